def matmul_kernel(
    a_ptr,
    b_ptr,
    c_ptr,
    M,
    N,
    K,
    stride_am,
    stride_ak,
    stride_bk,
    stride_bn,
    stride_cm,
    stride_cn,
    BLOCK_M: tl.constexpr,
    BLOCK_N: tl.constexpr,
    BLOCK_K: tl.constexpr,
    GROUP_M: tl.constexpr,
):
    pid = tl.program_id(axis=0)
    num_pid_m = tl.cdiv(M, BLOCK_M)
    num_pid_n = tl.cdiv(N, BLOCK_N)
    num_pid_in_group = GROUP_M * num_pid_n
    group_id = pid // num_pid_in_group
    first_pid_m = group_id * GROUP_M
    group_size_m = min(num_pid_m - first_pid_m, GROUP_M)
    pid_m = first_pid_m + ((pid % num_pid_in_group) % group_size_m)
    pid_n = (pid % num_pid_in_group) // group_size_m

    offs_am = (pid_m * BLOCK_M + tl.arange(0, BLOCK_M)) % M
    offs_bn = (pid_n * BLOCK_N + tl.arange(0, BLOCK_N)) % N
    offs_k = tl.arange(0, BLOCK_K)
    a_ptrs = a_ptr + offs_am[:, None] * stride_am + offs_k[None, :] * stride_ak
    b_ptrs = b_ptr + offs_k[:, None] * stride_bk + offs_bn[None, :] * stride_bn

    acc = tl.zeros((BLOCK_M, BLOCK_N), dtype=tl.float32)
    for kk in range(0, tl.cdiv(K, BLOCK_K)):
        a = tl.load(a_ptrs, mask=offs_k[None, :] < K - kk * BLOCK_K, other=0.0)
        b = tl.load(b_ptrs, mask=offs_k[:, None] < K - kk * BLOCK_K, other=0.0)
        acc = tl.dot(a, b, acc)
        a_ptrs += BLOCK_K * stride_ak
        b_ptrs += BLOCK_K * stride_bk

    c = acc.to(c_ptr.dtype.element_ty)
    offs_cm = pid_m * BLOCK_M + tl.arange(0, BLOCK_M)
    offs_cn = pid_n * BLOCK_N + tl.arange(0, BLOCK_N)
    c_ptrs = c_ptr + offs_cm[:, None] * stride_cm + offs_cn[None, :] * stride_cn
    mask = (offs_cm[:, None] < M) & (offs_cn[None, :] < N)
    tl.store(c_ptrs, c, mask=mask)

# config = {"BLOCK_K": 32, "BLOCK_M": 128, "BLOCK_N": 512, "GROUP_M": 8, "arch": "sm_100", "dtype": "fp8e4m3", "num_ctas": 1, "num_stages": 3, "num_warps": 16}
# arch = sm_100


// ===== COMPILED SASS (sm_100a) =====

	.target	sm_100a

	.elftype	@"ET_EXEC"


//--------------------- .note.nv.tkinfo           --------------------------
	.section	.note.nv.tkinfo,"",@"SHT_NOTE"
	.sectionflags	@"SHF_NOTE_NV_TKINFO"
	.tkinfo
        /*0018*/ 	.word	0x00000081
        /*0030*/ 	.string	""
        /*0030*/ 	.string	"ptxas-blackwell"
        /*0030*/ 	.string	"Cuda compilation tools, release 12.9, V12.9.86"
        /*0030*/ 	.string	"Build cuda_12.9.r12.9/compiler.36037853_0"
        /*0030*/ 	.string	"-v  -suppress-debug-info  -lineinfo  -arch sm_100a "



//--------------------- .note.nv.cuver            --------------------------
	.section	.note.nv.cuver,"",@"SHT_NOTE"
	.sectionflags	@"SHF_NOTE_NV_CUVER"
        /*0018*/ 	.short	0x0001
        /*001a*/ 	.short	0x0064
        /*001c*/ 	.short	0x0001
        /*001e*/ 	.short	0x0000
        /*0020*/ 	.short	0x0001
        /*0022*/ 	.short	0x0000


//--------------------- .nv.info                  --------------------------
	.section	.nv.info,"",@"SHT_CUDA_INFO"
	.align	4


	//----- nvinfo : EIATTR_REGCOUNT
	.align		4
        /*0000*/ 	.byte	0x04, 0x2f
        /*0002*/ 	.short	(.L_1 - .L_0)
	.align		4
.L_0:
        /*0004*/ 	.word	index@(matmul_kernel)
        /*0008*/ 	.word	0x00000020


	//----- nvinfo : EIATTR_FRAME_SIZE
	.align		4
.L_1:
        /*000c*/ 	.byte	0x04, 0x11
        /*000e*/ 	.short	(.L_3 - .L_2)
	.align		4
.L_2:
        /*0010*/ 	.word	index@(matmul_kernel)
        /*0014*/ 	.word	0x00000880


	//----- nvinfo : EIATTR_MIN_STACK_SIZE
	.align		4
.L_3:
        /*0018*/ 	.byte	0x04, 0x12
        /*001a*/ 	.short	(.L_5 - .L_4)
	.align		4
.L_4:
        /*001c*/ 	.word	index@(matmul_kernel)
        /*0020*/ 	.word	0x00000880
.L_5:


//--------------------- .nv.info.matmul_kernel    --------------------------
	.section	.nv.info.matmul_kernel,"",@"SHT_CUDA_INFO"
	.sectionflags	@""
	.align	4


	//----- nvinfo : EIATTR_CUDA_API_VERSION
	.align		4
        /*0000*/ 	.byte	0x04, 0x37
        /*0002*/ 	.short	(.L_7 - .L_6)
.L_6:
        /*0004*/ 	.word	0x00000081


	//----- nvinfo : EIATTR_KPARAM_INFO
	.align		4
.L_7:
        /*0008*/ 	.byte	0x04, 0x17
        /*000a*/ 	.short	(.L_9 - .L_8)
.L_8:
        /*000c*/ 	.word	0x00000000
        /*0010*/ 	.short	0x000d
        /*0012*/ 	.short	0x0048
        /*0014*/ 	.byte	0x00, 0xf4, 0x21, 0x00


	//----- nvinfo : EIATTR_KPARAM_INFO
	.align		4
.L_9:
        /*0018*/ 	.byte	0x04, 0x17
        /*001a*/ 	.short	(.L_11 - .L_10)
.L_10:
        /*001c*/ 	.word	0x00000000
        /*0020*/ 	.short	0x000c
        /*0022*/ 	.short	0x0040
        /*0024*/ 	.byte	0x00, 0xf4, 0x21, 0x00


	//----- nvinfo : EIATTR_KPARAM_INFO
	.align		4
.L_11:
        /*0028*/ 	.byte	0x04, 0x17
        /*002a*/ 	.short	(.L_13 - .L_12)
.L_12:
        /*002c*/ 	.word	0x00000000
        /*0030*/ 	.short	0x000b
        /*0032*/ 	.short	0x0038
        /*0034*/ 	.byte	0x00, 0xf0, 0x11, 0x00


	//----- nvinfo : EIATTR_KPARAM_INFO
	.align		4
.L_13:
        /*0038*/ 	.byte	0x04, 0x17
        /*003a*/ 	.short	(.L_15 - .L_14)
.L_14:
        /*003c*/ 	.word	0x00000000
        /*0040*/ 	.short	0x000a
        /*0042*/ 	.short	0x0034
        /*0044*/ 	.byte	0x00, 0xf0, 0x11, 0x00


	//----- nvinfo : EIATTR_KPARAM_INFO
	.align		4
.L_15:
        /*0048*/ 	.byte	0x04, 0x17
        /*004a*/ 	.short	(.L_17 - .L_16)
.L_16:
        /*004c*/ 	.word	0x00000000
        /*0050*/ 	.short	0x0009
        /*0052*/ 	.short	0x0030
        /*0054*/ 	.byte	0x00, 0xf0, 0x11, 0x00


	//----- nvinfo : EIATTR_KPARAM_INFO
	.align		4
.L_17:
        /*0058*/ 	.byte	0x04, 0x17
        /*005a*/ 	.short	(.L_19 - .L_18)
.L_18:
        /*005c*/ 	.word	0x00000000
        /*0060*/ 	.short	0x0008
        /*0062*/ 	.short	0x002c
        /*0064*/ 	.byte	0x00, 0xf0, 0x11, 0x00


	//----- nvinfo : EIATTR_KPARAM_INFO
	.align		4
.L_19:
        /*0068*/ 	.byte	0x04, 0x17
        /*006a*/ 	.short	(.L_21 - .L_20)
.L_20:
        /*006c*/ 	.word	0x00000000
        /*0070*/ 	.short	0x0007
        /*0072*/ 	.short	0x0028
        /*0074*/ 	.byte	0x00, 0xf0, 0x11, 0x00


	//----- nvinfo : EIATTR_KPARAM_INFO
	.align		4
.L_21:
        /*0078*/ 	.byte	0x04, 0x17
        /*007a*/ 	.short	(.L_23 - .L_22)
.L_22:
        /*007c*/ 	.word	0x00000000
        /*0080*/ 	.short	0x0006
        /*0082*/ 	.short	0x0024
        /*0084*/ 	.byte	0x00, 0xf0, 0x11, 0x00


	//----- nvinfo : EIATTR_KPARAM_INFO
	.align		4
.L_23:
        /*0088*/ 	.byte	0x04, 0x17
        /*008a*/ 	.short	(.L_25 - .L_24)
.L_24:
        /*008c*/ 	.word	0x00000000
        /*0090*/ 	.short	0x0005
        /*0092*/ 	.short	0x0020
        /*0094*/ 	.byte	0x00, 0xf0, 0x11, 0x00


	//----- nvinfo : EIATTR_KPARAM_INFO
	.align		4
.L_25:
        /*0098*/ 	.byte	0x04, 0x17
        /*009a*/ 	.short	(.L_27 - .L_26)
.L_26:
        /*009c*/ 	.word	0x00000000
        /*00a0*/ 	.short	0x0004
        /*00a2*/ 	.short	0x001c
        /*00a4*/ 	.byte	0x00, 0xf0, 0x11, 0x00


	//----- nvinfo : EIATTR_KPARAM_INFO
	.align		4
.L_27:
        /*00a8*/ 	.byte	0x04, 0x17
        /*00aa*/ 	.short	(.L_29 - .L_28)
.L_28:
        /*00ac*/ 	.word	0x00000000
        /*00b0*/ 	.short	0x0003
        /*00b2*/ 	.short	0x0018
        /*00b4*/ 	.byte	0x00, 0xf0, 0x11, 0x00


	//----- nvinfo : EIATTR_KPARAM_INFO
	.align		4
.L_29:
        /*00b8*/ 	.byte	0x04, 0x17
        /*00ba*/ 	.short	(.L_31 - .L_30)
.L_30:
        /*00bc*/ 	.word	0x00000000
        /*00c0*/ 	.short	0x0002
        /*00c2*/ 	.short	0x0010
        /*00c4*/ 	.byte	0x00, 0xf4, 0x21, 0x00


	//----- nvinfo : EIATTR_KPARAM_INFO
	.align		4
.L_31:
        /*00c8*/ 	.byte	0x04, 0x17
        /*00ca*/ 	.short	(.L_33 - .L_32)
.L_32:
        /*00cc*/ 	.word	0x00000000
        /*00d0*/ 	.short	0x0001
        /*00d2*/ 	.short	0x0008
        /*00d4*/ 	.byte	0x00, 0xf4, 0x21, 0x00


	//----- nvinfo : EIATTR_KPARAM_INFO
	.align		4
.L_33:
        /*00d8*/ 	.byte	0x04, 0x17
        /*00da*/ 	.short	(.L_35 - .L_34)
.L_34:
        /*00dc*/ 	.word	0x00000000
        /*00e0*/ 	.short	0x0000
        /*00e2*/ 	.short	0x0000
        /*00e4*/ 	.byte	0x00, 0xf4, 0x21, 0x00


	//----- nvinfo : EIATTR_SPARSE_MMA_MASK
	.align		4
.L_35:
        /*00e8*/ 	.byte	0x03, 0x50
        /*00ea*/ 	.short	0x0000


	//----- nvinfo : EIATTR_MAXREG_COUNT
	.align		4
        /*00ec*/ 	.byte	0x03, 0x1b
        /*00ee*/ 	.short	0x0080


	//----- nvinfo : EIATTR_NUM_BARRIERS
	.align		4
        /*00f0*/ 	.byte	0x02, 0x4c
        /*00f2*/ 	.byte	0x01
	.zero		1


	//----- nvinfo : EIATTR_ANNOTATIONS
	.align		4
        /*00f4*/ 	.byte	0x04, 0x55
        /*00f6*/ 	.short	(.L_37 - .L_36)


	//   ....[0]....
.L_36:
        /*00f8*/ 	.word	0x00000001
        /*00fc*/ 	.byte	0x50, 0x05, 0x00, 0x00, 0x01, 0x00, 0x00, 0x00, 0x00, 0x06, 0x00, 0x00, 0x01, 0x00, 0x00, 0x00
        /* <DEDUP_REMOVED lines=1034> */
        /*41ac*/ 	.byte	0x60, 0x3a, 0x01, 0x00, 0x01, 0x00, 0x00, 0x00, 0xd0, 0x3a, 0x01, 0x00


	//----- nvinfo : EIATTR_VRC_CTA_INIT_COUNT
	.align		4
.L_37:
        /*41b8*/ 	.byte	0x02, 0x4a
	.zero		1
	.zero		1


	//----- nvinfo : EIATTR_EXIT_INSTR_OFFSETS
	.align		4
        /*41bc*/ 	.byte	0x04, 0x1c
        /*41be*/ 	.short	(.L_39 - .L_38)


	//   ....[0]....
.L_38:
        /*41c0*/ 	.word	0x00013e80


	//   ....[1]....
        /*41c4*/ 	.word	0x00013ea0


	//----- nvinfo : EIATTR_REQNTID
	.align		4
.L_39:
        /*41c8*/ 	.byte	0x04, 0x10
        /*41ca*/ 	.short	(.L_41 - .L_40)
.L_40:
        /*41cc*/ 	.word	0x00000200
        /*41d0*/ 	.word	0x00000001
        /*41d4*/ 	.word	0x00000001


	//----- nvinfo : EIATTR_CBANK_PARAM_SIZE
	.align		4
.L_41:
        /*41d8*/ 	.byte	0x03, 0x19
        /*41da*/ 	.short	0x0050


	//----- nvinfo : EIATTR_PARAM_CBANK
	.align		4
        /*41dc*/ 	.byte	0x04, 0x0a
        /*41de*/ 	.short	(.L_43 - .L_42)
	.align		4
.L_42:
        /*41e0*/ 	.word	index@(.nv.constant0.matmul_kernel)
        /*41e4*/ 	.short	0x0380
        /*41e6*/ 	.short	0x0050


	//----- nvinfo : EIATTR_SW_WAR
	.align		4
.L_43:
        /*41e8*/ 	.byte	0x04, 0x36
        /*41ea*/ 	.short	(.L_45 - .L_44)
.L_44:
        /*41ec*/ 	.word	0x00000008
.L_45:


//--------------------- .nv.compat                --------------------------
	.section	.nv.compat,"",@"SHT_CUDA_COMPAT_INFO"
	.align	4
        /*0000*/ 	.byte	0x02, 0x02, 0x02, 0x00, 0x02, 0x05, 0x05, 0x00, 0x02, 0x03, 0x00, 0x00, 0x02, 0x06, 0x01, 0x00


//--------------------- .nv.callgraph             --------------------------
	.section	.nv.callgraph,"",@"SHT_CUDA_CALLGRAPH"
	.align	4
	.sectionentsize	8
	.align		4
        /*0000*/ 	.word	0x00000000
	.align		4
        /*0004*/ 	.word	0xffffffff
	.align		4
        /*0008*/ 	.word	0x00000000
	.align		4
        /*000c*/ 	.word	0xfffffffe
	.align		4
        /*0010*/ 	.word	0x00000000
	.align		4
        /*0014*/ 	.word	0xfffffffd
	.align		4
        /*0018*/ 	.word	0x00000000
	.align		4
        /*001c*/ 	.word	0xfffffffc


//--------------------- .text.matmul_kernel       --------------------------
	.section	.text.matmul_kernel,"ax",@progbits
	.align	128
        .global         matmul_kernel
        .type           matmul_kernel,@function
        .size           matmul_kernel,(.L_x_4 - matmul_kernel)
        .other          matmul_kernel,@"STO_CUDA_ENTRY STV_DEFAULT"
matmul_kernel:
.text.matmul_kernel:
[----:B------:R-:W0:Y:S08]  /*0000*/  LDC R1, c[0x0][0x37c] ;  /* 0x0000df00ff017b82 */ /* 0x000e300000000800 */
[----:B------:R-:W1:Y:S01]  /*0010*/  LDC.64 R4, c[0x0][0x398] ;  /* 0x0000e600ff047b82 */ /* 0x000e620000000a00 */
[----:B------:R-:W2:Y:S01]  /*0020*/  S2R R23, SR_TID.X ;  /* 0x0000000000177919 */ /* 0x000ea20000002100 */
[----:B------:R-:W3:Y:S01]  /*0030*/  LDCU UR4, c[0x0][0x3a0] ;  /* 0x00007400ff0477ac */ /* 0x000ee20008000800 */
[----:B0-----:R-:W-:Y:S01]  /*0040*/  VIADD R1, R1, 0xfffff780 ;  /* 0xfffff78001017836 */ /* 0x001fe20000000000 */
[----:B------:R-:W-:Y:S01]  /*0050*/  UMOV UR5, 0x400 ;  /* 0x0000040000057882 */ /* 0x000fe20000000000 */
[----:B------:R-:W0:Y:S03]  /*0060*/  LDCU.64 UR8, c[0x0][0x358] ;  /* 0x00006b00ff0877ac */ /* 0x000e260008000a00 */
[----:B------:R-:W4:Y:S01]  /*0070*/  S2UR UR6, SR_CgaCtaId ;  /* 0x00000000000679c3 */ /* 0x000f220000008800 */
[----:B------:R-:W0:Y:S01]  /*0080*/  LDCU UR7, c[0x0][0x3a0] ;  /* 0x00007400ff0777ac */ /* 0x000e220008000800 */
[----:B---3--:R-:W-:Y:S01]  /*0090*/  UIADD3 UR4, UPT, UPT, UR4, 0x1f, URZ ;  /* 0x0000001f04047890 */ /* 0x008fe2000fffe0ff */
[----:B-1----:R-:W-:-:S03]  /*00a0*/  VIADD R0, R5, 0x1ff ;  /* 0x000001ff05007836 */ /* 0x002fc60000000000 */
[----:B------:R-:W-:Y:S02]  /*00b0*/  UISETP.GT.AND UP0, UPT, UR4, 0x1f, UPT ;  /* 0x0000001f0400788c */ /* 0x000fe4000bf04270 */
[----:B------:R-:W-:Y:S01]  /*00c0*/  SHF.R.S32.HI R3, RZ, 0x1f, R0 ;  /* 0x0000001fff037819 */ /* 0x000fe20000011400 */
[----:B----4-:R-:W-:-:S03]  /*00d0*/  ULEA UR5, UR6, UR5, 0x18 ;  /* 0x0000000506057291 */ /* 0x010fc6000f8ec0ff */
[----:B------:R-:W-:-:S04]  /*00e0*/  LEA.HI R3, R3, R0, RZ, 0x9 ;  /* 0x0000000003037211 */ /* 0x000fc800078f48ff */
[----:B------:R-:W-:Y:S02]  /*00f0*/  SHF.R.S32.HI R0, RZ, 0x9, R3 ;  /* 0x00000009ff007819 */ /* 0x000fe40000011403 */
[----:B------:R-:W1:Y:S03]  /*0100*/  S2R R3, SR_CTAID.X ;  /* 0x0000000000037919 */ /* 0x000e660000002500 */
[----:B------:R-:W-:-:S05]  /*0110*/  IMAD.SHL.U32 R0, R0, 0x8, RZ ;  /* 0x0000000800007824 */ /* 0x000fca00078e00ff */
[-C--:B------:R-:W-:Y:S02]  /*0120*/  IABS R9, R0.reuse ;  /* 0x0000000000097213 */ /* 0x080fe40000000000 */
[----:B------:R-:W-:Y:S02]  /*0130*/  IABS R12, R0 ;  /* 0x00000000000c7213 */ /* 0x000fe40000000000 */
[----:B------:R-:W3:Y:S08]  /*0140*/  I2F.RP R2, R9 ;  /* 0x0000000900027306 */ /* 0x000ef00000209400 */
[----:B---3--:R-:W3:Y:S01]  /*0150*/  MUFU.RCP R2, R2 ;  /* 0x0000000200027308 */ /* 0x008ee20000001000 */
[----:B-1----:R-:W-:Y:S01]  /*0160*/  IABS R10, R3 ;  /* 0x00000003000a7213 */ /* 0x002fe20000000000 */
[----:B---3--:R-:W-:-:S02]  /*0170*/  VIADD R6, R2, 0xffffffe ;  /* 0x0ffffffe02067836 */ /* 0x008fc40000000000 */
[----:B------:R-:W-:-:S04]  /*0180*/  IMAD.MOV R2, RZ, RZ, -R12 ;  /* 0x000000ffff027224 */ /* 0x000fc800078e0a0c */
[----:B------:R1:W3:Y:S02]  /*0190*/  F2I.FTZ.U32.TRUNC.NTZ R7, R6 ;  /* 0x0000000600077305 */ /* 0x0002e4000021f000 */
[----:B-1----:R-:W-:Y:S02]  /*01a0*/  IMAD.MOV.U32 R6, RZ, RZ, RZ ;  /* 0x000000ffff067224 */ /* 0x002fe400078e00ff */
[----:B---3--:R-:W-:-:S04]  /*01b0*/  IMAD.MOV R8, RZ, RZ, -R7 ;  /* 0x000000ffff087224 */ /* 0x008fc800078e0a07 */
[----:B------:R-:W-:Y:S02]  /*01c0*/  IMAD R11, R8, R9, RZ ;  /* 0x00000009080b7224 */ /* 0x000fe400078e02ff */
[----:B------:R-:W-:Y:S02]  /*01d0*/  IMAD.MOV.U32 R8, RZ, RZ, R10 ;  /* 0x000000ffff087224 */ /* 0x000fe400078e000a */
[----:B------:R-:W-:-:S06]  /*01e0*/  IMAD.HI.U32 R7, R7, R11, R6 ;  /* 0x0000000b07077227 */ /* 0x000fcc00078e0006 */
[----:B------:R-:W-:-:S04]  /*01f0*/  IMAD.HI.U32 R7, R7, R8, RZ ;  /* 0x0000000807077227 */ /* 0x000fc800078e00ff */
[----:B------:R-:W-:-:S05]  /*0200*/  IMAD R2, R7, R2, R8 ;  /* 0x0000000207027224 */ /* 0x000fca00078e0208 */
[----:B------:R-:W-:-:S13]  /*0210*/  ISETP.GT.U32.AND P1, PT, R9, R2, PT ;  /* 0x000000020900720c */ /* 0x000fda0003f24070 */
[----:B------:R-:W-:Y:S02]  /*0220*/  @!P1 IMAD.IADD R2, R2, 0x1, -R9 ;  /* 0x0000000102029824 */ /* 0x000fe400078e0a09 */
[----:B------:R-:W-:Y:S01]  /*0230*/  @!P1 VIADD R7, R7, 0x1 ;  /* 0x0000000107079836 */ /* 0x000fe20000000000 */
[----:B------:R-:W-:Y:S02]  /*0240*/  ISETP.NE.AND P1, PT, R0, RZ, PT ;  /* 0x000000ff0000720c */ /* 0x000fe40003f25270 */
[----:B------:R-:W-:Y:S02]  /*0250*/  ISETP.GE.U32.AND P0, PT, R2, R9, PT ;  /* 0x000000090200720c */ /* 0x000fe40003f06070 */
[----:B------:R-:W-:-:S04]  /*0260*/  LOP3.LUT R2, R3, R0, RZ, 0x3c, !PT ;  /* 0x0000000003027212 */ /* 0x000fc800078e3cff */
[----:B------:R-:W-:Y:S01]  /*0270*/  ISETP.GE.AND P2, PT, R2, RZ, PT ;  /* 0x000000ff0200720c */ /* 0x000fe20003f46270 */
[----:B------:R-:W-:-:S06]  /*0280*/  VIADD R2, R4, 0x7f ;  /* 0x0000007f04027836 */ /* 0x000fcc0000000000 */
[----:B------:R-:W-:-:S04]  /*0290*/  @P0 VIADD R7, R7, 0x1 ;  /* 0x0000000107070836 */ /* 0x000fc80000000000 */
[----:B------:R-:W-:Y:S01]  /*02a0*/  IMAD.MOV.U32 R6, RZ, RZ, R7 ;  /* 0x000000ffff067224 */ /* 0x000fe200078e0007 */
[----:B------:R-:W-:-:S03]  /*02b0*/  SHF.R.S32.HI R7, RZ, 0x1f, R2 ;  /* 0x0000001fff077819 */ /* 0x000fc60000011402 */
[----:B------:R-:W-:Y:S01]  /*02c0*/  @!P2 IMAD.MOV R6, RZ, RZ, -R6 ;  /* 0x000000ffff06a224 */ /* 0x000fe200078e0a06 */
[----:B------:R-:W-:Y:S02]  /*02d0*/  @!P1 LOP3.LUT R6, RZ, R0, RZ, 0x33, !PT ;  /* 0x00000000ff069212 */ /* 0x000fe400078e33ff */
[----:B------:R-:W-:-:S03]  /*02e0*/  LEA.HI R7, R7, R2, RZ, 0x7 ;  /* 0x0000000207077211 */ /* 0x000fc600078f38ff */
[----:B------:R-:W-:Y:S02]  /*02f0*/  IMAD.SHL.U32 R2, R6, 0x8, RZ ;  /* 0x0000000806027824 */ /* 0x000fe400078e00ff */
[----:B------:R-:W-:-:S03]  /*0300*/  IMAD.MOV R6, RZ, RZ, -R6 ;  /* 0x000000ffff067224 */ /* 0x000fc600078e0a06 */
[----:B------:R-:W-:Y:S01]  /*0310*/  LEA.HI.SX32 R7, R7, -R2, 0x19 ;  /* 0x8000000207077211 */ /* 0x000fe200078fcaff */
[----:B------:R-:W-:Y:S02]  /*0320*/  IMAD R15, R0, R6, R3 ;  /* 0x00000006000f7224 */ /* 0x000fe400078e0203 */
[----:B------:R-:W-:Y:S01]  /*0330*/  IMAD.MOV.U32 R6, RZ, RZ, RZ ;  /* 0x000000ffff067224 */ /* 0x000fe200078e00ff */
[----:B------:R-:W-:Y:S02]  /*0340*/  VIMNMX R8, PT, PT, R7, 0x8, PT ;  /* 0x0000000807087848 */ /* 0x000fe40003fe0100 */
[----:B------:R-:W-:Y:S02]  /*0350*/  IABS R13, R15 ;  /* 0x0000000f000d7213 */ /* 0x000fe40000000000 */
[----:B------:R-:W-:-:S04]  /*0360*/  IABS R11, R8 ;  /* 0x00000008000b7213 */ /* 0x000fc80000000000 */
[----:B------:R-:W1:Y:S08]  /*0370*/  I2F.RP R9, R11 ;  /* 0x0000000b00097306 */ /* 0x000e700000209400 */
[----:B-1----:R-:W1:Y:S02]  /*0380*/  MUFU.RCP R9, R9 ;  /* 0x0000000900097308 */ /* 0x002e640000001000 */
[----:B-1----:R-:W-:-:S06]  /*0390*/  VIADD R7, R9, 0xffffffe ;  /* 0x0ffffffe09077836 */ /* 0x002fcc0000000000 */
[----:B------:R-:W1:Y:S02]  /*03a0*/  F2I.FTZ.U32.TRUNC.NTZ R7, R7 ;  /* 0x0000000700077305 */ /* 0x000e64000021f000 */
[----:B-1----:R-:W-:-:S04]  /*03b0*/  IMAD.MOV R10, RZ, RZ, -R7 ;  /* 0x000000ffff0a7224 */ /* 0x002fc800078e0a07 */
[----:B------:R-:W-:-:S04]  /*03c0*/  IMAD.MOV.U32 R0, RZ, RZ, R10 ;  /* 0x000000ffff007224 */ /* 0x000fc800078e000a */
[----:B------:R-:W-:Y:S01]  /*03d0*/  IMAD R3, R0, R11, RZ ;  /* 0x0000000b00037224 */ /* 0x000fe200078e02ff */
[----:B------:R-:W-:-:S03]  /*03e0*/  IABS R0, R8 ;  /* 0x0000000800007213 */ /* 0x000fc60000000000 */
[----:B------:R-:W-:-:S04]  /*03f0*/  IMAD.HI.U32 R6, R7, R3, R6 ;  /* 0x0000000307067227 */ /* 0x000fc800078e0006 */
[----:B------:R-:W-:Y:S02]  /*0400*/  IMAD.MOV R0, RZ, RZ, -R0 ;  /* 0x000000ffff007224 */ /* 0x000fe400078e0a00 */
        /* <DEDUP_REMOVED lines=8> */
[----:B------:R-:W-:Y:S02]  /*0490*/  ISETP.GE.AND P2, PT, R0, RZ, PT ;  /* 0x000000ff0000720c */ /* 0x000fe40003f46270 */
[----:B--2---:R-:W-:-:S05]  /*04a0*/  LOP3.LUT R0, R23, 0x7f, RZ, 0xc0, !PT ;  /* 0x0000007f17007812 */ /* 0x004fca00078ec0ff */
[----:B------:R-:W-:-:S06]  /*04b0*/  @P0 VIADD R6, R6, 0x1 ;  /* 0x0000000106060836 */ /* 0x000fcc0000000000 */
[----:B------:R-:W-:Y:S01]  /*04c0*/  @!P2 IMAD.MOV R6, RZ, RZ, -R6 ;  /* 0x000000ffff06a224 */ /* 0x000fe200078e0a06 */
[----:B------:R-:W-:-:S05]  /*04d0*/  @!P1 LOP3.LUT R6, RZ, R8, RZ, 0x33, !PT ;  /* 0x00000008ff069212 */ /* 0x000fca00078e33ff */
[----:B------:R-:W-:Y:S02]  /*04e0*/  IMAD.MOV R3, RZ, RZ, -R6 ;  /* 0x000000ffff037224 */ /* 0x000fe400078e0a06 */
[----:B------:R-:W-:Y:S02]  /*04f0*/  IMAD.SHL.U32 R29, R6, 0x200, RZ ;  /* 0x00000200061d7824 */ /* 0x000fe400078e00ff */
[----:B------:R-:W-:-:S04]  /*0500*/  IMAD R3, R8, R3, R15 ;  /* 0x0000000308037224 */ /* 0x000fc800078e020f */
[----:B------:R-:W-:Y:S01]  /*0510*/  IMAD.IADD R3, R2, 0x1, R3 ;  /* 0x0000000102037824 */ /* 0x000fe200078e0203 */
[----:B------:R-:W-:-:S03]  /*0520*/  SHF.R.U32.HI R2, RZ, 0x7, R23 ;  /* 0x00000007ff027819 */ /* 0x000fc60000011617 */
[----:B------:R-:W-:Y:S01]  /*0530*/  IMAD R18, R3, 0x80, R0 ;  /* 0x0000008003127824 */ /* 0x000fe200078e0200 */
[----:B------:R-:W-:-:S04]  /*0540*/  SGXT.U32 R14, R2, 0x2 ;  /* 0x00000002020e781a */ /* 0x000fc80000000000 */
[----:B------:R1:W-:Y:S01]  /*0550*/  STL [R1+0x478], R18 ;  /* 0x0004781201007387 */ /* 0x0003e20000100800 */
[C---:B------:R-:W-:Y:S02]  /*0560*/  LOP3.LUT R2, R14.reuse, 0x4, RZ, 0xfc, !PT ;  /* 0x000000040e027812 */ /* 0x040fe400078efcff */
[C---:B------:R-:W-:Y:S02]  /*0570*/  LOP3.LUT R0, R14.reuse, 0x8, RZ, 0xfc, !PT ;  /* 0x000000080e007812 */ /* 0x040fe400078efcff */
[C---:B------:R-:W-:Y:S02]  /*0580*/  LOP3.LUT R2, R14.reuse, 0xc, RZ, 0xfc, !PT ;  /* 0x0000000c0e027812 */ /* 0x040fe400078efcff */
[C---:B------:R-:W-:Y:S02]  /*0590*/  LOP3.LUT R0, R14.reuse, 0x10, RZ, 0xfc, !PT ;  /* 0x000000100e007812 */ /* 0x040fe400078efcff */
[C---:B------:R-:W-:Y:S02]  /*05a0*/  LOP3.LUT R3, R14.reuse, 0x14, RZ, 0xfc, !PT ;  /* 0x000000140e037812 */ /* 0x040fe400078efcff */
[----:B------:R-:W-:-:S02]  /*05b0*/  LOP3.LUT R2, R14, 0x18, RZ, 0xfc, !PT ;  /* 0x000000180e027812 */ /* 0x000fc400078efcff */
[----:B------:R-:W-:Y:S01]  /*05c0*/  LOP3.LUT R0, R14, 0x1c, RZ, 0xfc, !PT ;  /* 0x0000001c0e007812 */ /* 0x000fe200078efcff */
[----:B01----:R-:W-:Y:S06]  /*05d0*/  BRA.U UP0, `(.L_x_0) ;  /* 0x0000000900147547 */ /* 0x003fec000b800000 */
[C---:B------:R-:W-:Y:S01]  /*05e0*/  IMAD.SHL.U32 R2, R23.reuse, 0x8, RZ ;  /* 0x0000000817027824 */ /* 0x040fe200078e00ff */
[----:B------:R-:W-:-:S04]  /*05f0*/  LOP3.LUT R0, R23, 0x4, RZ, 0xc0, !PT ;  /* 0x0000000417007812 */ /* 0x000fc800078ec0ff */
[----:B------:R0:W-:Y:S04]  /*0600*/  STL [R1+0x470], R2 ;  /* 0x0004700201007387 */ /* 0x0001e80000100800 */
[----:B------:R0:W-:Y:S04]  /*0610*/  STL [R1+0x60], RZ ;  /* 0x000060ff01007387 */ /* 0x0001e80000100800 */
[----:B------:R0:W-:Y:S04]  /*0620*/  STL [R1+0x474], R0 ;  /* 0x0004740001007387 */ /* 0x0001e80000100800 */
[----:B------:R0:W-:Y:S04]  /*0630*/  STL [R1+0x64], RZ ;  /* 0x000064ff01007387 */ /* 0x0001e80000100800 */
        /* <DEDUP_REMOVED lines=125> */
[----:B------:R0:W-:Y:S01]  /*0e10*/  STL [R1+0x2c], RZ ;  /* 0x00002cff01007387 */ /* 0x0001e20000100800 */
[----:B------:R-:W-:Y:S05]  /*0e20*/  BRA `(.L_x_1) ;  /* 0x000000a000907947 */ /* 0x000fea0003800000 */
.L_x_0:
[----:B------:R-:W-:Y:S01]  /*0e30*/  IABS R11, R4 ;  /* 0x00000004000b7213 */ /* 0x000fe20000000000 */
[----:B------:R0:W-:Y:S01]  /*0e40*/  STL [R1+0x4ac], R5 ;  /* 0x0004ac0501007387 */ /* 0x0001e20000100800 */
[----:B------:R-:W-:Y:S01]  /*0e50*/  IABS R2, R5 ;  /* 0x0000000500027213 */ /* 0x000fe20000000000 */
[----:B------:R-:W-:Y:S01]  /*0e60*/  IMAD.SHL.U32 R26, R23, 0x2, RZ ;  /* 0x00000002171a7824 */ /* 0x000fe200078e00ff */
[----:B------:R-:W1:Y:S01]  /*0e70*/  I2F.RP R3, R11 ;  /* 0x0000000b00037306 */ /* 0x000e620000209400 */
[----:B------:R-:W-:Y:S01]  /*0e80*/  ISETP.GE.AND P3, PT, R18, RZ, PT ;  /* 0x000000ff1200720c */ /* 0x000fe20003f66270 */
[----:B------:R-:W2:Y:S01]  /*0e90*/  LDCU UR11, c[0x0][0x3a4] ;  /* 0x00007480ff0b77ac */ /* 0x000ea20008000800 */
[--C-:B------:R-:W-:Y:S02]  /*0ea0*/  SHF.R.U32.HI R20, RZ, 0x4, R23.reuse ;  /* 0x00000004ff147819 */ /* 0x100fe40000011617 */
[----:B------:R-:W-:Y:S01]  /*0eb0*/  SHF.R.U32.HI R21, RZ, 0x5, R23 ;  /* 0x00000005ff157819 */ /* 0x000fe20000011617 */
[----:B------:R-:W3:Y:S02]  /*0ec0*/  LDCU UR10, c[0x0][0x3b0] ;  /* 0x00007600ff0a77ac */ /* 0x000ee40008000800 */
[----:B------:R-:W4:Y:S01]  /*0ed0*/  I2F.RP R0, R2 ;  /* 0x0000000200007306 */ /* 0x000f220000209400 */
[----:B------:R-:W0:Y:S07]  /*0ee0*/  LDCU.128 UR12, c[0x0][0x380] ;  /* 0x00007000ff0c77ac */ /* 0x000e2e0008000c00 */
[----:B-1----:R-:W1:Y:S08]  /*0ef0*/  MUFU.RCP R3, R3 ;  /* 0x0000000300037308 */ /* 0x002e700000001000 */
[----:B----4-:R-:W4:Y:S01]  /*0f00*/  MUFU.RCP R0, R0 ;  /* 0x0000000000007308 */ /* 0x010f220000001000 */
[----:B-1----:R-:W-:-:S07]  /*0f10*/  VIADD R8, R3, 0xffffffe ;  /* 0x0ffffffe03087836 */ /* 0x002fce0000000000 */
[----:B------:R1:W0:Y:S01]  /*0f20*/  F2I.FTZ.U32.TRUNC.NTZ R9, R8 ;  /* 0x0000000800097305 */ /* 0x000222000021f000 */
[----:B----4-:R-:W-:-:S07]  /*0f30*/  VIADD R6, R0, 0xffffffe ;  /* 0x0ffffffe00067836 */ /* 0x010fce0000000000 */
[----:B------:R4:W2:Y:S01]  /*0f40*/  F2I.FTZ.U32.TRUNC.NTZ R7, R6 ;  /* 0x0000000600077305 */ /* 0x0008a2000021f000 */
[----:B-1----:R-:W-:Y:S02]  /*0f50*/  IMAD.MOV.U32 R8, RZ, RZ, RZ ;  /* 0x000000ffff087224 */ /* 0x002fe400078e00ff */
[----:B0-----:R-:W-:Y:S02]  /*0f60*/  IMAD.MOV R10, RZ, RZ, -R9 ;  /* 0x000000ffff0a7224 */ /* 0x001fe400078e0a09 */
[----:B----4-:R-:W-:Y:S02]  /*0f70*/  IMAD.MOV.U32 R6, RZ, RZ, RZ ;  /* 0x000000ffff067224 */ /* 0x010fe400078e00ff */
[----:B------:R-:W-:Y:S01]  /*0f80*/  IMAD R13, R10, R11, RZ ;  /* 0x0000000b0a0d7224 */ /* 0x000fe200078e02ff */
[----:B------:R-:W-:-:S03]  /*0f90*/  IABS R10, R18 ;  /* 0x00000012000a7213 */ /* 0x000fc60000000000 */
[----:B------:R-:W-:Y:S01]  /*0fa0*/  IMAD.HI.U32 R9, R9, R13, R8 ;  /* 0x0000000d09097227 */ /* 0x000fe200078e0008 */
[----:B------:R-:W-:-:S03]  /*0fb0*/  LEA.HI R8, R23, R29, RZ, 0x1b ;  /* 0x0000001d17087211 */ /* 0x000fc600078fd8ff */
[----:B--2---:R-:W-:Y:S02]  /*0fc0*/  IMAD.MOV R3, RZ, RZ, -R7 ;  /* 0x000000ffff037224 */ /* 0x004fe400078e0a07 */
[----:B------:R-:W-:-:S04]  /*0fd0*/  IMAD.HI.U32 R9, R9, R10, RZ ;  /* 0x0000000a09097227 */ /* 0x000fc800078e00ff */
[----:B------:R-:W-:Y:S02]  /*0fe0*/  IMAD.MOV R0, RZ, RZ, -R9 ;  /* 0x000000ffff007224 */ /* 0x000fe400078e0a09 */
[C---:B------:R-:W-:Y:S02]  /*0ff0*/  VIADD R9, R8.reuse, 0x1f0 ;  /* 0x000001f008097836 */ /* 0x040fe40000000000 */
[C---:B------:R-:W-:Y:S02]  /*1000*/  VIADD R14, R8.reuse, 0x1d0 ;  /* 0x000001d0080e7836 */ /* 0x040fe40000000000 */
[----:B------:R-:W-:Y:S01]  /*1010*/  IMAD R0, R11, R0, R10 ;  /* 0x000000000b007224 */ /* 0x000fe200078e020a */
[----:B------:R-:W-:Y:S01]  /*1020*/  IABS R10, R9 ;  /* 0x00000009000a7213 */ /* 0x000fe20000000000 */
[----:B------:R-:W-:Y:S01]  /*1030*/  IMAD R3, R3, R2, RZ ;  /* 0x0000000203037224 */ /* 0x000fe200078e02ff */
[----:B------:R-:W-:Y:S01]  /*1040*/  IABS R12, R14 ;  /* 0x0000000e000c7213 */ /* 0x000fe20000000000 */
[----:B------:R-:W-:Y:S01]  /*1050*/  VIADD R15, R8, 0x1b0 ;  /* 0x000001b0080f7836 */ /* 0x000fe20000000000 */
[----:B------:R-:W-:Y:S01]  /*1060*/  ISETP.GT.U32.AND P1, PT, R11, R0, PT ;  /* 0x000000000b00720c */ /* 0x000fe20003f24070 */
[----:B------:R-:W-:Y:S01]  /*1070*/  IMAD.HI.U32 R3, R7, R3, R6 ;  /* 0x0000000307037227 */ /* 0x000fe200078e0006 */
[----:B------:R-:W-:-:S02]  /*1080*/  ISETP.GE.AND P0, PT, R9, RZ, PT ;  /* 0x000000ff0900720c */ /* 0x000fc40003f06270 */
[----:B------:R-:W-:Y:S01]  /*1090*/  ISETP.GE.AND P5, PT, R14, RZ, PT ;  /* 0x000000ff0e00720c */ /* 0x000fe20003fa6270 */
[----:B------:R-:W-:Y:S01]  /*10a0*/  IMAD.MOV.U32 R6, RZ, RZ, R10 ;  /* 0x000000ffff067224 */ /* 0x000fe200078e000a */
[----:B------:R-:W-:Y:S01]  /*10b0*/  IABS R10, R15 ;  /* 0x0000000f000a7213 */ /* 0x000fe20000000000 */
[----:B------:R-:W-:Y:S02]  /*10c0*/  IMAD.MOV.U32 R7, RZ, RZ, R12 ;  /* 0x000000ffff077224 */ /* 0x000fe400078e000c */
[----:B------:R-:W-:-:S04]  /*10d0*/  IMAD.HI.U32 R12, R3, R6, RZ ;  /* 0x00000006030c7227 */ /* 0x000fc800078e00ff */
[----:B------:R-:W-:Y:S02]  /*10e0*/  IMAD.MOV R9, RZ, RZ, -R12 ;  /* 0x000000ffff097224 */ /* 0x000fe400078e0a0c */
[----:B------:R-:W-:Y:S02]  /*10f0*/  @!P1 IMAD.IADD R0, R0, 0x1, -R11 ;  /* 0x0000000100009824 */ /* 0x000fe400078e0a0b */
[C---:B------:R-:W-:Y:S02]  /*1100*/  IMAD R9, R2.reuse, R9, R6 ;  /* 0x0000000902097224 */ /* 0x040fe400078e0206 */
[----:B------:R-:W-:Y:S01]  /*1110*/  IMAD.HI.U32 R13, R3, R7, RZ ;  /* 0x00000007030d7227 */ /* 0x000fe200078e00ff */
[----:B------:R-:W-:Y:S02]  /*1120*/  ISETP.GT.U32.AND P1, PT, R11, R0, PT ;  /* 0x000000000b00720c */ /* 0x000fe40003f24070 */
[----:B------:R-:W-:Y:S01]  /*1130*/  ISETP.GT.U32.AND P2, PT, R2, R9, PT ;  /* 0x000000090200720c */ /* 0x000fe20003f44070 */
[----:B------:R-:W-:-:S02]  /*1140*/  IMAD.MOV R13, RZ, RZ, -R13 ;  /* 0x000000ffff0d7224 */ /* 0x000fc400078e0a0d */
[----:B------:R-:W-:Y:S02]  /*1150*/  VIADD R16, R8, 0x190 ;  /* 0x0000019008107836 */ /* 0x000fe40000000000 */
[C---:B------:R-:W-:Y:S02]  /*1160*/  IMAD R7, R2.reuse, R13, R7 ;  /* 0x0000000d02077224 */ /* 0x040fe400078e0207 */
[----:B------:R-:W-:Y:S01]  /*1170*/  IMAD.HI.U32 R12, R3, R10, RZ ;  /* 0x0000000a030c7227 */ /* 0x000fe200078e00ff */
[----:B------:R-:W-:Y:S02]  /*1180*/  IABS R6, R16 ;  /* 0x0000001000067213 */ /* 0x000fe40000000000 */
[----:B------:R-:W-:Y:S01]  /*1190*/  ISETP.GT.U32.AND P4, PT, R2, R7, PT ;  /* 0x000000070200720c */ /* 0x000fe20003f84070 */
[----:B------:R-:W-:Y:S02]  /*11a0*/  VIADD R13, R8, 0x170 ;  /* 0x00000170080d7836 */ /* 0x000fe40000000000 */
[----:B------:R-:W-:-:S02]  /*11b0*/  IMAD.MOV R17, RZ, RZ, -R12 ;  /* 0x000000ffff117224 */ /* 0x000fc400078e0a0c */
[----:B------:R-:W-:Y:S01]  /*11c0*/  @!P2 IMAD.IADD R9, R9, 0x1, -R2 ;  /* 0x000000010909a824 */ /* 0x000fe200078e0a02 */
[----:B------:R-:W-:Y:S01]  /*11d0*/  IABS R12, R13 ;  /* 0x0000000d000c7213 */ /* 0x000fe20000000000 */
[----:B------:R-:W-:Y:S01]  /*11e0*/  @!P1 IMAD.IADD R0, R0, 0x1, -R11 ;  /* 0x0000000100009824 */ /* 0x000fe200078e0a0b */
[----:B------:R-:W-:Y:S01]  /*11f0*/  ISETP.NE.AND P1, PT, R4, RZ, PT ;  /* 0x000000ff0400720c */ /* 0x000fe20003f25270 */
[----:B------:R-:W-:Y:S01]  /*1200*/  IMAD.MOV.U32 R11, RZ, RZ, R6 ;  /* 0x000000ffff0b7224 */ /* 0x000fe200078e0006 */
[C---:B------:R-:W-:Y:S01]  /*1210*/  ISETP.GT.U32.AND P2, PT, R2.reuse, R9, PT ;  /* 0x000000090200720c */ /* 0x040fe20003f44070 */
[----:B------:R-:W-:Y:S02]  /*1220*/  IMAD R10, R2, R17, R10 ;  /* 0x00000011020a7224 */ /* 0x000fe400078e020a */
[----:B------:R-:W-:-:S04]  /*1230*/  IMAD.HI.U32 R18, R3, R11, RZ ;  /* 0x0000000b03127227 */ /* 0x000fc800078e00ff */
[----:B------:R-:W-:-:S04]  /*1240*/  IMAD.HI.U32 R17, R3, R12, RZ ;  /* 0x0000000c03117227 */ /* 0x000fc800078e00ff */
[----:B------:R-:W-:Y:S02]  /*1250*/  IMAD.MOV R18, RZ, RZ, -R18 ;  /* 0x000000ffff127224 */ /* 0x000fe400078e0a12 */
[----:B------:R-:W-:Y:S02]  /*1260*/  IMAD.MOV R17, RZ, RZ, -R17 ;  /* 0x000000ffff117224 */ /* 0x000fe400078e0a11 */
[----:B------:R-:W-:Y:S02]  /*1270*/  VIADD R6, R8, 0x150 ;  /* 0x0000015008067836 */ /* 0x000fe40000000000 */
[----:B------:R-:W-:Y:S01]  /*1280*/  @!P4 IMAD.IADD R7, R7, 0x1, -R2 ;  /* 0x000000010707c824 */ /* 0x000fe200078e0a02 */
[C---:B------:R-:W-:Y:S01]  /*1290*/  ISETP.GT.U32.AND P4, PT, R2.reuse, R10, PT ;  /* 0x0000000a0200720c */ /* 0x040fe20003f84070 */
[C---:B------:R-:W-:Y:S01]  /*12a0*/  IMAD R11, R2.reuse, R18, R11 ;  /* 0x00000012020b7224 */ /* 0x040fe200078e020b */
[----:B------:R-:W-:Y:S01]  /*12b0*/  IABS R14, R6 ;  /* 0x00000006000e7213 */ /* 0x000fe20000000000 */
[C---:B------:R-:W-:Y:S01]  /*12c0*/  IMAD R12, R2.reuse, R17, R12 ;  /* 0x00000011020c7224 */ /* 0x040fe200078e020c */
[C---:B------:R-:W-:Y:S01]  /*12d0*/  ISETP.GT.U32.AND P6, PT, R2.reuse, R7, PT ;  /* 0x000000070200720c */ /* 0x040fe20003fc4070 */
[----:B------:R-:W-:Y:S01]  /*12e0*/  @!P3 IMAD.MOV R0, RZ, RZ, -R0 ;  /* 0x000000ffff00b224 */ /* 0x000fe200078e0a00 */
[C---:B------:R-:W-:Y:S01]  /*12f0*/  ISETP.GT.U32.AND P3, PT, R2.reuse, R11, PT ;  /* 0x0000000b0200720c */ /* 0x040fe20003f64070 */
[----:B------:R-:W-:Y:S01]  /*1300*/  @!P2 IMAD.IADD R9, R9, 0x1, -R2 ;  /* 0x000000010909a824 */ /* 0x000fe200078e0a02 */
[----:B------:R-:W-:Y:S01]  /*1310*/  ISETP.GT.U32.AND P2, PT, R2, R12, PT ;  /* 0x0000000c0200720c */ /* 0x000fe20003f44070 */
[----:B------:R-:W-:Y:S01]  /*1320*/  IMAD.HI.U32 R17, R3, R14, RZ ;  /* 0x0000000e03117227 */ /* 0x000fe200078e00ff */
[----:B------:R-:W-:-:S02]  /*1330*/  @!P1 LOP3.LUT R0, RZ, R4, RZ, 0x33, !PT ;  /* 0x00000004ff009212 */ /* 0x000fc400078e33ff */
[----:B------:R-:W-:Y:S01]  /*1340*/  ISETP.GE.AND P1, PT, R15, RZ, PT ;  /* 0x000000ff0f00720c */ /* 0x000fe20003f26270 */
[----:B------:R-:W-:Y:S02]  /*1350*/  IMAD.MOV R17, RZ, RZ, -R17 ;  /* 0x000000ffff117224 */ /* 0x000fe400078e0a11 */
[----:B------:R-:W-:Y:S01]  /*1360*/  VIADD R4, R8, 0x130 ;  /* 0x0000013008047836 */ /* 0x000fe20000000000 */
[----:B------:R0:W-:Y:S01]  /*1370*/  STL [R1+0x4a4], R0 ;  /* 0x0004a40001007387 */ /* 0x0001e20000100800 */
[----:B------:R-:W-:Y:S01]  /*1380*/  @!P4 IMAD.IADD R10, R10, 0x1, -R2 ;  /* 0x000000010a0ac824 */ /* 0x000fe200078e0a02 */
[----:B------:R-:W-:Y:S01]  /*1390*/  ISETP.GE.AND P4, PT, R13, RZ, PT ;  /* 0x000000ff0d00720c */ /* 0x000fe20003f86270 */
[C---:B------:R-:W-:Y:S01]  /*13a0*/  IMAD R13, R2.reuse, R17, R14 ;  /* 0x00000011020d7224 */ /* 0x040fe200078e020e */
[----:B------:R-:W-:Y:S01]  /*13b0*/  IABS R14, R4 ;  /* 0x00000004000e7213 */ /* 0x000fe20000000000 */
[--C-:B------:R-:W-:Y:S01]  /*13c0*/  @!P3 IMAD.IADD R11, R11, 0x1, -R2.reuse ;  /* 0x000000010b0bb824 */ /* 0x100fe200078e0a02 */
[----:B------:R-:W-:Y:S01]  /*13d0*/  ISETP.GT.U32.AND P3, PT, R2, R10, PT ;  /* 0x0000000a0200720c */ /* 0x000fe20003f64070 */
[----:B------:R-:W-:-:S02]  /*13e0*/  @!P2 IMAD.IADD R12, R12, 0x1, -R2 ;  /* 0x000000010c0ca824 */ /* 0x000fc400078e0a02 */
[----:B------:R-:W-:Y:S02]  /*13f0*/  IMAD.MOV.U32 R5, RZ, RZ, R9 ;  /* 0x000000ffff057224 */ /* 0x000fe400078e0009 */
[----:B------:R-:W-:Y:S01]  /*1400*/  IMAD.HI.U32 R9, R3, R14, RZ ;  /* 0x0000000e03097227 */ /* 0x000fe200078e00ff */
[----:B------:R-:W-:-:S03]  /*1410*/  ISETP.GT.U32.AND P2, PT, R2, R12, PT ;  /* 0x0000000c0200720c */ /* 0x000fc60003f44070 */
[----:B------:R-:W-:Y:S02]  /*1420*/  IMAD.MOV R9, RZ, RZ, -R9 ;  /* 0x000000ffff097224 */ /* 0x000fe400078e0a09 */
[--C-:B------:R-:W-:Y:S01]  /*1430*/  @!P6 IMAD.IADD R7, R7, 0x1, -R2.reuse ;  /* 0x000000010707e824 */ /* 0x100fe200078e0a02 */
[----:B------:R-:W-:Y:S01]  /*1440*/  ISETP.GE.AND P6, PT, R16, RZ, PT ;  /* 0x000000ff1000720c */ /* 0x000fe20003fc6270 */
[----:B------:R-:W-:Y:S01]  /*1450*/  @!P3 IMAD.IADD R10, R10, 0x1, -R2 ;  /* 0x000000010a0ab824 */ /* 0x000fe200078e0a02 */
[C---:B------:R-:W-:Y:S01]  /*1460*/  ISETP.GT.U32.AND P3, PT, R2.reuse, R13, PT ;  /* 0x0000000d0200720c */ /* 0x040fe20003f64070 */
[C---:B------:R-:W-:Y:S02]  /*1470*/  IMAD R14, R2.reuse, R9, R14 ;  /* 0x00000009020e7224 */ /* 0x040fe400078e020e */
[----:B------:R-:W-:Y:S01]  /*1480*/  @!P0 IMAD.MOV R5, RZ, RZ, -R5 ;  /* 0x000000ffff058224 */ /* 0x000fe200078e0a05 */
[----:B------:R-:W-:Y:S01]  /*1490*/  ISETP.GT.U32.AND P0, PT, R2, R11, PT ;  /* 0x0000000b0200720c */ /* 0x000fe20003f04070 */
[----:B------:R-:W-:Y:S01]  /*14a0*/  @!P2 IMAD.IADD R12, R12, 0x1, -R2 ;  /* 0x000000010c0ca824 */ /* 0x000fe200078e0a02 */
[----:B------:R-:W-:Y:S01]  /*14b0*/  ISETP.GT.U32.AND P2, PT, R2, R14, PT ;  /* 0x0000000e0200720c */ /* 0x000fe20003f44070 */
[----:B0-----:R-:W-:Y:S01]  /*14c0*/  IMAD.MOV.U32 R0, RZ, RZ, R7 ;  /* 0x000000ffff007224 */ /* 0x001fe200078e0007 */
[----:B------:R-:W-:Y:S01]  /*14d0*/  STL [R1+0x8], R5 ;  /* 0x0000080501007387 */ /* 0x000fe20000100800 */
[----:B------:R-:W-:-:S02]  /*14e0*/  VIADD R7, R8, 0x110 ;  /* 0x0000011008077836 */ /* 0x000fc40000000000 */
[----:B------:R-:W-:Y:S02]  /*14f0*/  VIADD R18, R8, 0xd0 ;  /* 0x000000d008127836 */ /* 0x000fe40000000000 */
[----:B------:R-:W-:Y:S01]  /*1500*/  @!P3 IMAD.IADD R13, R13, 0x1, -R2 ;  /* 0x000000010d0db824 */ /* 0x000fe200078e0a02 */
[----:B------:R-:W-:Y:S01]  /*1510*/  IABS R15, R7 ;  /* 0x00000007000f7213 */ /* 0x000fe20000000000 */
[----:B------:R-:W-:Y:S01]  /*1520*/  @!P5 IMAD.MOV R0, RZ, RZ, -R0 ;  /* 0x000000ffff00d224 */ /* 0x000fe200078e0a00 */
[----:B------:R-:W-:Y:S01]  /*1530*/  ISETP.GE.AND P5, PT, R6, RZ, PT ;  /* 0x000000ff0600720c */ /* 0x000fe20003fa6270 */
[----:B------:R-:W-:Y:S01]  /*1540*/  VIADD R6, R8, 0xf0 ;  /* 0x000000f008067836 */ /* 0x000fe20000000000 */
[----:B------:R-:W-:Y:S01]  /*1550*/  IABS R17, R18 ;  /* 0x0000001200117213 */ /* 0x000fe20000000000 */
[--C-:B------:R-:W-:Y:S01]  /*1560*/  @!P2 IMAD.IADD R14, R14, 0x1, -R2.reuse ;  /* 0x000000010e0ea824 */ /* 0x100fe200078e0a02 */
[----:B------:R-:W-:Y:S01]  /*1570*/  ISETP.GT.U32.AND P2, PT, R2, R13, PT ;  /* 0x0000000d0200720c */ /* 0x000fe20003f44070 */
[----:B------:R-:W-:Y:S01]  /*1580*/  @!P0 IMAD.IADD R11, R11, 0x1, -R2 ;  /* 0x000000010b0b8824 */ /* 0x000fe200078e0a02 */
[----:B------:R-:W-:Y:S01]  /*1590*/  ISETP.GE.AND P0, PT, R4, RZ, PT ;  /* 0x000000ff0400720c */ /* 0x000fe20003f06270 */
[----:B------:R-:W-:Y:S01]  /*15a0*/  IMAD.HI.U32 R4, R3, R15, RZ ;  /* 0x0000000f03047227 */ /* 0x000fe200078e00ff */
[----:B------:R-:W-:Y:S01]  /*15b0*/  IABS R16, R6 ;  /* 0x0000000600107213 */ /* 0x000fe20000000000 */
[----:B------:R-:W-:Y:S01]  /*15c0*/  STL [R1], R0 ;  /* 0x0000000001007387 */ /* 0x000fe20000100800 */
[----:B------:R-:W-:Y:S01]  /*15d0*/  ISETP.GE.AND P3, PT, R7, RZ, PT ;  /* 0x000000ff0700720c */ /* 0x000fe20003f66270 */
[----:B------:R-:W-:-:S04]  /*15e0*/  IMAD.HI.U32 R9, R3, R17, RZ ;  /* 0x0000001103097227 */ /* 0x000fc800078e00ff */
[----:B------:R-:W-:Y:S02]  /*15f0*/  IMAD.MOV R4, RZ, RZ, -R4 ;  /* 0x000000ffff047224 */ /* 0x000fe400078e0a04 */
[----:B------:R-:W-:-:S04]  /*1600*/  IMAD.HI.U32 R19, R3, R16, RZ ;  /* 0x0000001003137227 */ /* 0x000fc800078e00ff */
[----:B------:R-:W-:Y:S02]  /*1610*/  IMAD.MOV R9, RZ, RZ, -R9 ;  /* 0x000000ffff097224 */ /* 0x000fe400078e0a09 */
[C---:B------:R-:W-:Y:S02]  /*1620*/  IMAD R15, R2.reuse, R4, R15 ;  /* 0x00000004020f7224 */ /* 0x040fe400078e020f */
[----:B------:R-:W-:Y:S02]  /*1630*/  IMAD.MOV R19, RZ, RZ, -R19 ;  /* 0x000000ffff137224 */ /* 0x000fe400078e0a13 */
[----:B------:R-:W-:Y:S02]  /*1640*/  @!P2 IMAD.IADD R13, R13, 0x1, -R2 ;  /* 0x000000010d0da824 */ /* 0x000fe400078e0a02 */
[C---:B------:R-:W-:Y:S02]  /*1650*/  IMAD R17, R2.reuse, R9, R17 ;  /* 0x0000000902117224 */ /* 0x040fe400078e0211 */
[----:B------:R-:W-:Y:S01]  /*1660*/  @!P6 IMAD.MOV R11, RZ, RZ, -R11 ;  /* 0x000000ffff0be224 */ /* 0x000fe200078e0a0b */
[C---:B------:R-:W-:Y:S01]  /*1670*/  ISETP.GT.U32.AND P6, PT, R2.reuse, R15, PT ;  /* 0x0000000f0200720c */ /* 0x040fe20003fc4070 */
[----:B------:R-:W-:-:S02]  /*1680*/  IMAD R16, R2, R19, R16 ;  /* 0x0000001302107224 */ /* 0x000fc400078e0210 */
[----:B------:R-:W-:Y:S01]  /*1690*/  @!P5 IMAD.MOV R13, RZ, RZ, -R13 ;  /* 0x000000ffff0dd224 */ /* 0x000fe200078e0a0d */
[C---:B------:R-:W-:Y:S01]  /*16a0*/  ISETP.GT.U32.AND P5, PT, R2.reuse, R17, PT ;  /* 0x000000110200720c */ /* 0x040fe20003fa4070 */
[----:B------:R-:W-:Y:S01]  /*16b0*/  @!P1 IMAD.MOV R10, RZ, RZ, -R10 ;  /* 0x000000ffff0a9224 */ /* 0x000fe200078e0a0a */
[----:B------:R-:W-:Y:S01]  /*16c0*/  ISETP.GT.U32.AND P1, PT, R2, R14, PT ;  /* 0x0000000e0200720c */ /* 0x000fe20003f24070 */
[----:B------:R-:W-:Y:S01]  /*16d0*/  VIADD R4, R8, 0xb0 ;  /* 0x000000b008047836 */ /* 0x000fe20000000000 */
[----:B------:R-:W-:Y:S01]  /*16e0*/  ISETP.GT.U32.AND P2, PT, R2, R16, PT ;  /* 0x000000100200720c */ /* 0x000fe20003f44070 */
[----:B------:R-:W-:Y:S01]  /*16f0*/  VIADD R7, R8, 0x90 ;  /* 0x0000009008077836 */ /* 0x000fe20000000000 */
[----:B------:R-:W-:Y:S01]  /*1700*/  STL [R1+0x4a8], R10 ;  /* 0x0004a80a01007387 */ /* 0x000fe20000100800 */
[----:B------:R-:W-:Y:S01]  /*1710*/  @!P4 IMAD.MOV R12, RZ, RZ, -R12 ;  /* 0x000000ffff0cc224 */ /* 0x000fe200078e0a0c */
[----:B------:R-:W-:Y:S01]  /*1720*/  ISETP.GE.AND P4, PT, R6, RZ, PT ;  /* 0x000000ff0600720c */ /* 0x000fe20003f86270 */
[--C-:B------:R-:W-:Y:S01]  /*1730*/  @!P6 IMAD.IADD R15, R15, 0x1, -R2.reuse ;  /* 0x000000010f0fe824 */ /* 0x100fe200078e0a02 */
[----:B------:R-:W-:Y:S01]  /*1740*/  IABS R19, R4 ;  /* 0x0000000400137213 */ /* 0x000fe20000000000 */
[----:B------:R-:W-:Y:S01]  /*1750*/  VIADD R22, R8, 0x70 ;  /* 0x0000007008167836 */ /* 0x000fe20000000000 */
[----:B------:R-:W-:Y:S01]  /*1760*/  IABS R6, R7 ;  /* 0x0000000700067213 */ /* 0x000fe20000000000 */
[--C-:B------:R-:W-:Y:S01]  /*1770*/  @!P5 IMAD.IADD R17, R17, 0x1, -R2.reuse ;  /* 0x000000011111d824 */ /* 0x100fe200078e0a02 */
[----:B------:R-:W-:Y:S01]  /*1780*/  ISETP.GT.U32.AND P6, PT, R2, R15, PT ;  /* 0x0000000f0200720c */ /* 0x000fe20003fc4070 */
[--C-:B------:R-:W-:Y:S01]  /*1790*/  @!P1 IMAD.IADD R14, R14, 0x1, -R2.reuse ;  /* 0x000000010e0e9824 */ /* 0x100fe200078e0a02 */
[----:B------:R-:W-:Y:S01]  /*17a0*/  ISETP.GE.AND P1, PT, R18, RZ, PT ;  /* 0x000000ff1200720c */ /* 0x000fe20003f26270 */
[----:B------:R-:W-:Y:S01]  /*17b0*/  @!P2 IMAD.IADD R16, R16, 0x1, -R2 ;  /* 0x000000011010a824 */ /* 0x000fe200078e0a02 */
[----:B------:R-:W-:Y:S01]  /*17c0*/  ISETP.GT.U32.AND P5, PT, R2, R17, PT ;  /* 0x000000110200720c */ /* 0x000fe20003fa4070 */
[----:B------:R-:W-:Y:S01]  /*17d0*/  IMAD.MOV.U32 R18, RZ, RZ, R19 ;  /* 0x000000ffff127224 */ /* 0x000fe200078e0013 */
[----:B------:R-:W-:Y:S01]  /*17e0*/  ISETP.GE.AND P2, PT, R4, RZ, PT ;  /* 0x000000ff0400720c */ /* 0x000fe20003f46270 */
[C---:B------:R-:W-:Y:S01]  /*17f0*/  IMAD.HI.U32 R19, R3.reuse, R6, RZ ;  /* 0x0000000603137227 */ /* 0x040fe200078e00ff */
[----:B------:R0:W-:Y:S03]  /*1800*/  STL [R1+0x4b0], R11 ;  /* 0x0004b00b01007387 */ /* 0x0001e60000100800 */
[----:B------:R-:W-:Y:S01]  /*1810*/  @!P0 IMAD.MOV R14, RZ, RZ, -R14 ;  /* 0x000000ffff0e8224 */ /* 0x000fe200078e0a0e */
[C---:B------:R-:W-:Y:S01]  /*1820*/  ISETP.GT.U32.AND P0, PT, R2.reuse, R16, PT ;  /* 0x000000100200720c */ /* 0x040fe20003f04070 */
[----:B------:R-:W-:Y:S01]  /*1830*/  IMAD.HI.U32 R9, R3, R18, RZ ;  /* 0x0000001203097227 */ /* 0x000fe200078e00ff */
[----:B------:R1:W-:Y:S03]  /*1840*/  STL [R1+0x4b4], R12 ;  /* 0x0004b40c01007387 */ /* 0x0003e60000100800 */
[----:B------:R-:W-:Y:S01]  /*1850*/  IMAD.MOV R19, RZ, RZ, -R19 ;  /* 0x000000ffff137224 */ /* 0x000fe200078e0a13 */
[----:B0-----:R-:W-:Y:S01]  /*1860*/  LOP3.LUT R11, R23, 0x3, RZ, 0xc0, !PT ;  /* 0x00000003170b7812 */ /* 0x001fe200078ec0ff */
[----:B------:R-:W-:Y:S01]  /*1870*/  IMAD.MOV R9, RZ, RZ, -R9 ;  /* 0x000000ffff097224 */ /* 0x000fe200078e0a09 */
[----:B------:R-:W-:Y:S01]  /*1880*/  STL [R1+0x4b8], R13 ;  /* 0x0004b80d01007387 */ /* 0x000fe20000100800 */
[----:B------:R-:W-:-:S02]  /*1890*/  IMAD R6, R2, R19, R6 ;  /* 0x0000001302067224 */ /* 0x000fc400078e0206 */
[----:B------:R-:W-:Y:S01]  /*18a0*/  @!P6 IMAD.IADD R15, R15, 0x1, -R2 ;  /* 0x000000010f0fe824 */ /* 0x000fe200078e0a02 */
[----:B------:R-:W-:Y:S01]  /*18b0*/  ISETP.GE.AND P6, PT, R7, RZ, PT ;  /* 0x000000ff0700720c */ /* 0x000fe20003fc6270 */
[C---:B------:R-:W-:Y:S01]  /*18c0*/  IMAD R18, R2.reuse, R9, R18 ;  /* 0x0000000902127224 */ /* 0x040fe200078e0212 */
[----:B------:R-:W-:Y:S01]  /*18d0*/  SHF.R.U32.HI R7, RZ, 0x2, R23 ;  /* 0x00000002ff077819 */ /* 0x000fe20000011617 */
[--C-:B------:R-:W-:Y:S01]  /*18e0*/  @!P5 IMAD.IADD R17, R17, 0x1, -R2.reuse ;  /* 0x000000011111d824 */ /* 0x100fe200078e0a02 */
[----:B------:R-:W-:Y:S01]  /*18f0*/  ISETP.GT.U32.AND P5, PT, R2, R6, PT ;  /* 0x000000060200720c */ /* 0x000fe20003fa4070 */
[----:B------:R-:W-:Y:S01]  /*1900*/  @!P3 IMAD.MOV R15, RZ, RZ, -R15 ;  /* 0x000000ffff0fb224 */ /* 0x000fe200078e0a0f */
[----:B------:R-:W-:Y:S01]  /*1910*/  ISETP.GE.AND P3, PT, R22, RZ, PT ;  /* 0x000000ff1600720c */ /* 0x000fe20003f66270 */
[----:B------:R-:W-:Y:S01]  /*1920*/  @!P0 IMAD.IADD R16, R16, 0x1, -R2 ;  /* 0x0000000110108824 */ /* 0x000fe200078e0a02 */
[----:B------:R-:W-:Y:S01]  /*1930*/  ISETP.GT.U32.AND P0, PT, R2, R18, PT ;  /* 0x000000120200720c */ /* 0x000fe20003f04070 */
[----:B------:R-:W-:Y:S01]  /*1940*/  VIADD R24, R8, 0x50 ;  /* 0x0000005008187836 */ /* 0x000fe20000000000 */
[----:B------:R-:W-:Y:S01]  /*1950*/  IABS R22, R22 ;  /* 0x0000001600167213 */ /* 0x000fe20000000000 */
[----:B------:R-:W-:Y:S01]  /*1960*/  @!P4 IMAD.MOV R16, RZ, RZ, -R16 ;  /* 0x000000ffff10c224 */ /* 0x000fe200078e0a10 */
[----:B------:R-:W-:Y:S01]  /*1970*/  SGXT.U32 R7, R7, 0x3 ;  /* 0x000000030707781a */ /* 0x000fe20000000000 */
[----:B------:R-:W-:Y:S01]  /*1980*/  IMAD.SHL.U32 R19, R11, 0x200, RZ ;  /* 0x000002000b137824 */ /* 0x000fe200078e00ff */
[----:B------:R-:W-:Y:S01]  /*1990*/  ISETP.GE.AND P4, PT, R24, RZ, PT ;  /* 0x000000ff1800720c */ /* 0x000fe20003f86270 */
[----:B------:R-:W-:Y:S01]  /*19a0*/  IMAD.HI.U32 R4, R3, R22, RZ ;  /* 0x0000001603047227 */ /* 0x000fe200078e00ff */
[----:B------:R-:W-:Y:S01]  /*19b0*/  IABS R24, R24 ;  /* 0x0000001800187213 */ /* 0x000fe20000000000 */
[----:B------:R-:W-:Y:S01]  /*19c0*/  STL [R1+0x4bc], R14 ;  /* 0x0004bc0e01007387 */ /* 0x000fe20000100800 */
[----:B------:R-:W-:Y:S01]  /*19d0*/  LOP3.LUT R19, R19, R7, RZ, 0xfc, !PT ;  /* 0x0000000713137212 */ /* 0x000fe200078efcff */
[----:B------:R-:W-:-:S02]  /*19e0*/  @!P5 IMAD.IADD R6, R6, 0x1, -R2 ;  /* 0x000000010606d824 */ /* 0x000fc400078e0a02 */
[----:B------:R-:W-:Y:S01]  /*19f0*/  IMAD.MOV R4, RZ, RZ, -R4 ;  /* 0x000000ffff047224 */ /* 0x000fe200078e0a04 */
[----:B-1----:R-:W-:Y:S01]  /*1a00*/  LOP3.LUT R12, R19, 0x10, R20, 0xf8, !PT ;  /* 0x00000010130c7812 */ /* 0x002fe200078ef814 */
[----:B------:R-:W-:Y:S01]  /*1a10*/  @!P0 IMAD.IADD R18, R18, 0x1, -R2 ;  /* 0x0000000112128824 */ /* 0x000fe200078e0a02 */
[C---:B------:R-:W-:Y:S01]  /*1a20*/  ISETP.GT.U32.AND P5, PT, R2.reuse, R6, PT ;  /* 0x000000060200720c */ /* 0x040fe20003fa4070 */
[C---:B------:R-:W-:Y:S01]  /*1a30*/  IMAD R22, R2.reuse, R4, R22 ;  /* 0x0000000402167224 */ /* 0x040fe200078e0216 */
[----:B------:R-:W-:Y:S01]  /*1a40*/  SGXT.U32 R19, R21, 0x4 ;  /* 0x000000041513781a */ /* 0x000fe20000000000 */
[----:B------:R-:W-:Y:S01]  /*1a50*/  IMAD.HI.U32 R4, R3, R24, RZ ;  /* 0x0000001803047227 */ /* 0x000fe200078e00ff */
[----:B------:R-:W-:Y:S01]  /*1a60*/  ISETP.GT.U32.AND P0, PT, R2, R18, PT ;  /* 0x000000120200720c */ /* 0x000fe20003f04070 */
[----:B------:R-:W-:Y:S01]  /*1a70*/  STL [R1+0x4c0], R15 ;  /* 0x0004c00f01007387 */ /* 0x000fe20000100800 */
[----:B------:R-:W-:Y:S01]  /*1a80*/  SHF.R.S32.HI R20, RZ, 0x2, R23 ;  /* 0x00000002ff147819 */ /* 0x000fe20000011417 */
[----:B------:R-:W-:-:S02]  /*1a90*/  IMAD.MOV R4, RZ, RZ, -R4 ;  /* 0x000000ffff047224 */ /* 0x000fc400078e0a04 */
[----:B------:R-:W-:Y:S01]  /*1aa0*/  VIADD R7, R8, 0x30 ;  /* 0x0000003008077836 */ /* 0x000fe20000000000 */
[----:B------:R-:W-:Y:S01]  /*1ab0*/  STL [R1+0x4c4], R11 ;  /* 0x0004c40b01007387 */ /* 0x000fe20000100800 */
[----:B------:R-:W-:Y:S01]  /*1ac0*/  @!P1 IMAD.MOV R17, RZ, RZ, -R17 ;  /* 0x000000ffff119224 */ /* 0x000fe200078e0a11 */
[C---:B------:R-:W-:Y:S01]  /*1ad0*/  ISETP.GT.U32.AND P1, PT, R2.reuse, R22, PT ;  /* 0x000000160200720c */ /* 0x040fe20003f24070 */
[----:B------:R-:W-:Y:S01]  /*1ae0*/  IMAD R24, R2, R4, R24 ;  /* 0x0000000402187224 */ /* 0x000fe200078e0218 */
[----:B------:R-:W-:Y:S01]  /*1af0*/  IABS R9, R7 ;  /* 0x0000000700097213 */ /* 0x000fe20000000000 */
[--C-:B------:R-:W-:Y:S01]  /*1b00*/  @!P5 IMAD.IADD R6, R6, 0x1, -R2.reuse ;  /* 0x000000010606d824 */ /* 0x100fe200078e0a02 */
[----:B------:R-:W-:Y:S01]  /*1b10*/  LOP3.LUT R4, R29, R19, RZ, 0xfc, !PT ;  /* 0x000000131d047212 */ /* 0x000fe200078efcff */
[--C-:B------:R-:W-:Y:S01]  /*1b20*/  @!P0 IMAD.IADD R18, R18, 0x1, -R2.reuse ;  /* 0x0000000112128824 */ /* 0x100fe200078e0a02 */
[----:B------:R-:W-:Y:S01]  /*1b30*/  ISETP.GT.U32.AND P5, PT, R2, R24, PT ;  /* 0x000000180200720c */ /* 0x000fe20003fa4070 */
[----:B------:R-:W-:Y:S01]  /*1b40*/  VIADD R8, R8, 0x10 ;  /* 0x0000001008087836 */ /* 0x000fe20000000000 */
[----:B------:R-:W-:Y:S01]  /*1b50*/  ISETP.GE.AND P0, PT, R7, RZ, PT ;  /* 0x000000ff0700720c */ /* 0x000fe20003f06270 */
[C---:B------:R-:W-:Y:S01]  /*1b60*/  IMAD.HI.U32 R7, R3.reuse, R9, RZ ;  /* 0x0000000903077227 */ /* 0x040fe200078e00ff */
[----:B------:R-:W-:Y:S01]  /*1b70*/  LOP3.LUT R21, R4, 0x1e0, RZ, 0xfc, !PT ;  /* 0x000001e004157812 */ /* 0x000fe200078efcff */
[----:B------:R-:W-:Y:S01]  /*1b80*/  STL [R1+0x4c8], R16 ;  /* 0x0004c81001007387 */ /* 0x000fe20000100800 */
[----:B------:R-:W-:Y:S01]  /*1b90*/  SGXT R20, R20, 0x1 ;  /* 0x000000011414781a */ /* 0x000fe20000000200 */
[----:B------:R-:W-:Y:S01]  /*1ba0*/  IMAD.MOV R7, RZ, RZ, -R7 ;  /* 0x000000ffff077224 */ /* 0x000fe200078e0a07 */
[----:B------:R-:W-:Y:S01]  /*1bb0*/  LOP3.LUT R19, R4, 0x1a0, RZ, 0xfc, !PT ;  /* 0x000001a004137812 */ /* 0x000fe200078efcff */
[--C-:B------:R-:W-:Y:S01]  /*1bc0*/  @!P1 IMAD.IADD R22, R22, 0x1, -R2.reuse ;  /* 0x0000000116169824 */ /* 0x100fe200078e0a02 */
[----:B------:R-:W-:Y:S01]  /*1bd0*/  ISETP.GE.AND P1, PT, R8, RZ, PT ;  /* 0x000000ff0800720c */ /* 0x000fe20003f26270 */
[----:B------:R-:W-:Y:S01]  /*1be0*/  IMAD R9, R2, R7, R9 ;  /* 0x0000000702097224 */ /* 0x000fe200078e0209 */
[----:B------:R-:W-:Y:S01]  /*1bf0*/  IABS R8, R8 ;  /* 0x0000000800087213 */ /* 0x000fe20000000000 */
[----:B------:R-:W-:Y:S01]  /*1c00*/  @!P5 IMAD.IADD R24, R24, 0x1, -R2 ;  /* 0x000000011818d824 */ /* 0x000fe200078e0a02 */
[----:B------:R-:W-:Y:S01]  /*1c10*/  ISETP.GT.U32.AND P5, PT, R2, R22, PT ;  /* 0x000000160200720c */ /* 0x000fe20003fa4070 */
[----:B------:R-:W-:Y:S01]  /*1c20*/  IMAD.MOV.U32 R0, RZ, RZ, R6 ;  /* 0x000000ffff007224 */ /* 0x000fe200078e0006 */
[----:B------:R-:W-:Y:S01]  /*1c30*/  IABS R7, R21 ;  /* 0x0000001500077213 */ /* 0x000fe20000000000 */
[C---:B------:R-:W-:Y:S01]  /*1c40*/  IMAD.HI.U32 R25, R3.reuse, R8, RZ ;  /* 0x0000000803197227 */ /* 0x040fe200078e00ff */
[----:B------:R-:W-:Y:S01]  /*1c50*/  LOP3.LUT R6, R4, 0x1c0, RZ, 0xfc, !PT ;  /* 0x000001c004067812 */ /* 0x000fe200078efcff */
[----:B------:R-:W-:Y:S01]  /*1c60*/  STL [R1+0x4cc], R17 ;  /* 0x0004cc1101007387 */ /* 0x000fe20000100800 */
[----:B------:R-:W-:Y:S01]  /*1c70*/  LOP3.LUT R20, R20, 0x90, RZ, 0xc0, !PT ;  /* 0x0000009014147812 */ /* 0x000fe200078ec0ff */
[----:B------:R-:W-:Y:S01]  /*1c80*/  @!P6 IMAD.MOV R0, RZ, RZ, -R0 ;  /* 0x000000ffff00e224 */ /* 0x000fe200078e0a00 */
[----:B------:R-:W-:Y:S01]  /*1c90*/  ISETP.GT.U32.AND P6, PT, R2, R9, PT ;  /* 0x000000090200720c */ /* 0x000fe20003fc4070 */
[----:B------:R-:W-:Y:S01]  /*1ca0*/  IMAD.MOV R25, RZ, RZ, -R25 ;  /* 0x000000ffff197224 */ /* 0x000fe200078e0a19 */
[----:B------:R-:W-:Y:S01]  /*1cb0*/  STL [R1+0x4d0], R12 ;  /* 0x0004d00c01007387 */ /* 0x000fe20000100800 */
[----:B------:R-:W-:Y:S01]  /*1cc0*/  IMAD.HI.U32 R23, R3, R7, RZ ;  /* 0x0000000703177227 */ /* 0x000fe200078e00ff */
[----:B------:R-:W-:-:S02]  /*1cd0*/  LOP3.LUT R5, R20, 0x10, R26, 0x78, !PT ;  /* 0x0000001014057812 */ /* 0x000fc400078e781a */
[----:B------:R-:W-:Y:S01]  /*1ce0*/  STL [R1+0x48c], R29 ;  /* 0x00048c1d01007387 */ /* 0x000fe20000100800 */
[----:B------:R-:W-:Y:S01]  /*1cf0*/  @!P2 IMAD.MOV R18, RZ, RZ, -R18 ;  /* 0x000000ffff12a224 */ /* 0x000fe200078e0a12 */
[C---:B------:R-:W-:Y:S01]  /*1d00*/  ISETP.GT.U32.AND P2, PT, R2.reuse, R24, PT ;  /* 0x000000180200720c */ /* 0x040fe20003f44070 */
[----:B------:R-:W-:Y:S01]  /*1d10*/  IMAD R8, R2, R25, R8 ;  /* 0x0000001902087224 */ /* 0x000fe200078e0208 */
[----:B------:R-:W-:Y:S01]  /*1d20*/  IABS R25, R6 ;  /* 0x0000000600197213 */ /* 0x000fe20000000000 */
[----:B------:R-:W-:Y:S01]  /*1d30*/  IMAD.MOV R23, RZ, RZ, -R23 ;  /* 0x000000ffff177224 */ /* 0x000fe200078e0a17 */
[----:B------:R-:W-:Y:S01]  /*1d40*/  STL [R1+0x4d4], R18 ;  /* 0x0004d41201007387 */ /* 0x000fe20000100800 */
[--C-:B------:R-:W-:Y:S01]  /*1d50*/  @!P5 IMAD.IADD R22, R22, 0x1, -R2.reuse ;  /* 0x000000011616d824 */ /* 0x100fe200078e0a02 */
[C---:B------:R-:W-:Y:S01]  /*1d60*/  ISETP.GT.U32.AND P5, PT, R2.reuse, R8, PT ;  /* 0x000000080200720c */ /* 0x040fe20003fa4070 */
[----:B------:R-:W-:Y:S01]  /*1d70*/  @!P6 IMAD.IADD R9, R9, 0x1, -R2 ;  /* 0x000000010909e824 */ /* 0x000fe200078e0a02 */
[----:B------:R0:W-:Y:S01]  /*1d80*/  STL [R1+0x38], R0 ;  /* 0x0000380001007387 */ /* 0x0001e20000100800 */
[C---:B------:R-:W-:Y:S01]  /*1d90*/  IMAD R7, R2.reuse, R23, R7 ;  /* 0x0000001702077224 */ /* 0x040fe200078e0207 */
[----:B------:R-:W-:Y:S01]  /*1da0*/  IABS R20, R19 ;  /* 0x0000001300147213 */ /* 0x000fe20000000000 */
[----:B------:R-:W-:Y:S01]  /*1db0*/  IMAD.MOV.U32 R10, RZ, RZ, R22 ;  /* 0x000000ffff0a7224 */ /* 0x000fe200078e0016 */
[----:B------:R-:W-:Y:S01]  /*1dc0*/  ISETP.GT.U32.AND P6, PT, R2, R9, PT ;  /* 0x000000090200720c */ /* 0x000fe20003fc4070 */
[----:B------:R-:W-:Y:S01]  /*1dd0*/  @!P2 IMAD.IADD R24, R24, 0x1, -R2 ;  /* 0x000000011818a824 */ /* 0x000fe200078e0a02 */
[----:B------:R-:W-:Y:S01]  /*1de0*/  ISETP.GE.AND P2, PT, R21, RZ, PT ;  /* 0x000000ff1500720c */ /* 0x000fe20003f46270 */
[----:B------:R-:W-:Y:S01]  /*1df0*/  @!P3 IMAD.MOV R10, RZ, RZ, -R10 ;  /* 0x000000ffff0ab224 */ /* 0x000fe200078e0a0a */
[----:B------:R-:W-:Y:S01]  /*1e00*/  ISETP.GT.U32.AND P3, PT, R2, R7, PT ;  /* 0x000000070200720c */ /* 0x000fe20003f64070 */
[----:B------:R-:W-:Y:S01]  /*1e10*/  IMAD.MOV.U32 R21, RZ, RZ, R25 ;  /* 0x000000ffff157224 */ /* 0x000fe200078e0019 */
[----:B------:R-:W-:Y:S01]  /*1e20*/  STL [R1+0x4d8], R5 ;  /* 0x0004d80501007387 */ /* 0x000fe20000100800 */
[----:B0-----:R-:W-:Y:S01]  /*1e30*/  IMAD.MOV.U32 R0, RZ, RZ, R24 ;  /* 0x000000ffff007224 */ /* 0x001fe200078e0018 */
[----:B------:R-:W-:Y:S01]  /*1e40*/  LOP3.LUT R12, R4, 0x120, RZ, 0xfc, !PT ;  /* 0x00000120040c7812 */ /* 0x000fe200078efcff */
[----:B------:R-:W-:Y:S01]  /*1e50*/  @!P5 IMAD.IADD R8, R8, 0x1, -R2 ;  /* 0x000000010808d824 */ /* 0x000fe200078e0a02 */
[----:B------:R-:W-:Y:S01]  /*1e60*/  STL [R1+0x1c], R10 ;  /* 0x00001c0a01007387 */ /* 0x000fe20000100800 */
[----:B------:R-:W-:Y:S01]  /*1e70*/  IMAD.HI.U32 R22, R3, R21, RZ ;  /* 0x0000001503167227 */ /* 0x000fe200078e00ff */
[----:B------:R-:W-:-:S02]  /*1e80*/  IABS R24, R12 ;  /* 0x0000000c00187213 */ /* 0x000fc40000000000 */
[----:B------:R-:W-:Y:S01]  /*1e90*/  ISETP.GT.U32.AND P5, PT, R2, R8, PT ;  /* 0x000000080200720c */ /* 0x000fe20003fa4070 */
[----:B------:R-:W-:Y:S01]  /*1ea0*/  @!P4 IMAD.MOV R0, RZ, RZ, -R0 ;  /* 0x000000ffff00c224 */ /* 0x000fe200078e0a00 */
[----:B------:R-:W-:Y:S01]  /*1eb0*/  ISETP.GE.AND P4, PT, R6, RZ, PT ;  /* 0x000000ff0600720c */ /* 0x000fe20003f86270 */
[----:B------:R-:W-:Y:S01]  /*1ec0*/  IMAD.MOV R22, RZ, RZ, -R22 ;  /* 0x000000ffff167224 */ /* 0x000fe200078e0a16 */
[----:B------:R-:W-:Y:S01]  /*1ed0*/  LOP3.LUT R6, R4, 0x160, RZ, 0xfc, !PT ;  /* 0x0000016004067812 */ /* 0x000fe200078efcff */
[--C-:B------:R-:W-:Y:S01]  /*1ee0*/  @!P6 IMAD.IADD R9, R9, 0x1, -R2.reuse ;  /* 0x000000010909e824 */ /* 0x100fe200078e0a02 */
[----:B------:R0:W-:Y:S01]  /*1ef0*/  STL [R1+0x20], R0 ;  /* 0x0000200001007387 */ /* 0x0001e20000100800 */
[----:B------:R-:W-:Y:S01]  /*1f00*/  @!P3 IMAD.IADD R7, R7, 0x1, -R2 ;  /* 0x000000010707b824 */ /* 0x000fe200078e0a02 */
[----:B------:R-:W-:Y:S01]  /*1f10*/  ISETP.GE.AND P6, PT, R19, RZ, PT ;  /* 0x000000ff1300720c */ /* 0x000fe20003fc6270 */
[----:B------:R-:W-:Y:S01]  /*1f20*/  IMAD R19, R2, R22, R21 ;  /* 0x0000001602137224 */ /* 0x000fe200078e0215 */
[----:B------:R-:W-:Y:S01]  /*1f30*/  LOP3.LUT R21, R4, 0x180, RZ, 0xfc, !PT ;  /* 0x0000018004157812 */ /* 0x000fe200078efcff */
[----:B------:R-:W-:Y:S01]  /*1f40*/  IMAD.HI.U32 R23, R3, R20, RZ ;  /* 0x0000001403177227 */ /* 0x000fe200078e00ff */
[----:B------:R-:W-:-:S02]  /*1f50*/  ISETP.GT.U32.AND P3, PT, R2, R7, PT ;  /* 0x000000070200720c */ /* 0x000fc40003f64070 */
[----:B------:R-:W-:Y:S01]  /*1f60*/  LOP3.LUT R18, R4, 0x140, RZ, 0xfc, !PT ;  /* 0x0000014004127812 */ /* 0x000fe200078efcff */
[----:B------:R-:W-:Y:S01]  /*1f70*/  @!P5 IMAD.IADD R8, R8, 0x1, -R2 ;  /* 0x000000010808d824 */ /* 0x000fe200078e0a02 */
[----:B------:R-:W-:Y:S01]  /*1f80*/  IABS R22, R6 ;  /* 0x0000000600167213 */ /* 0x000fe20000000000 */
[----:B0-----:R-:W-:Y:S01]  /*1f90*/  IMAD.MOV.U32 R0, RZ, RZ, R9 ;  /* 0x000000ffff007224 */ /* 0x001fe200078e0009 */
[C---:B------:R-:W-:Y:S01]  /*1fa0*/  LOP3.LUT R16, R4.reuse, 0xe0, RZ, 0xfc, !PT ;  /* 0x000000e004107812 */ /* 0x040fe200078efcff */
[----:B------:R-:W-:Y:S01]  /*1fb0*/  IMAD.MOV R23, RZ, RZ, -R23 ;  /* 0x000000ffff177224 */ /* 0x000fe200078e0a17 */
[----:B------:R-:W-:Y:S01]  /*1fc0*/  LOP3.LUT R17, R4, 0x100, RZ, 0xfc, !PT ;  /* 0x0000010004117812 */ /* 0x000fe200078efcff */
[----:B------:R-:W-:Y:S01]  /*1fd0*/  @!P0 IMAD.MOV R0, RZ, RZ, -R0 ;  /* 0x000000ffff008224 */ /* 0x000fe200078e0a00 */
[----:B------:R-:W-:Y:S01]  /*1fe0*/  ISETP.GE.AND P0, PT, R21, RZ, PT ;  /* 0x000000ff1500720c */ /* 0x000fe20003f06270 */
[----:B------:R-:W-:Y:S01]  /*1ff0*/  IMAD R20, R2, R23, R20 ;  /* 0x0000001702147224 */ /* 0x000fe200078e0214 */
[----:B------:R-:W-:Y:S01]  /*2000*/  IABS R21, R21 ;  /* 0x0000001500157213 */ /* 0x000fe20000000000 */
[----:B------:R-:W-:Y:S01]  /*2010*/  @!P3 IMAD.IADD R7, R7, 0x1, -R2 ;  /* 0x000000010707b824 */ /* 0x000fe200078e0a02 */
[----:B------:R0:W-:Y:S01]  /*2020*/  STL [R1+0x24], R0 ;  /* 0x0000240001007387 */ /* 0x0001e20000100800 */
[----:B------:R-:W-:Y:S01]  /*2030*/  ISETP.GE.AND P3, PT, R6, RZ, PT ;  /* 0x000000ff0600720c */ /* 0x000fe20003f66270 */
[C---:B------:R-:W-:Y:S01]  /*2040*/  IMAD.HI.U32 R6, R3.reuse, R24, RZ ;  /* 0x0000001803067227 */ /* 0x040fe200078e00ff */
[----:B------:R-:W-:Y:S01]  /*2050*/  IABS R26, R16 ;  /* 0x00000010001a7213 */ /* 0x000fe20000000000 */
[----:B------:R-:W-:Y:S01]  /*2060*/  STL [R1+0x4dc], R18 ;  /* 0x0004dc1201007387 */ /* 0x000fe20000100800 */
[C---:B------:R-:W-:Y:S01]  /*2070*/  LOP3.LUT R10, R4.reuse, 0x60, RZ, 0xfc, !PT ;  /* 0x00000060040a7812 */ /* 0x040fe200078efcff */
[C---:B------:R-:W-:Y:S01]  /*2080*/  IMAD.HI.U32 R25, R3.reuse, R21, RZ ;  /* 0x0000001503197227 */ /* 0x040fe200078e00ff */
[----:B------:R-:W-:Y:S01]  /*2090*/  LOP3.LUT R29, R4, 0x40, RZ, 0xfc, !PT ;  /* 0x00000040041d7812 */ /* 0x000fe200078efcff */
[----:B------:R-:W-:Y:S01]  /*20a0*/  STL [R1+0x4e0], R12 ;  /* 0x0004e00c01007387 */ /* 0x000fe20000100800 */
[----:B------:R-:W-:Y:S01]  /*20b0*/  IABS R23, R18 ;  /* 0x0000001200177213 */ /* 0x000fe20000000000 */
[----:B0-----:R-:W-:Y:S01]  /*20c0*/  IMAD.MOV.U32 R0, RZ, RZ, R8 ;  /* 0x000000ffff007224 */ /* 0x001fe200078e0008 */
[----:B------:R-:W-:Y:S01]  /*20d0*/  ISETP.GT.U32.AND P5, PT, R2, R19, PT ;  /* 0x000000130200720c */ /* 0x000fe20003fa4070 */
[----:B------:R-:W-:Y:S01]  /*20e0*/  IMAD.MOV R25, RZ, RZ, -R25 ;  /* 0x000000ffff197224 */ /* 0x000fe200078e0a19 */
[----:B------:R-:W-:Y:S01]  /*20f0*/  LOP3.LUT R15, R4, 0xa0, RZ, 0xfc, !PT ;  /* 0x000000a0040f7812 */ /* 0x000fe200078efcff */
[----:B------:R-:W-:Y:S01]  /*2100*/  @!P1 IMAD.MOV R0, RZ, RZ, -R0 ;  /* 0x000000ffff009224 */ /* 0x000fe200078e0a00 */
[C---:B------:R-:W-:Y:S01]  /*2110*/  ISETP.GT.U32.AND P1, PT, R2.reuse, R20, PT ;  /* 0x000000140200720c */ /* 0x040fe20003f24070 */
[----:B------:R-:W-:Y:S01]  /*2120*/  IMAD R21, R2, R25, R21 ;  /* 0x0000001902157224 */ /* 0x000fe200078e0215 */
[----:B------:R-:W-:Y:S01]  /*2130*/  IABS R25, R17 ;  /* 0x0000001100197213 */ /* 0x000fe20000000000 */
[----:B------:R-:W-:Y:S01]  /*2140*/  IMAD.MOV R6, RZ, RZ, -R6 ;  /* 0x000000ffff067224 */ /* 0x000fe200078e0a06 */
[----:B------:R0:W-:Y:S01]  /*2150*/  STL [R1+0x28], R0 ;  /* 0x0000280001007387 */ /* 0x0001e20000100800 */
[----:B------:R-:W-:Y:S01]  /*2160*/  IMAD.HI.U32 R9, R3, R22, RZ ;  /* 0x0000001603097227 */ /* 0x000fe200078e00ff */
[----:B------:R-:W-:-:S02]  /*2170*/  LOP3.LUT R11, R4, 0xc0, RZ, 0xfc, !PT ;  /* 0x000000c0040b7812 */ /* 0x000fc400078efcff */
[----:B------:R-:W-:Y:S01]  /*2180*/  LOP3.LUT R13, R4, 0x20, RZ, 0xfc, !PT ;  /* 0x00000020040d7812 */ /* 0x000fe200078efcff */
[----:B------:R-:W-:Y:S01]  /*2190*/  IMAD R24, R2, R6, R24 ;  /* 0x0000000602187224 */ /* 0x000fe200078e0218 */
[----:B------:R-:W-:Y:S01]  /*21a0*/  IABS R27, R11 ;  /* 0x0000000b001b7213 */ /* 0x000fe20000000000 */
[C---:B------:R-:W-:Y:S01]  /*21b0*/  IMAD.HI.U32 R6, R3.reuse, R25, RZ ;  /* 0x0000001903067227 */ /* 0x040fe200078e00ff */
[----:B------:R-:W-:Y:S02]  /*21c0*/  LOP3.LUT R14, R4, 0x80, RZ, 0xfc, !PT ;  /* 0x00000080040e7812 */ /* 0x000fe400078efcff */
[----:B------:R-:W-:Y:S01]  /*21d0*/  IABS R5, R4 ;  /* 0x0000000400057213 */ /* 0x000fe20000000000 */
[----:B0-----:R-:W-:Y:S02]  /*21e0*/  IMAD.MOV.U32 R0, RZ, RZ, R7 ;  /* 0x000000ffff007224 */ /* 0x001fe400078e0007 */
[----:B------:R-:W-:-:S04]  /*21f0*/  IMAD.HI.U32 R7, R3, R26, RZ ;  /* 0x0000001a03077227 */ /* 0x000fc800078e00ff */
[----:B------:R-:W-:Y:S02]  /*2200*/  IMAD.MOV R7, RZ, RZ, -R7 ;  /* 0x000000ffff077224 */ /* 0x000fe400078e0a07 */
[----:B------:R-:W-:Y:S02]  /*2210*/  IMAD.MOV R6, RZ, RZ, -R6 ;  /* 0x000000ffff067224 */ /* 0x000fe400078e0a06 */
[C---:B------:R-:W-:Y:S01]  /*2220*/  IMAD R26, R2.reuse, R7, R26 ;  /* 0x00000007021a7224 */ /* 0x040fe200078e021a */
[----:B------:R-:W-:Y:S01]  /*2230*/  IABS R7, R10 ;  /* 0x0000000a00077213 */ /* 0x000fe20000000000 */
[----:B------:R-:W-:Y:S01]  /*2240*/  IMAD R25, R2, R6, R25 ;  /* 0x0000000602197224 */ /* 0x000fe200078e0219 */
[----:B------:R-:W-:Y:S01]  /*2250*/  IABS R6, R29 ;  /* 0x0000001d00067213 */ /* 0x000fe20000000000 */
[----:B------:R-:W-:Y:S02]  /*2260*/  @!P5 IMAD.IADD R19, R19, 0x1, -R2 ;  /* 0x000000011313d824 */ /* 0x000fe400078e0a02 */
[----:B------:R-:W-:-:S03]  /*2270*/  IMAD.HI.U32 R12, R3, R7, RZ ;  /* 0x00000007030c7227 */ /* 0x000fc600078e00ff */
[----:B------:R-:W-:Y:S01]  /*2280*/  ISETP.GT.U32.AND P5, PT, R2, R19, PT ;  /* 0x000000130200720c */ /* 0x000fe20003fa4070 */
[----:B------:R-:W-:-:S04]  /*2290*/  IMAD.HI.U32 R18, R3, R6, RZ ;  /* 0x0000000603127227 */ /* 0x000fc800078e00ff */
[----:B------:R-:W-:Y:S02]  /*22a0*/  IMAD.MOV R12, RZ, RZ, -R12 ;  /* 0x000000ffff0c7224 */ /* 0x000fe400078e0a0c */
[----:B------:R-:W-:Y:S02]  /*22b0*/  IMAD.MOV R18, RZ, RZ, -R18 ;  /* 0x000000ffff127224 */ /* 0x000fe400078e0a12 */
[C---:B------:R-:W-:Y:S02]  /*22c0*/  IMAD R7, R2.reuse, R12, R7 ;  /* 0x0000000c02077224 */ /* 0x040fe400078e0207 */
[----:B------:R-:W2:Y:S01]  /*22d0*/  LDL.LU R12, [R1+0x4e0] ;  /* 0x0004e000010c7983 */ /* 0x000ea20000300800 */
[----:B------:R-:W-:Y:S02]  /*22e0*/  IMAD R6, R2, R18, R6 ;  /* 0x0000001202067224 */ /* 0x000fe400078e0206 */
[----:B------:R-:W-:Y:S01]  /*22f0*/  @!P1 IMAD.IADD R20, R20, 0x1, -R2 ;  /* 0x0000000114149824 */ /* 0x000fe200078e0a02 */
[----:B------:R-:W4:Y:S01]  /*2300*/  LDL.LU R18, [R1+0x4dc] ;  /* 0x0004dc0001127983 */ /* 0x000f220000300800 */
[----:B------:R-:W-:-:S02]  /*2310*/  IMAD.MOV R9, RZ, RZ, -R9 ;  /* 0x000000ffff097224 */ /* 0x000fc400078e0a09 */
[----:B------:R-:W-:Y:S01]  /*2320*/  @!P5 IMAD.IADD R19, R19, 0x1, -R2 ;  /* 0x000000011313d824 */ /* 0x000fe200078e0a02 */
[C---:B------:R-:W-:Y:S01]  /*2330*/  ISETP.GT.U32.AND P1, PT, R2.reuse, R20, PT ;  /* 0x000000140200720c */ /* 0x040fe20003f24070 */
[C---:B------:R-:W-:Y:S01]  /*2340*/  IMAD R22, R2.reuse, R9, R22 ;  /* 0x0000000902167224 */ /* 0x040fe200078e0216 */
[----:B------:R-:W-:Y:S01]  /*2350*/  ISETP.GT.U32.AND P5, PT, R2, R21, PT ;  /* 0x000000150200720c */ /* 0x000fe20003fa4070 */
[----:B------:R-:W-:Y:S01]  /*2360*/  IMAD.HI.U32 R8, R3, R23, RZ ;  /* 0x0000001703087227 */ /* 0x000fe200078e00ff */
[----:B------:R-:W-:-:S03]  /*2370*/  IABS R9, R15 ;  /* 0x0000000f00097213 */ /* 0x000fc60000000000 */
[----:B------:R-:W-:Y:S02]  /*2380*/  IMAD.MOV R8, RZ, RZ, -R8 ;  /* 0x000000ffff087224 */ /* 0x000fe400078e0a08 */
[----:B------:R-:W-:Y:S02]  /*2390*/  @!P2 IMAD.MOV R0, RZ, RZ, -R0 ;  /* 0x000000ffff00a224 */ /* 0x000fe400078e0a00 */
[----:B------:R-:W-:Y:S02]  /*23a0*/  IMAD R23, R2, R8, R23 ;  /* 0x0000000802177224 */ /* 0x000fe400078e0217 */
[--C-:B------:R-:W-:Y:S01]  /*23b0*/  @!P1 IMAD.IADD R20, R20, 0x1, -R2.reuse ;  /* 0x0000000114149824 */ /* 0x100fe200078e0a02 */
[C---:B------:R-:W-:Y:S01]  /*23c0*/  ISETP.GT.U32.AND P1, PT, R2.reuse, R22, PT ;  /* 0x000000160200720c */ /* 0x040fe20003f24070 */
[----:B------:R-:W-:Y:S01]  /*23d0*/  @!P5 IMAD.IADD R21, R21, 0x1, -R2 ;  /* 0x000000011515d824 */ /* 0x000fe200078e0a02 */
[----:B------:R-:W-:Y:S01]  /*23e0*/  ISETP.GT.U32.AND P5, PT, R2, R23, PT ;  /* 0x000000170200720c */ /* 0x000fe20003fa4070 */
[----:B------:R-:W-:-:S03]  /*23f0*/  IMAD.HI.U32 R28, R3, R9, RZ ;  /* 0x00000009031c7227 */ /* 0x000fc600078e00ff */
[----:B------:R-:W-:Y:S01]  /*2400*/  ISETP.GT.U32.AND P2, PT, R2, R21, PT ;  /* 0x000000150200720c */ /* 0x000fe20003f44070 */
[----:B------:R-:W-:-:S04]  /*2410*/  IMAD.HI.U32 R8, R3, R27, RZ ;  /* 0x0000001b03087227 */ /* 0x000fc800078e00ff */
[----:B------:R-:W-:Y:S02]  /*2420*/  IMAD.MOV R28, RZ, RZ, -R28 ;  /* 0x000000ffff1c7224 */ /* 0x000fe400078e0a1c */
[--C-:B------:R-:W-:Y:S02]  /*2430*/  @!P1 IMAD.IADD R22, R22, 0x1, -R2.reuse ;  /* 0x0000000116169824 */ /* 0x100fe400078e0a02 */
[----:B------:R-:W-:Y:S02]  /*2440*/  @!P5 IMAD.IADD R23, R23, 0x1, -R2 ;  /* 0x000000011717d824 */ /* 0x000fe400078e0a02 */
[----:B------:R-:W-:Y:S01]  /*2450*/  IMAD.MOV R8, RZ, RZ, -R8 ;  /* 0x000000ffff087224 */ /* 0x000fe200078e0a08 */
[C---:B------:R-:W-:Y:S01]  /*2460*/  ISETP.GT.U32.AND P1, PT, R2.reuse, R22, PT ;  /* 0x000000160200720c */ /* 0x040fe20003f24070 */
[C---:B------:R-:W-:Y:S01]  /*2470*/  IMAD R9, R2.reuse, R28, R9 ;  /* 0x0000001c02097224 */ /* 0x040fe200078e0209 */
[C---:B------:R-:W-:Y:S01]  /*2480*/  ISETP.GT.U32.AND P5, PT, R2.reuse, R23, PT ;  /* 0x000000170200720c */ /* 0x040fe20003fa4070 */
[----:B------:R-:W-:Y:S01]  /*2490*/  IMAD R27, R2, R8, R27 ;  /* 0x00000008021b7224 */ /* 0x000fe200078e021b */
[----:B------:R-:W-:Y:S01]  /*24a0*/  IABS R28, R13 ;  /* 0x0000000d001c7213 */ /* 0x000fe20000000000 */
[----:B------:R-:W-:Y:S01]  /*24b0*/  @!P2 IMAD.IADD R21, R21, 0x1, -R2 ;  /* 0x000000011515a824 */ /* 0x000fe200078e0a02 */
[----:B------:R-:W-:-:S02]  /*24c0*/  IABS R8, R14 ;  /* 0x0000000e00087213 */ /* 0x000fc40000000000 */
[----:B------:R-:W-:Y:S01]  /*24d0*/  ISETP.GE.AND P2, PT, R4, RZ, PT ;  /* 0x000000ff0400720c */ /* 0x000fe20003f46270 */
[----:B------:R-:W-:Y:S02]  /*24e0*/  IMAD.MOV.U32 R4, RZ, RZ, R28 ;  /* 0x000000ffff047224 */ /* 0x000fe400078e001c */
[----:B------:R-:W-:-:S04]  /*24f0*/  IMAD.HI.U32 R28, R3, R8, RZ ;  /* 0x00000008031c7227 */ /* 0x000fc800078e00ff */
[--C-:B------:R-:W-:Y:S01]  /*2500*/  @!P1 IMAD.IADD R22, R22, 0x1, -R2.reuse ;  /* 0x0000000116169824 */ /* 0x100fe200078e0a02 */
[C---:B------:R-:W-:Y:S01]  /*2510*/  ISETP.GT.U32.AND P1, PT, R2.reuse, R24, PT ;  /* 0x000000180200720c */ /* 0x040fe20003f24070 */
[----:B------:R-:W-:Y:S01]  /*2520*/  @!P5 IMAD.IADD R23, R23, 0x1, -R2 ;  /* 0x000000011717d824 */ /* 0x000fe200078e0a02 */
[----:B------:R-:W-:Y:S01]  /*2530*/  ISETP.GT.U32.AND P5, PT, R2, R25, PT ;  /* 0x000000190200720c */ /* 0x000fe20003fa4070 */
[----:B------:R-:W-:-:S04]  /*2540*/  IMAD.MOV R28, RZ, RZ, -R28 ;  /* 0x000000ffff1c7224 */ /* 0x000fc800078e0a1c */
[----:B------:R-:W-:Y:S02]  /*2550*/  IMAD R8, R2, R28, R8 ;  /* 0x0000001c02087224 */ /* 0x000fe400078e0208 */
[----:B------:R-:W-:-:S04]  /*2560*/  IMAD.HI.U32 R28, R3, R4, RZ ;  /* 0x00000004031c7227 */ /* 0x000fc800078e00ff */
[--C-:B------:R-:W-:Y:S01]  /*2570*/  @!P1 IMAD.IADD R24, R24, 0x1, -R2.reuse ;  /* 0x0000000118189824 */ /* 0x100fe200078e0a02 */
[C---:B------:R-:W-:Y:S01]  /*2580*/  ISETP.GT.U32.AND P1, PT, R2.reuse, R26, PT ;  /* 0x0000001a0200720c */ /* 0x040fe20003f24070 */
[----:B------:R-:W-:Y:S01]  /*2590*/  @!P5 IMAD.IADD R25, R25, 0x1, -R2 ;  /* 0x000000011919d824 */ /* 0x000fe200078e0a02 */
[----:B------:R-:W-:Y:S01]  /*25a0*/  ISETP.GT.U32.AND P5, PT, R2, R27, PT ;  /* 0x0000001b0200720c */ /* 0x000fe20003fa4070 */
[----:B------:R-:W-:Y:S02]  /*25b0*/  IMAD.MOV R28, RZ, RZ, -R28 ;  /* 0x000000ffff1c7224 */ /* 0x000fe400078e0a1c */
[----:B------:R-:W-:-:S04]  /*25c0*/  IMAD.HI.U32 R3, R3, R5, RZ ;  /* 0x0000000503037227 */ /* 0x000fc800078e00ff */
[----:B------:R-:W-:-:S04]  /*25d0*/  IMAD R4, R2, R28, R4 ;  /* 0x0000001c02047224 */ /* 0x000fc800078e0204 */
[--C-:B------:R-:W-:Y:S01]  /*25e0*/  @!P1 IMAD.IADD R26, R26, 0x1, -R2.reuse ;  /* 0x000000011a1a9824 */ /* 0x100fe200078e0a02 */
[C---:B------:R-:W-:Y:S01]  /*25f0*/  ISETP.GT.U32.AND P1, PT, R2.reuse, R9, PT ;  /* 0x000000090200720c */ /* 0x040fe20003f24070 */
[----:B------:R-:W0:Y:S01]  /*2600*/  S2R R28, SR_TID.X ;  /* 0x00000000001c7919 */ /* 0x000e220000002100 */
[----:B------:R-:W-:Y:S02]  /*2610*/  IMAD.MOV R3, RZ, RZ, -R3 ;  /* 0x000000ffff037224 */ /* 0x000fe400078e0a03 */
[----:B------:R-:W-:Y:S01]  /*2620*/  @!P5 IMAD.IADD R27, R27, 0x1, -R2 ;  /* 0x000000011b1bd824 */ /* 0x000fe200078e0a02 */
[C---:B------:R-:W-:Y:S01]  /*2630*/  ISETP.GT.U32.AND P5, PT, R2.reuse, R8, PT ;  /* 0x000000080200720c */ /* 0x040fe20003fa4070 */
[C---:B------:R-:W-:Y:S02]  /*2640*/  IMAD R3, R2.reuse, R3, R5 ;  /* 0x0000000302037224 */ /* 0x040fe400078e0205 */
[----:B------:R-:W3:Y:S01]  /*2650*/  LDL.LU R5, [R1+0x4d8] ;  /* 0x0004d80001057983 */ /* 0x000ee20000300800 */
[----:B------:R-:W-:Y:S01]  /*2660*/  @!P4 IMAD.MOV R19, RZ, RZ, -R19 ;  /* 0x000000ffff13c224 */ /* 0x000fe200078e0a13 */
[----:B------:R-:W-:Y:S01]  /*2670*/  ISETP.GT.U32.AND P4, PT, R2, R25, PT ;  /* 0x000000190200720c */ /* 0x000fe20003f84070 */
[----:B------:R-:W-:-:S02]  /*2680*/  @!P6 IMAD.MOV R20, RZ, RZ, -R20 ;  /* 0x000000ffff14e224 */ /* 0x000fc400078e0a14 */
[--C-:B------:R-:W-:Y:S01]  /*2690*/  @!P1 IMAD.IADD R9, R9, 0x1, -R2.reuse ;  /* 0x0000000109099824 */ /* 0x100fe200078e0a02 */
[C---:B------:R-:W-:Y:S02]  /*26a0*/  ISETP.GT.U32.AND P1, PT, R2.reuse, R24, PT ;  /* 0x000000180200720c */ /* 0x040fe40003f24070 */
[----:B------:R-:W-:Y:S02]  /*26b0*/  ISETP.GT.U32.AND P6, PT, R2, R26, PT ;  /* 0x0000001a0200720c */ /* 0x000fe40003fc4070 */
[----:B------:R-:W-:Y:S02]  /*26c0*/  @!P5 IMAD.IADD R8, R8, 0x1, -R2 ;  /* 0x000000010808d824 */ /* 0x000fe400078e0a02 */
[----:B------:R-:W-:Y:S01]  /*26d0*/  @!P3 IMAD.MOV R22, RZ, RZ, -R22 ;  /* 0x000000ffff16b224 */ /* 0x000fe200078e0a16 */
[C---:B------:R-:W-:Y:S02]  /*26e0*/  ISETP.GT.U32.AND P3, PT, R2.reuse, R9, PT ;  /* 0x000000090200720c */ /* 0x040fe40003f64070 */
[C---:B------:R-:W-:Y:S01]  /*26f0*/  ISETP.GT.U32.AND P5, PT, R2.reuse, R8, PT ;  /* 0x000000080200720c */ /* 0x040fe20003fa4070 */
[----:B------:R-:W-:Y:S01]  /*2700*/  @!P4 IMAD.IADD R25, R25, 0x1, -R2 ;  /* 0x000000011919c824 */ /* 0x000fe200078e0a02 */
[----:B------:R-:W-:-:S02]  /*2710*/  ISETP.GT.U32.AND P4, PT, R2, R6, PT ;  /* 0x000000060200720c */ /* 0x000fc40003f84070 */
[--C-:B------:R-:W-:Y:S01]  /*2720*/  @!P1 IMAD.IADD R24, R24, 0x1, -R2.reuse ;  /* 0x0000000118189824 */ /* 0x100fe200078e0a02 */
[----:B------:R-:W-:Y:S01]  /*2730*/  ISETP.GT.U32.AND P1, PT, R2, R7, PT ;  /* 0x000000070200720c */ /* 0x000fe20003f24070 */
[----:B------:R-:W-:Y:S01]  /*2740*/  @!P6 IMAD.IADD R26, R26, 0x1, -R2 ;  /* 0x000000011a1ae824 */ /* 0x000fe200078e0a02 */
[----:B------:R-:W-:Y:S01]  /*2750*/  ISETP.GT.U32.AND P6, PT, R2, R4, PT ;  /* 0x000000040200720c */ /* 0x000fe20003fc4070 */
[----:B0-----:R-:W-:-:S03]  /*2760*/  IMAD.SHL.U32 R28, R28, 0x8, RZ ;  /* 0x000000081c1c7824 */ /* 0x001fc600078e00ff */
[--C-:B------:R-:W-:Y:S02]  /*2770*/  @!P3 IMAD.IADD R9, R9, 0x1, -R2.reuse ;  /* 0x000000010909b824 */ /* 0x100fe400078e0a02 */
[--C-:B------:R-:W-:Y:S01]  /*2780*/  @!P5 IMAD.IADD R8, R8, 0x1, -R2.reuse ;  /* 0x000000010808d824 */ /* 0x100fe200078e0a02 */
[----:B------:R0:W-:Y:S01]  /*2790*/  STL [R1+0x470], R28 ;  /* 0x0004701c01007387 */ /* 0x0001e20000100800 */
[----:B------:R-:W-:-:S03]  /*27a0*/  @!P4 IMAD.IADD R6, R6, 0x1, -R2 ;  /* 0x000000010606c824 */ /* 0x000fc600078e0a02 */
[--C-:B------:R-:W-:Y:S01]  /*27b0*/  @!P1 IMAD.IADD R7, R7, 0x1, -R2.reuse ;  /* 0x0000000107079824 */ /* 0x100fe200078e0a02 */
[----:B------:R-:W-:Y:S01]  /*27c0*/  ISETP.GE.AND P1, PT, R17, RZ, PT ;  /* 0x000000ff1100720c */ /* 0x000fe20003f26270 */
[----:B------:R-:W-:Y:S01]  /*27d0*/  @!P6 IMAD.IADD R4, R4, 0x1, -R2 ;  /* 0x000000010404e824 */ /* 0x000fe200078e0a02 */
[----:B------:R-:W-:Y:S02]  /*27e0*/  ISETP.GE.AND P4, PT, R16, RZ, PT ;  /* 0x000000ff1000720c */ /* 0x000fe40003f86270 */
[----:B------:R-:W-:Y:S02]  /*27f0*/  ISETP.GE.AND P6, PT, R11, RZ, PT ;  /* 0x000000ff0b00720c */ /* 0x000fe40003fc6270 */
[----:B--2---:R-:W-:Y:S02]  /*2800*/  ISETP.GE.AND P5, PT, R12, RZ, PT ;  /* 0x000000ff0c00720c */ /* 0x004fe40003fa6270 */
[----:B----4-:R-:W-:Y:S02]  /*2810*/  ISETP.GE.AND P3, PT, R18, RZ, PT ;  /* 0x000000ff1200720c */ /* 0x010fe40003f66270 */
[----:B------:R-:W2:Y:S04]  /*2820*/  LDL.LU R18, [R1+0x4d4] ;  /* 0x0004d40001127983 */ /* 0x000ea80000300800 */
[----:B------:R-:W4:Y:S04]  /*2830*/  LDL.LU R12, [R1+0x4d0] ;  /* 0x0004d000010c7983 */ /* 0x000f280000300800 */
[----:B------:R-:W2:Y:S04]  /*2840*/  LDL.LU R17, [R1+0x4cc] ;  /* 0x0004cc0001117983 */ /* 0x000ea80000300800 */
[----:B------:R-:W2:Y:S04]  /*2850*/  LDL.LU R16, [R1+0x4c8] ;  /* 0x0004c80001107983 */ /* 0x000ea80000300800 */
[----:B------:R-:W2:Y:S01]  /*2860*/  LDL.LU R11, [R1+0x4c4] ;  /* 0x0004c400010b7983 */ /* 0x000ea20000300800 */
[----:B0-----:R-:W-:Y:S01]  /*2870*/  LOP3.LUT R28, R28, 0x700, RZ, 0xc0, !PT ;  /* 0x000007001c1c7812 */ /* 0x001fe200078ec0ff */
[----:B------:R-:W-:Y:S01]  /*2880*/  @!P0 IMAD.MOV R21, RZ, RZ, -R21 ;  /* 0x000000ffff158224 */ /* 0x000fe200078e0a15 */
[C---:B------:R-:W-:Y:S01]  /*2890*/  ISETP.GT.U32.AND P0, PT, R2.reuse, R27, PT ;  /* 0x0000001b0200720c */ /* 0x040fe20003f04070 */
[----:B------:R-:W-:Y:S01]  /*28a0*/  @!P3 IMAD.MOV R23, RZ, RZ, -R23 ;  /* 0x000000ffff17b224 */ /* 0x000fe200078e0a17 */
[----:B------:R-:W-:-:S11]  /*28b0*/  ISETP.GT.U32.AND P3, PT, R2, R6, PT ;  /* 0x000000060200720c */ /* 0x000fd60003f64070 */
[--C-:B------:R-:W-:Y:S01]  /*28c0*/  @!P0 IMAD.IADD R27, R27, 0x1, -R2.reuse ;  /* 0x000000011b1b8824 */ /* 0x100fe200078e0a02 */
[C---:B------:R-:W-:Y:S01]  /*28d0*/  ISETP.GT.U32.AND P0, PT, R2.reuse, R3, PT ;  /* 0x000000030200720c */ /* 0x040fe20003f04070 */
[----:B------:R-:W-:Y:S01]  /*28e0*/  @!P1 IMAD.MOV R25, RZ, RZ, -R25 ;  /* 0x000000ffff199224 */ /* 0x000fe200078e0a19 */
[----:B------:R-:W-:Y:S01]  /*28f0*/  ISETP.GT.U32.AND P1, PT, R2, R4, PT ;  /* 0x000000040200720c */ /* 0x000fe20003f24070 */
[----:B------:R-:W-:Y:S01]  /*2900*/  @!P3 IMAD.IADD R6, R6, 0x1, -R2 ;  /* 0x000000010606b824 */ /* 0x000fe200078e0a02 */
[----:B------:R-:W-:-:S09]  /*2910*/  ISETP.GE.AND P3, PT, R29, RZ, PT ;  /* 0x000000ff1d00720c */ /* 0x000fd20003f66270 */
[----:B------:R-:W-:Y:S01]  /*2920*/  @!P0 IMAD.IADD R3, R3, 0x1, -R2 ;  /* 0x0000000103038824 */ /* 0x000fe200078e0a02 */
[----:B------:R-:W-:Y:S01]  /*2930*/  ISETP.GT.U32.AND P0, PT, R2, R7, PT ;  /* 0x000000070200720c */ /* 0x000fe20003f04070 */
[----:B------:R-:W-:Y:S01]  /*2940*/  @!P4 IMAD.MOV R26, RZ, RZ, -R26 ;  /* 0x000000ffff1ac224 */ /* 0x000fe200078e0a1a */
[----:B---3--:R-:W-:Y:S02]  /*2950*/  IADD3 R5, PT, PT, R5, UR5, R28 ;  /* 0x0000000505057c10 */ /* 0x008fe4000fffe01c */
[----:B------:R-:W0:Y:S01]  /*2960*/  S2R R28, SR_TID.X ;  /* 0x00000000001c7919 */ /* 0x000e220000002100 */
[----:B------:R-:W-:Y:S01]  /*2970*/  ISETP.GE.AND P4, PT, R15, RZ, PT ;  /* 0x000000ff0f00720c */ /* 0x000fe20003f86270 */
[----:B------:R-:W-:Y:S01]  /*2980*/  @!P6 IMAD.MOV R27, RZ, RZ, -R27 ;  /* 0x000000ffff1be224 */ /* 0x000fe200078e0a1b */
[----:B------:R-:W-:Y:S01]  /*2990*/  ISETP.GE.AND P6, PT, R14, RZ, PT ;  /* 0x000000ff0e00720c */ /* 0x000fe20003fc6270 */
[----:B------:R-:W3:Y:S05]  /*29a0*/  LDL.LU R15, [R1+0x4c0] ;  /* 0x0004c000010f7983 */ /* 0x000eea0000300800 */
[--C-:B------:R-:W-:Y:S01]  /*29b0*/  @!P0 IMAD.IADD R7, R7, 0x1, -R2.reuse ;  /* 0x0000000107078824 */ /* 0x100fe200078e0a02 */
[----:B------:R-:W-:Y:S01]  /*29c0*/  ISETP.GE.AND P0, PT, R10, RZ, PT ;  /* 0x000000ff0a00720c */ /* 0x000fe20003f06270 */
[----:B------:R-:W-:Y:S01]  /*29d0*/  @!P1 IMAD.IADD R4, R4, 0x1, -R2 ;  /* 0x0000000104049824 */ /* 0x000fe200078e0a02 */
[----:B------:R-:W3:Y:S01]  /*29e0*/  LDL.LU R14, [R1+0x4bc] ;  /* 0x0004bc00010e7983 */ /* 0x000ee20000300800 */
[----:B------:R-:W-:-:S03]  /*29f0*/  ISETP.GE.AND P1, PT, R13, RZ, PT ;  /* 0x000000ff0d00720c */ /* 0x000fc60003f26270 */
[----:B------:R-:W3:Y:S04]  /*2a00*/  LDL.LU R10, [R1+0x8] ;  /* 0x00000800010a7983 */ /* 0x000ee80000300800 */
[----:B------:R-:W3:Y:S01]  /*2a10*/  LDL.LU R13, [R1+0x4b8] ;  /* 0x0004b800010d7983 */ /* 0x000ee20000300800 */
[----:B0-----:R-:W-:Y:S02]  /*2a20*/  IMAD.SHL.U32 R28, R28, 0x80, RZ ;  /* 0x000000801c1c7824 */ /* 0x001fe400078e00ff */
[----:B--2---:R-:W-:-:S03]  /*2a30*/  IMAD.SHL.U32 R29, R11, 0x20, RZ ;  /* 0x000000200b1d7824 */ /* 0x004fc600078e00ff */
[----:B------:R-:W-:Y:S02]  /*2a40*/  LOP3.LUT R11, R28, 0x800, RZ, 0xc0, !PT ;  /* 0x000008001c0b7812 */ /* 0x000fe400078ec0ff */
[----:B----4-:R-:W-:Y:S02]  /*2a50*/  LOP3.LUT R28, R12, R29, RZ, 0xfc, !PT ;  /* 0x0000001d0c1c7212 */ /* 0x010fe400078efcff */
[----:B------:R-:W2:Y:S01]  /*2a60*/  LDL.LU R12, [R1+0x4b4] ;  /* 0x0004b400010c7983 */ /* 0x000ea20000300800 */
[----:B------:R-:W-:-:S03]  /*2a70*/  IADD3 R29, PT, PT, R29, R5, R11 ;  /* 0x000000051d1d7210 */ /* 0x000fc60007ffe00b */
[----:B------:R0:W-:Y:S04]  /*2a80*/  STL [R1+0x490], R28 ;  /* 0x0004901c01007387 */ /* 0x0001e80000100800 */
[----:B0-----:R-:W4:Y:S04]  /*2a90*/  LDL.LU R28, [R1] ;  /* 0x00000000011c7983 */ /* 0x001f280000300800 */
[----:B------:R-:W2:Y:S04]  /*2aa0*/  LDL.LU R11, [R1+0x4b0] ;  /* 0x0004b000010b7983 */ /* 0x000ea80000300800 */
[----:B------:R-:W2:Y:S01]  /*2ab0*/  LDL.LU R5, [R1+0x4ac] ;  /* 0x0004ac0001057983 */ /* 0x000ea20000300800 */
[----:B------:R-:W-:Y:S01]  /*2ac0*/  @!P5 IMAD.MOV R24, RZ, RZ, -R24 ;  /* 0x000000ffff18d224 */ /* 0x000fe200078e0a18 */
[----:B------:R-:W-:-:S02]  /*2ad0*/  ISETP.GT.U32.AND P5, PT, R2, R3, PT ;  /* 0x000000030200720c */ /* 0x000fc40003fa4070 */
[----:B------:R0:W-:Y:S11]  /*2ae0*/  STL [R1+0x278], R29 ;  /* 0x0002781d01007387 */ /* 0x0001f60000100800 */
[----:B------:R-:W-:Y:S01]  /*2af0*/  @!P5 IMAD.IADD R3, R3, 0x1, -R2 ;  /* 0x000000010303d824 */ /* 0x000fe200078e0a02 */
[----:B--2---:R-:W-:-:S02]  /*2b00*/  ISETP.NE.AND P5, PT, R5, RZ, PT ;  /* 0x000000ff0500720c */ /* 0x004fc40003fa5270 */
[----:B0-----:R-:W-:Y:S02]  /*2b10*/  LOP3.LUT R29, RZ, R5, RZ, 0x33, !PT ;  /* 0x00000005ff1d7212 */ /* 0x001fe400078e33ff */
[----:B------:R-:W2:Y:S02]  /*2b20*/  LDL.LU R5, [R1+0x38] ;  /* 0x0000380001057983 */ /* 0x000ea40000300800 */
[C---:B---3--:R-:W-:Y:S02]  /*2b30*/  SEL R10, R29.reuse, R10, !P5 ;  /* 0x0000000a1d0a7207 */ /* 0x048fe40006800000 */
[----:B------:R-:W3:Y:S04]  /*2b40*/  LDL.LU R2, [R1+0x28] ;  /* 0x0000280001027983 */ /* 0x000ee80000300800 */
[----:B------:R0:W-:Y:S04]  /*2b50*/  STL [R1+0x30], R10 ;  /* 0x0000300a01007387 */ /* 0x0001e80000100800 */
[----:B0-----:R-:W2:Y:S01]  /*2b60*/  LDL.LU R10, [R1+0x4a8] ;  /* 0x0004a800010a7983 */ /* 0x001ea20000300800 */
[----:B----4-:R-:W-:-:S05]  /*2b70*/  SEL R28, R29, R28, !P5 ;  /* 0x0000001c1d1c7207 */ /* 0x010fca0006800000 */
[----:B------:R2:W-:Y:S01]  /*2b80*/  STL [R1+0x2c], R28 ;  /* 0x00002c1c01007387 */ /* 0x0005e20000100800 */
[C---:B------:R-:W-:Y:S02]  /*2b90*/  SEL R16, R29.reuse, R16, !P5 ;  /* 0x000000101d107207 */ /* 0x040fe40006800000 */
[C---:B------:R-:W-:Y:S02]  /*2ba0*/  SEL R17, R29.reuse, R17, !P5 ;  /* 0x000000111d117207 */ /* 0x040fe40006800000 */
[C---:B--2---:R-:W-:Y:S02]  /*2bb0*/  SEL R28, R29.reuse, R10, !P5 ;  /* 0x0000000a1d1c7207 */ /* 0x044fe40006800000 */
[----:B------:R-:W2:Y:S04]  /*2bc0*/  LDL.LU R10, [R1+0x1c] ;  /* 0x00001c00010a7983 */ /* 0x000ea80000300800 */
[----:B------:R0:W-:Y:S02]  /*2bd0*/  STL [R1+0x18], R28 ;  /* 0x0000181c01007387 */ /* 0x0001e40000100800 */
[----:B0-----:R-:W-:-:S02]  /*2be0*/  SEL R28, R29, R11, !P5 ;  /* 0x0000000b1d1c7207 */ /* 0x001fc40006800000 */
[----:B------:R-:W4:Y:S04]  /*2bf0*/  LDL.LU R11, [R1+0x24] ;  /* 0x00002400010b7983 */ /* 0x000f280000300800 */
[----:B------:R0:W-:Y:S02]  /*2c00*/  STL [R1], R28 ;  /* 0x0000001c01007387 */ /* 0x0001e40000100800 */
[C---:B0-----:R-:W-:Y:S02]  /*2c10*/  SEL R28, R29.reuse, R12, !P5 ;  /* 0x0000000c1d1c7207 */ /* 0x041fe40006800000 */
[----:B------:R-:W4:Y:S04]  /*2c20*/  LDL.LU R12, [R1+0x20] ;  /* 0x00002000010c7983 */ /* 0x000f280000300800 */
[----:B------:R0:W-:Y:S02]  /*2c30*/  STL [R1+0x14], R28 ;  /* 0x0000141c01007387 */ /* 0x0001e40000100800 */
[----:B0-----:R-:W-:-:S02]  /*2c40*/  SEL R28, R29, R13, !P5 ;  /* 0x0000000d1d1c7207 */ /* 0x001fc40006800000 */
[----:B------:R-:W-:-:S03]  /*2c50*/  SEL R13, R29, R14, !P5 ;  /* 0x0000000e1d0d7207 */ /* 0x000fc60006800000 */
[----:B------:R0:W-:Y:S02]  /*2c60*/  STL [R1+0x10], R28 ;  /* 0x0000101c01007387 */ /* 0x0001e40000100800 */
[----:B0-----:R-:W-:-:S05]  /*2c70*/  SEL R28, R29, R15, !P5 ;  /* 0x0000000f1d1c7207 */ /* 0x001fca0006800000 */
[----:B------:R-:W-:Y:S04]  /*2c80*/  STL [R1+0x498], R28 ;  /* 0x0004981c01007387 */ /* 0x000fe80000100800 */
[----:B------:R0:W-:Y:S04]  /*2c90*/  STL [R1+0xc], R13 ;  /* 0x00000c0d01007387 */ /* 0x0001e80000100800 */
[----:B------:R-:W-:Y:S04]  /*2ca0*/  STL [R1+0x49c], R16 ;  /* 0x00049c1001007387 */ /* 0x000fe80000100800 */
[----:B------:R1:W-:Y:S04]  /*2cb0*/  STL [R1+0x4a0], R17 ;  /* 0x0004a01101007387 */ /* 0x0003e80000100800 */
[----:B------:R-:W4:Y:S01]  /*2cc0*/  LDL.LU R15, [R1+0x30] ;  /* 0x00003000010f7983 */ /* 0x000f220000300800 */
[----:B0-----:R-:W-:-:S03]  /*2cd0*/  SEL R13, R29, R0, !P5 ;  /* 0x000000001d0d7207 */ /* 0x001fc60006800000 */
[----:B-1----:R-:W4:Y:S04]  /*2ce0*/  LDL.LU R17, [R1] ;  /* 0x0000000001117983 */ /* 0x002f280000300800 */
[----:B------:R-:W4:Y:S04]  /*2cf0*/  LDL.LU R16, [R1+0x14] ;  /* 0x0000140001107983 */ /* 0x000f280000300800 */
[----:B------:R-:W4:Y:S04]  /*2d00*/  LDL.LU R28, [R1+0x10] ;  /* 0x00001000011c7983 */ /* 0x000f280000300800 */
[----:B------:R-:W4:Y:S01]  /*2d10*/  LDL.LU R0, [R1+0x4a4] ;  /* 0x0004a40001007983 */ /* 0x000f220000300800 */
[----:B------:R-:W-:-:S02]  /*2d20*/  @!P4 IMAD.MOV R9, RZ, RZ, -R9 ;  /* 0x000000ffff09c224 */ /* 0x000fc400078e0a09 */
[----:B------:R-:W-:Y:S02]  /*2d30*/  @!P6 IMAD.MOV R8, RZ, RZ, -R8 ;  /* 0x000000ffff08e224 */ /* 0x000fe400078e0a08 */
[----:B------:R-:W-:Y:S02]  /*2d40*/  @!P0 IMAD.MOV R7, RZ, RZ, -R7 ;  /* 0x000000ffff078224 */ /* 0x000fe400078e0a07 */
[----:B------:R-:W-:Y:S02]  /*2d50*/  @!P3 IMAD.MOV R6, RZ, RZ, -R6 ;  /* 0x000000ffff06b224 */ /* 0x000fe400078e0a06 */
[----:B------:R-:W-:Y:S02]  /*2d60*/  @!P1 IMAD.MOV R4, RZ, RZ, -R4 ;  /* 0x000000ffff049224 */ /* 0x000fe400078e0a04 */
[----:B------:R-:W-:Y:S01]  /*2d70*/  @!P2 IMAD.MOV R3, RZ, RZ, -R3 ;  /* 0x000000ffff03a224 */ /* 0x000fe200078e0a03 */
[C---:B------:R-:W-:Y:S02]  /*2d80*/  SEL R18, R29.reuse, R18, !P5 ;  /* 0x000000121d127207 */ /* 0x040fe40006800000 */
[----:B------:R-:W-:-:S02]  /*2d90*/  SEL R5, R29, R5, !P5 ;  /* 0x000000051d057207 */ /* 0x000fc40006800000 */
[C---:B---3--:R-:W-:Y:S02]  /*2da0*/  SEL R2, R29.reuse, R2, !P5 ;  /* 0x000000021d027207 */ /* 0x048fe40006800000 */
[C---:B------:R-:W-:Y:S02]  /*2db0*/  SEL R19, R29.reuse, R19, !P5 ;  /* 0x000000131d137207 */ /* 0x040fe40006800000 */
[C---:B------:R-:W-:Y:S02]  /*2dc0*/  SEL R20, R29.reuse, R20, !P5 ;  /* 0x000000141d147207 */ /* 0x040fe40006800000 */
[C---:B------:R-:W-:Y:S02]  /*2dd0*/  SEL R21, R29.reuse, R21, !P5 ;  /* 0x000000151d157207 */ /* 0x040fe40006800000 */
[C---:B------:R-:W-:Y:S02]  /*2de0*/  SEL R22, R29.reuse, R22, !P5 ;  /* 0x000000161d167207 */ /* 0x040fe40006800000 */
[----:B------:R-:W-:-:S02]  /*2df0*/  SEL R23, R29, R23, !P5 ;  /* 0x000000171d177207 */ /* 0x000fc40006800000 */
[C---:B------:R-:W-:Y:S02]  /*2e00*/  SEL R24, R29.reuse, R24, !P5 ;  /* 0x000000181d187207 */ /* 0x040fe40006800000 */
        /* <DEDUP_REMOVED lines=9> */
[----:B------:R-:W3:Y:S01]  /*2ea0*/  LDL.LU R3, [R1+0x2c] ;  /* 0x00002c0001037983 */ /* 0x000ee20000300800 */
[C---:B--2---:R-:W-:Y:S02]  /*2eb0*/  SEL R10, R29.reuse, R10, !P5 ;  /* 0x0000000a1d0a7207 */ /* 0x044fe40006800000 */
[----:B----4-:R-:W-:-:S02]  /*2ec0*/  SEL R11, R29, R11, !P5 ;  /* 0x0000000b1d0b7207 */ /* 0x010fc40006800000 */
[----:B------:R-:W-:Y:S01]  /*2ed0*/  SEL R12, R29, R12, !P5 ;  /* 0x0000000c1d0c7207 */ /* 0x000fe20006800000 */
[----:B------:R-:W-:Y:S02]  /*2ee0*/  IMAD R17, R17, UR10, RZ ;  /* 0x0000000a11117c24 */ /* 0x000fe4000f8e02ff */
[----:B------:R-:W-:Y:S02]  /*2ef0*/  IMAD R16, R16, UR10, RZ ;  /* 0x0000000a10107c24 */ /* 0x000fe4000f8e02ff */
[----:B------:R-:W-:Y:S01]  /*2f00*/  IMAD R29, R0, UR11, RZ ;  /* 0x0000000b001d7c24 */ /* 0x000fe2000f8e02ff */
[----:B------:R-:W0:Y:S01]  /*2f10*/  LDCU UR11, c[0x0][0x3ac] ;  /* 0x00007580ff0b77ac */ /* 0x000e220008000800 */
[----:B------:R-:W2:Y:S01]  /*2f20*/  LDL.LU R0, [R1+0x18] ;  /* 0x0000180001007983 */ /* 0x000ea20000300800 */
[----:B------:R-:W-:-:S03]  /*2f30*/  IMAD R28, R28, UR10, RZ ;  /* 0x0000000a1c1c7c24 */ /* 0x000fc6000f8e02ff */
[----:B------:R1:W-:Y:S04]  /*2f40*/  STL [R1+0x494], R29 ;  /* 0x0004941d01007387 */ /* 0x0003e80000100800 */
[----:B-1----:R-:W4:Y:S04]  /*2f50*/  LDL.LU R29, [R1+0xc] ;  /* 0x00000c00011d7983 */ /* 0x002f280000300800 */
[----:B------:R1:W-:Y:S04]  /*2f60*/  STL [R1], R17 ;  /* 0x0000001101007387 */ /* 0x0003e80000100800 */
[----:B-1----:R-:W2:Y:S04]  /*2f70*/  LDL.LU R17, [R1+0x4a0] ;  /* 0x0004a00001117983 */ /* 0x002ea80000300800 */
[----:B------:R1:W-:Y:S04]  /*2f80*/  STL [R1+0x4], R16 ;  /* 0x0000041001007387 */ /* 0x0003e80000100800 */
[----:B-1----:R-:W2:Y:S04]  /*2f90*/  LDL.LU R16, [R1+0x49c] ;  /* 0x00049c0001107983 */ /* 0x002ea80000300800 */
[----:B------:R1:W-:Y:S04]  /*2fa0*/  STL [R1+0x10], R28 ;  /* 0x0000101c01007387 */ /* 0x0003e80000100800 */
[----:B-1----:R-:W2:Y:S01]  /*2fb0*/  LDL.LU R28, [R1+0x498] ;  /* 0x00049800011c7983 */ /* 0x002ea20000300800 */
[----:B------:R-:W-:-:S02]  /*2fc0*/  IMAD R5, R5, UR10, RZ ;  /* 0x0000000a05057c24 */ /* 0x000fc4000f8e02ff */
[----:B------:R-:W-:Y:S02]  /*2fd0*/  IMAD R15, R15, UR10, RZ ;  /* 0x0000000a0f0f7c24 */ /* 0x000fe4000f8e02ff */
[----:B------:R-:W-:Y:S02]  /*2fe0*/  IMAD R4, R4, UR10, RZ ;  /* 0x0000000a04047c24 */ /* 0x000fe4000f8e02ff */
[----:B------:R-:W-:Y:S02]  /*2ff0*/  IMAD R13, R13, UR10, RZ ;  /* 0x0000000a0d0d7c24 */ /* 0x000fe4000f8e02ff */
[----:B---3--:R-:W-:Y:S02]  /*3000*/  IMAD R3, R3, UR10, RZ ;  /* 0x0000000a03037c24 */ /* 0x008fe4000f8e02ff */
[----:B------:R-:W-:Y:S02]  /*3010*/  IMAD R19, R19, UR10, RZ ;  /* 0x0000000a13137c24 */ /* 0x000fe4000f8e02ff */
[----:B------:R-:W-:-:S02]  /*3020*/  IMAD R20, R20, UR10, RZ ;  /* 0x0000000a14147c24 */ /* 0x000fc4000f8e02ff */
[----:B----4-:R-:W-:-:S05]  /*3030*/  IMAD R29, R29, UR10, RZ ;  /* 0x0000000a1d1d7c24 */ /* 0x010fca000f8e02ff */
[----:B------:R1:W-:Y:S02]  /*3040*/  STL [R1+0xc], R29 ;  /* 0x00000c1d01007387 */ /* 0x0003e40000100800 */
[----:B-1----:R-:W-:Y:S02]  /*3050*/  IMAD R29, R10, UR10, RZ ;  /* 0x0000000a0a1d7c24 */ /* 0x002fe4000f8e02ff */
[----:B------:R-:W-:Y:S02]  /*3060*/  IMAD R10, R12, UR10, RZ ;  /* 0x0000000a0c0a7c24 */ /* 0x000fe4000f8e02ff */
[----:B------:R-:W-:Y:S01]  /*3070*/  IMAD R12, R7, UR10, RZ ;  /* 0x0000000a070c7c24 */ /* 0x000fe2000f8e02ff */
[----:B------:R-:W-:Y:S01]  /*3080*/  SHF.R.S32.HI R7, RZ, 0x1f, R3 ;  /* 0x0000001fff077819 */ /* 0x000fe20000011403 */
[----:B--2---:R-:W-:-:S05]  /*3090*/  IMAD R28, R28, UR10, RZ ;  /* 0x0000000a1c1c7c24 */ /* 0x004fca000f8e02ff */
[----:B------:R1:W-:Y:S04]  /*30a0*/  STL [R1+0x8], R28 ;  /* 0x0000081c01007387 */ /* 0x0003e80000100800 */
[----:B------:R2:W-:Y:S04]  /*30b0*/  STL [R1+0x14], R5 ;  /* 0x0000140501007387 */ /* 0x0005e80000100800 */
[----:B------:R-:W-:Y:S01]  /*30c0*/  STL [R1+0x28], R10 ;  /* 0x0000280a01007387 */ /* 0x000fe20000100800 */
[----:B-1----:R-:W-:-:S03]  /*30d0*/  IMAD R28, R2, UR10, RZ ;  /* 0x0000000a021c7c24 */ /* 0x002fc6000f8e02ff */
[----:B------:R-:W3:Y:S01]  /*30e0*/  LDL.LU R2, [R1] ;  /* 0x0000000001027983 */ /* 0x000ee20000300800 */
[----:B--2---:R-:W-:-:S05]  /*30f0*/  IMAD R5, R11, UR10, RZ ;  /* 0x0000000a0b057c24 */ /* 0x004fca000f8e02ff */
[----:B------:R1:W-:Y:S02]  /*3100*/  STL [R1+0x2c], R5 ;  /* 0x00002c0501007387 */ /* 0x0003e40000100800 */
[----:B-1----:R-:W-:-:S05]  /*3110*/  IMAD R5, R6, UR10, RZ ;  /* 0x0000000a06057c24 */ /* 0x002fca000f8e02ff */
[----:B------:R1:W-:Y:S01]  /*3120*/  STL [R1+0x20], R5 ;  /* 0x0000200501007387 */ /* 0x0003e20000100800 */
[----:B------:R-:W-:-:S03]  /*3130*/  IMAD R11, R8, UR10, RZ ;  /* 0x0000000a080b7c24 */ /* 0x000fc6000f8e02ff */
[----:B------:R2:W-:Y:S01]  /*3140*/  STL [R1+0x24], R4 ;  /* 0x0000240401007387 */ /* 0x0005e20000100800 */
[----:B------:R-:W-:Y:S02]  /*3150*/  IADD3 R3, P3, PT, R3, UR14, RZ ;  /* 0x0000000e03037c10 */ /* 0x000fe4000ff7e0ff */
[----:B-1----:R-:W-:Y:S02]  /*3160*/  IADD3 R5, P5, PT, R15, UR14, RZ ;  /* 0x0000000e0f057c10 */ /* 0x002fe4000ffbe0ff */
[----:B--2---:R-:W-:-:S03]  /*3170*/  IADD3 R4, P4, PT, R13, UR14, RZ ;  /* 0x0000000e0d047c10 */ /* 0x004fc6000ff9e0ff */
[----:B------:R-:W-:Y:S01]  /*3180*/  STL [R1+0x2a0], R5 ;  /* 0x0002a00501007387 */ /* 0x000fe20000100800 */
[----:B------:R-:W-:Y:S01]  /*3190*/  SHF.R.S32.HI R8, RZ, 0x1f, R13 ;  /* 0x0000001fff087819 */ /* 0x000fe2000001140d */
[----:B------:R-:W-:Y:S01]  /*31a0*/  IMAD R10, R9, UR10, RZ ;  /* 0x0000000a090a7c24 */ /* 0x000fe2000f8e02ff */
[----:B------:R-:W-:Y:S01]  /*31b0*/  SHF.R.S32.HI R9, RZ, 0x1f, R15 ;  /* 0x0000001fff097819 */ /* 0x000fe2000001140f */
[----:B------:R-:W2:Y:S04]  /*31c0*/  LDL.LU R13, [R1+0xc] ;  /* 0x00000c00010d7983 */ /* 0x000ea80000300800 */
[----:B------:R-:W-:Y:S01]  /*31d0*/  STL [R1+0x2a8], R4 ;  /* 0x0002a80401007387 */ /* 0x000fe20000100800 */
[----:B------:R-:W-:-:S03]  /*31e0*/  IMAD R0, R0, UR10, RZ ;  /* 0x0000000a00007c24 */ /* 0x000fc6000f8e02ff */
[----:B------:R-:W4:Y:S04]  /*31f0*/  LDL.LU R15, [R1+0x8] ;  /* 0x00000800010f7983 */ /* 0x000f280000300800 */
[----:B------:R1:W-:Y:S01]  /*3200*/  STL [R1+0x2b0], R3 ;  /* 0x0002b00301007387 */ /* 0x0003e20000100800 */
[----:B------:R-:W-:Y:S02]  /*3210*/  SHF.R.S32.HI R6, RZ, 0x1f, R19 ;  /* 0x0000001fff067819 */ /* 0x000fe40000011413 */
[----:B-1----:R-:W-:Y:S02]  /*3220*/  IADD3 R3, P2, PT, R19, UR14, RZ ;  /* 0x0000000e13037c10 */ /* 0x002fe4000ff5e0ff */
[----:B------:R-:W2:Y:S04]  /*3230*/  LDL.LU R19, [R1+0x10] ;  /* 0x0000100001137983 */ /* 0x000ea80000300800 */
[----:B------:R1:W-:Y:S01]  /*3240*/  STL [R1+0x2b8], R3 ;  /* 0x0002b80301007387 */ /* 0x0003e20000100800 */
[----:B------:R-:W-:-:S02]  /*3250*/  SHF.R.S32.HI R5, RZ, 0x1f, R0 ;  /* 0x0000001fff057819 */ /* 0x000fc40000011400 */
[----:B------:R-:W-:Y:S02]  /*3260*/  SHF.R.S32.HI R4, RZ, 0x1f, R20 ;  /* 0x0000001fff047819 */ /* 0x000fe40000011414 */
[----:B-1----:R-:W-:Y:S02]  /*3270*/  IADD3 R3, P1, PT, R0, UR14, RZ ;  /* 0x0000000e00037c10 */ /* 0x002fe4000ff3e0ff */
[----:B------:R-:W-:-:S03]  /*3280*/  IADD3 R0, P0, PT, R20, UR14, RZ ;  /* 0x0000000e14007c10 */ /* 0x000fc6000ff1e0ff */
[----:B------:R-:W-:Y:S04]  /*3290*/  STL [R1+0x2c0], R3 ;  /* 0x0002c00301007387 */ /* 0x000fe80000100800 */
[----:B------:R-:W2:Y:S01]  /*32a0*/  LDL.LU R20, [R1+0x4] ;  /* 0x0000040001147983 */ /* 0x000ea20000300800 */
[----:B------:R-:W-:-:S03]  /*32b0*/  IMAD R21, R21, UR10, RZ ;  /* 0x0000000a15157c24 */ /* 0x000fc6000f8e02ff */
[----:B------:R3:W-:Y:S01]  /*32c0*/  STL [R1+0x2c8], R0 ;  /* 0x0002c80001007387 */ /* 0x0007e20000100800 */
[----:B------:R-:W-:Y:S02]  /*32d0*/  IMAD R22, R22, UR10, RZ ;  /* 0x0000000a16167c24 */ /* 0x000fe4000f8e02ff */
[----:B------:R-:W-:Y:S01]  /*32e0*/  IMAD R23, R23, UR10, RZ ;  /* 0x0000000a17177c24 */ /* 0x000fe2000f8e02ff */
[----:B------:R-:W-:Y:S01]  /*32f0*/  IADD3.X R4, PT, PT, R4, UR15, RZ, P0, !PT ;  /* 0x0000000f04047c10 */ /* 0x000fe200087fe4ff */
[----:B------:R-:W-:Y:S02]  /*3300*/  IMAD R24, R24, UR10, RZ ;  /* 0x0000000a18187c24 */ /* 0x000fe4000f8e02ff */
[----:B------:R-:W-:Y:S02]  /*3310*/  IMAD R25, R25, UR10, RZ ;  /* 0x0000000a19197c24 */ /* 0x000fe4000f8e02ff */
[----:B------:R-:W-:Y:S01]  /*3320*/  IMAD R16, R16, UR10, RZ ;  /* 0x0000000a10107c24 */ /* 0x000fe2000f8e02ff */
[----:B---3--:R-:W-:-:S05]  /*3330*/  IADD3 R0, P6, PT, R2, UR14, RZ ;  /* 0x0000000e02007c10 */ /* 0x008fca000ffde0ff */
[----:B------:R1:W-:Y:S01]  /*3340*/  STL [R1+0x2d0], R0 ;  /* 0x0002d00001007387 */ /* 0x0003e20000100800 */
[----:B------:R-:W-:Y:S02]  /*3350*/  SHF.R.S32.HI R3, RZ, 0x1f, R2 ;  /* 0x0000001fff037819 */ /* 0x000fe40000011402 */
[----:B------:R-:W-:Y:S02]  /*3360*/  SHF.R.S32.HI R2, RZ, 0x1f, R21 ;  /* 0x0000001fff027819 */ /* 0x000fe40000011415 */
[----:B-1----:R-:W-:Y:S02]  /*3370*/  IADD3.X R0, PT, PT, R9, UR15, RZ, P5, !PT ;  /* 0x0000000f09007c10 */ /* 0x002fe4000affe4ff */
[----:B------:R-:W-:Y:S02]  /*3380*/  IADD3 R9, P5, PT, R21, UR14, RZ ;  /* 0x0000000e15097c10 */ /* 0x000fe4000ffbe0ff */
[----:B------:R-:W-:Y:S01]  /*3390*/  IADD3.X R21, PT, PT, R8, UR15, RZ, P4, !PT ;  /* 0x0000000f08157c10 */ /* 0x000fe2000a7fe4ff */
[----:B------:R-:W-:Y:S04]  /*33a0*/  STL [R1+0x29c], R0 ;  /* 0x00029c0001007387 */ /* 0x000fe80000100800 */
[----:B------:R2:W-:Y:S04]  /*33b0*/  STL [R1+0x2d8], R9 ;  /* 0x0002d80901007387 */ /* 0x0005e80000100800 */
[----:B------:R-:W-:Y:S01]  /*33c0*/  STL [R1+0x2a4], R21 ;  /* 0x0002a41501007387 */ /* 0x000fe20000100800 */
[----:B--2---:R-:W-:-:S02]  /*33d0*/  IADD3 R9, P4, PT, R20, UR14, RZ ;  /* 0x0000000e14097c10 */ /* 0x004fc4000ff9e0ff */
[----:B------:R-:W-:Y:S02]  /*33e0*/  SHF.R.S32.HI R0, RZ, 0x1f, R20 ;  /* 0x0000001fff007819 */ /* 0x000fe40000011414 */
[----:B------:R-:W-:Y:S01]  /*33f0*/  IADD3.X R20, PT, PT, R7, UR15, RZ, P3, !PT ;  /* 0x0000000f07147c10 */ /* 0x000fe20009ffe4ff */
[----:B------:R1:W-:Y:S04]  /*3400*/  STL [R1+0x2e0], R9 ;  /* 0x0002e00901007387 */ /* 0x0003e80000100800 */
[----:B------:R2:W-:Y:S01]  /*3410*/  STL [R1+0x2ac], R20 ;  /* 0x0002ac1401007387 */ /* 0x0005e20000100800 */
[----:B-1----:R-:W-:Y:S02]  /*3420*/  IADD3 R9, P3, PT, R22, UR14, RZ ;  /* 0x0000000e16097c10 */ /* 0x002fe4000ff7e0ff */
[----:B--2---:R-:W-:-:S03]  /*3430*/  IADD3.X R20, PT, PT, R6, UR15, RZ, P2, !PT ;  /* 0x0000000f06147c10 */ /* 0x004fc600097fe4ff */
[----:B------:R1:W-:Y:S01]  /*3440*/  STL [R1+0x2e8], R9 ;  /* 0x0002e80901007387 */ /* 0x0003e20000100800 */
[----:B------:R-:W-:-:S03]  /*3450*/  SHF.R.S32.HI R7, RZ, 0x1f, R19 ;  /* 0x0000001fff077819 */ /* 0x000fc60000011413 */
[----:B------:R-:W-:Y:S01]  /*3460*/  STL [R1+0x2b4], R20 ;  /* 0x0002b41401007387 */ /* 0x000fe20000100800 */
[----:B-1----:R-:W-:Y:S02]  /*3470*/  IADD3 R9, P2, PT, R19, UR14, RZ ;  /* 0x0000000e13097c10 */ /* 0x002fe4000ff5e0ff */
[----:B------:R-:W-:-:S03]  /*3480*/  IADD3.X R19, PT, PT, R5, UR15, RZ, P1, !PT ;  /* 0x0000000f05137c10 */ /* 0x000fc60008ffe4ff */
[----:B------:R1:W-:Y:S04]  /*3490*/  STL [R1+0x2f0], R9 ;  /* 0x0002f00901007387 */ /* 0x0003e80000100800 */
[----:B------:R-:W-:Y:S01]  /*34a0*/  STL [R1+0x2bc], R19 ;  /* 0x0002bc1301007387 */ /* 0x000fe20000100800 */
[----:B-1----:R-:W-:-:S05]  /*34b0*/  IADD3 R9, P1, PT, R23, UR14, RZ ;  /* 0x0000000e17097c10 */ /* 0x002fca000ff3e0ff */
[----:B------:R1:W-:Y:S04]  /*34c0*/  STL [R1+0x2f8], R9 ;  /* 0x0002f80901007387 */ /* 0x0003e80000100800 */
[----:B-1----:R-:W2:Y:S01]  /*34d0*/  LDL.LU R9, [R1+0x14] ;  /* 0x0000140001097983 */ /* 0x002ea20000300800 */
[----:B------:R-:W-:Y:S02]  /*34e0*/  SHF.R.S32.HI R5, RZ, 0x1f, R13 ;  /* 0x0000001fff057819 */ /* 0x000fe4000001140d */
[----:B------:R-:W-:Y:S01]  /*34f0*/  IADD3 R13, P0, PT, R13, UR14, RZ ;  /* 0x0000000e0d0d7c10 */ /* 0x000fe2000ff1e0ff */
[----:B------:R-:W-:Y:S01]  /*3500*/  STL [R1+0x2c4], R4 ;  /* 0x0002c40401007387 */ /* 0x000fe20000100800 */
[----:B------:R-:W-:-:S03]  /*3510*/  IADD3.X R19, PT, PT, R3, UR15, RZ, P6, !PT ;  /* 0x0000000f03137c10 */ /* 0x000fc6000b7fe4ff */
[----:B------:R1:W-:Y:S04]  /*3520*/  STL [R1+0x300], R13 ;  /* 0x0003000d01007387 */ /* 0x0003e80000100800 */
[----:B------:R3:W-:Y:S01]  /*3530*/  STL [R1+0x2cc], R19 ;  /* 0x0002cc1301007387 */ /* 0x0007e20000100800 */
[----:B-1----:R-:W-:Y:S02]  /*3540*/  IADD3 R13, P6, PT, R24, UR14, RZ ;  /* 0x0000000e180d7c10 */ /* 0x002fe4000ffde0ff */
[----:B---3--:R-:W-:-:S03]  /*3550*/  IADD3.X R19, PT, PT, R2, UR15, RZ, P5, !PT ;  /* 0x0000000f02137c10 */ /* 0x008fc6000affe4ff */
[----:B------:R1:W-:Y:S01]  /*3560*/  STL [R1+0x308], R13 ;  /* 0x0003080d01007387 */ /* 0x0003e20000100800 */
[----:B----4-:R-:W-:-:S03]  /*3570*/  SHF.R.S32.HI R3, RZ, 0x1f, R15 ;  /* 0x0000001fff037819 */ /* 0x010fc6000001140f */
[----:B------:R-:W-:Y:S01]  /*3580*/  STL [R1+0x2d4], R19 ;  /* 0x0002d41301007387 */ /* 0x000fe20000100800 */
[----:B-1----:R-:W-:Y:S02]  /*3590*/  IADD3 R13, P5, PT, R15, UR14, RZ ;  /* 0x0000000e0f0d7c10 */ /* 0x002fe4000ffbe0ff */
[----:B------:R-:W-:-:S03]  /*35a0*/  IADD3.X R15, PT, PT, R0, UR15, RZ, P4, !PT ;  /* 0x0000000f000f7c10 */ /* 0x000fc6000a7fe4ff */
[----:B------:R1:W-:Y:S01]  /*35b0*/  STL [R1+0x310], R13 ;  /* 0x0003100d01007387 */ /* 0x0003e20000100800 */
[----:B------:R-:W-:-:S03]  /*35c0*/  SHF.R.S32.HI R8, RZ, 0x1f, R22 ;  /* 0x0000001fff087819 */ /* 0x000fc60000011416 */
[----:B------:R-:W-:Y:S01]  /*35d0*/  STL [R1+0x2dc], R15 ;  /* 0x0002dc0f01007387 */ /* 0x000fe20000100800 */
[----:B------:R-:W-:Y:S02]  /*35e0*/  IADD3.X R8, PT, PT, R8, UR15, RZ, P3, !PT ;  /* 0x0000000f08087c10 */ /* 0x000fe40009ffe4ff */
[----:B-1----:R-:W-:-:S05]  /*35f0*/  IADD3 R13, P4, PT, R25, UR14, RZ ;  /* 0x0000000e190d7c10 */ /* 0x002fca000ff9e0ff */
[----:B------:R1:W-:Y:S04]  /*3600*/  STL [R1+0x318], R13 ;  /* 0x0003180d01007387 */ /* 0x0003e80000100800 */
[----:B------:R-:W3:Y:S01]  /*3610*/  LDL.LU R20, [R1+0x28] ;  /* 0x0000280001147983 */ /* 0x000ee20000300800 */
[----:B-1----:R-:W-:-:S03]  /*3620*/  IADD3 R13, P3, PT, R16, UR14, RZ ;  /* 0x0000000e100d7c10 */ /* 0x002fc6000ff7e0ff */
[----:B------:R-:W-:Y:S04]  /*3630*/  STL [R1+0x2e4], R8 ;  /* 0x0002e40801007387 */ /* 0x000fe80000100800 */
[----:B------:R1:W-:Y:S04]  /*3640*/  STL [R1+0x320], R13 ;  /* 0x0003200d01007387 */ /* 0x0003e80000100800 */
[----:B------:R-:W4:Y:S01]  /*3650*/  LDL.LU R19, [R1+0x20] ;  /* 0x0000200001137983 */ /* 0x000f220000300800 */
[----:B-1----:R-:W-:-:S05]  /*3660*/  IADD3.X R13, PT, PT, R7, UR15, RZ, P2, !PT ;  /* 0x0000000f070d7c10 */ /* 0x002fca00097fe4ff */
[----:B------:R1:W-:Y:S04]  /*3670*/  STL [R1+0x2ec], R13 ;  /* 0x0002ec0d01007387 */ /* 0x0003e80000100800 */
[----:B-1----:R-:W4:Y:S04]  /*3680*/  LDL.LU R13, [R1+0x2c] ;  /* 0x00002c00010d7983 */ /* 0x002f280000300800 */
[----:B------:R-:W4:Y:S01]  /*3690*/  LDL.LU R15, [R1+0x24] ;  /* 0x00002400010f7983 */ /* 0x000f220000300800 */
[----:B------:R-:W-:Y:S01]  /*36a0*/  IMAD R26, R26, UR10, RZ ;  /* 0x0000000a1a1a7c24 */ /* 0x000fe2000f8e02ff */
[----:B------:R-:W-:Y:S01]  /*36b0*/  SHF.R.S32.HI R6, RZ, 0x1f, R23 ;  /* 0x0000001fff067819 */ /* 0x000fe20000011417 */
[----:B------:R-:W-:Y:S01]  /*36c0*/  IMAD R17, R17, UR10, RZ ;  /* 0x0000000a11117c24 */ /* 0x000fe2000f8e02ff */
[----:B------:R-:W-:-:S02]  /*36d0*/  SHF.R.S32.HI R0, RZ, 0x1f, R16 ;  /* 0x0000001fff007819 */ /* 0x000fc40000011410 */
[----:B------:R-:W-:Y:S02]  /*36e0*/  IADD3 R7, P2, PT, R26, UR14, RZ ;  /* 0x0000000e1a077c10 */ /* 0x000fe4000ff5e0ff */
[----:B------:R-:W-:Y:S01]  /*36f0*/  IADD3.X R21, PT, PT, R6, UR15, RZ, P1, !PT ;  /* 0x0000000f06157c10 */ /* 0x000fe20008ffe4ff */
[----:B------:R-:W-:Y:S01]  /*3700*/  IMAD R27, R27, UR10, RZ ;  /* 0x0000000a1b1b7c24 */ /* 0x000fe2000f8e02ff */
[----:B------:R-:W-:Y:S01]  /*3710*/  IADD3 R16, P1, PT, R17, UR14, RZ ;  /* 0x0000000e11107c10 */ /* 0x000fe2000ff3e0ff */
[----:B------:R1:W-:Y:S01]  /*3720*/  STL [R1+0x328], R7 ;  /* 0x0003280701007387 */ /* 0x0003e20000100800 */
[----:B------:R-:W-:-:S03]  /*3730*/  IMAD R18, R18, UR10, RZ ;  /* 0x0000000a12127c24 */ /* 0x000fc6000f8e02ff */
[----:B------:R-:W-:Y:S01]  /*3740*/  STL [R1+0x2f4], R21 ;  /* 0x0002f41501007387 */ /* 0x000fe20000100800 */
[----:B------:R-:W-:-:S03]  /*3750*/  SHF.R.S32.HI R4, RZ, 0x1f, R24 ;  /* 0x0000001fff047819 */ /* 0x000fc60000011418 */
[----:B------:R0:W-:Y:S01]  /*3760*/  STL [R1+0x330], R16 ;  /* 0x0003301001007387 */ /* 0x0001e20000100800 */
[----:B-1----:R-:W-:Y:S02]  /*3770*/  SHF.R.S32.HI R7, RZ, 0x1f, R17 ;  /* 0x0000001fff077819 */ /* 0x002fe40000011411 */
[----:B------:R-:W-:Y:S02]  /*3780*/  IADD3.X R17, PT, PT, R5, UR15, RZ, P0, !PT ;  /* 0x0000000f05117c10 */ /* 0x000fe400087fe4ff */
[----:B0-----:R-:W-:-:S03]  /*3790*/  IADD3 R16, P0, PT, R27, UR14, RZ ;  /* 0x0000000e1b107c10 */ /* 0x001fc6000ff1e0ff */
[----:B------:R0:W-:Y:S04]  /*37a0*/  STL [R1+0x2fc], R17 ;  /* 0x0002fc1101007387 */ /* 0x0001e80000100800 */
[----:B------:R1:W-:Y:S01]  /*37b0*/  STL [R1+0x338], R16 ;  /* 0x0003381001007387 */ /* 0x0003e20000100800 */
[----:B------:R-:W-:Y:S02]  /*37c0*/  SHF.R.S32.HI R2, RZ, 0x1f, R25 ;  /* 0x0000001fff027819 */ /* 0x000fe40000011419 */
[----:B0-----:R-:W-:Y:S02]  /*37d0*/  IADD3.X R17, PT, PT, R4, UR15, RZ, P6, !PT ;  /* 0x0000000f04117c10 */ /* 0x001fe4000b7fe4ff */
[----:B-1----:R-:W-:-:S03]  /*37e0*/  IADD3 R16, P6, PT, R18, UR14, RZ ;  /* 0x0000000e12107c10 */ /* 0x002fc6000ffde0ff */
[----:B------:R0:W-:Y:S01]  /*37f0*/  STL [R1+0x304], R17 ;  /* 0x0003041101007387 */ /* 0x0001e20000100800 */
[----:B------:R-:W-:-:S03]  /*3800*/  SHF.R.S32.HI R4, RZ, 0x1f, R10 ;  /* 0x0000001fff047819 */ /* 0x000fc6000001140a */
[----:B------:R1:W-:Y:S01]  /*3810*/  STL [R1+0x340], R16 ;  /* 0x0003401001007387 */ /* 0x0003e20000100800 */
[----:B0-----:R-:W-:Y:S02]  /*3820*/  IADD3.X R17, PT, PT, R3, UR15, RZ, P5, !PT ;  /* 0x0000000f03117c10 */ /* 0x001fe4000affe4ff */
[----:B-1----:R-:W-:Y:S02]  /*3830*/  IADD3 R16, P5, PT, R10, UR14, RZ ;  /* 0x0000000e0a107c10 */ /* 0x002fe4000ffbe0ff */
[----:B------:R-:W-:Y:S01]  /*3840*/  IADD3.X R10, PT, PT, R2, UR15, RZ, P4, !PT ;  /* 0x0000000f020a7c10 */ /* 0x000fe2000a7fe4ff */
[----:B------:R-:W-:Y:S04]  /*3850*/  STL [R1+0x30c], R17 ;  /* 0x00030c1101007387 */ /* 0x000fe80000100800 */
[----:B------:R-:W-:Y:S01]  /*3860*/  STL [R1+0x348], R16 ;  /* 0x0003481001007387 */ /* 0x000fe20000100800 */
[----:B------:R-:W-:-:S03]  /*3870*/  SHF.R.S32.HI R8, RZ, 0x1f, R26 ;  /* 0x0000001fff087819 */ /* 0x000fc6000001141a */
[----:B------:R0:W-:Y:S01]  /*3880*/  STL [R1+0x314], R10 ;  /* 0x0003140a01007387 */ /* 0x0001e20000100800 */
[----:B------:R-:W-:Y:S02]  /*3890*/  IADD3.X R8, PT, PT, R8, UR15, RZ, P2, !PT ;  /* 0x0000000f08087c10 */ /* 0x000fe400097fe4ff */
[----:B0-----:R-:W-:Y:S02]  /*38a0*/  IADD3.X R10, PT, PT, R0, UR15, RZ, P3, !PT ;  /* 0x0000000f000a7c10 */ /* 0x001fe40009ffe4ff */
[----:B------:R-:W-:Y:S02]  /*38b0*/  SHF.R.S32.HI R0, RZ, 0x1f, R29 ;  /* 0x0000001fff007819 */ /* 0x000fe4000001141d */
[----:B--2---:R-:W-:Y:S02]  /*38c0*/  SHF.R.S32.HI R3, RZ, 0x1f, R9 ;  /* 0x0000001fff037819 */ /* 0x004fe40000011409 */
[----:B------:R-:W-:-:S05]  /*38d0*/  IADD3 R9, P4, PT, R9, UR14, RZ ;  /* 0x0000000e09097c10 */ /* 0x000fca000ff9e0ff */
[----:B------:R0:W-:Y:S04]  /*38e0*/  STL [R1+0x350], R9 ;  /* 0x0003500901007387 */ /* 0x0001e80000100800 */
[----:B------:R-:W-:Y:S01]  /*38f0*/  STL [R1+0x31c], R10 ;  /* 0x00031c0a01007387 */ /* 0x000fe20000100800 */
[----:B0-----:R-:W-:-:S05]  /*3900*/  IADD3 R9, P3, PT, R11, UR14, RZ ;  /* 0x0000000e0b097c10 */ /* 0x001fca000ff7e0ff */
[----:B------:R0:W-:Y:S02]  /*3910*/  STL [R1+0x358], R9 ;  /* 0x0003580901007387 */ /* 0x0001e40000100800 */
[----:B0-----:R-:W-:Y:S02]  /*3920*/  IADD3 R9, P2, PT, R29, UR14, RZ ;  /* 0x0000000e1d097c10 */ /* 0x001fe4000ff5e0ff */
[----:B------:R-:W2:Y:S01]  /*3930*/  LDL.LU R29, [R1+0x494] ;  /* 0x00049400011d7983 */ /* 0x000ea20000300800 */
[----:B------:R-:W-:Y:S02]  /*3940*/  SHF.R.S32.HI R6, RZ, 0x1f, R27 ;  /* 0x0000001fff067819 */ /* 0x000fe4000001141b */
[----:B------:R-:W-:Y:S01]  /*3950*/  IADD3.X R10, PT, PT, R7, UR15, RZ, P1, !PT ;  /* 0x0000000f070a7c10 */ /* 0x000fe20008ffe4ff */
[----:B------:R-:W-:Y:S01]  /*3960*/  STL [R1+0x324], R8 ;  /* 0x0003240801007387 */ /* 0x000fe20000100800 */
[----:B------:R-:W-:-:S03]  /*3970*/  IADD3 R7, P1, PT, R12, UR14, RZ ;  /* 0x0000000e0c077c10 */ /* 0x000fc6000ff3e0ff */
[----:B------:R0:W-:Y:S01]  /*3980*/  STL [R1+0x360], R9 ;  /* 0x0003600901007387 */ /* 0x0001e20000100800 */
[----:B------:R-:W-:-:S03]  /*3990*/  SHF.R.S32.HI R5, RZ, 0x1f, R18 ;  /* 0x0000001fff057819 */ /* 0x000fc60000011412 */
[----:B------:R-:W-:Y:S01]  /*39a0*/  STL [R1+0x32c], R10 ;  /* 0x00032c0a01007387 */ /* 0x000fe20000100800 */
[----:B0-----:R-:W-:-:S03]  /*39b0*/  IADD3.X R9, PT, PT, R6, UR15, RZ, P0, !PT ;  /* 0x0000000f06097c10 */ /* 0x001fc600087fe4ff */
[----:B------:R0:W-:Y:S01]  /*39c0*/  STL [R1+0x368], R7 ;  /* 0x0003680701007387 */ /* 0x0001e20000100800 */
[----:B---3--:R-:W-:-:S03]  /*39d0*/  IADD3 R6, P0, PT, R20, UR14, RZ ;  /* 0x0000000e14067c10 */ /* 0x008fc6000ff1e0ff */
[----:B------:R-:W-:Y:S04]  /*39e0*/  STL [R1+0x334], R9 ;  /* 0x0003340901007387 */ /* 0x000fe80000100800 */
[----:B------:R1:W-:Y:S01]  /*39f0*/  STL [R1+0x370], R6 ;  /* 0x0003700601007387 */ /* 0x0003e20000100800 */
[----:B0-----:R-:W-:Y:S02]  /*3a00*/  IADD3.X R7, PT, PT, R5, UR15, RZ, P6, !PT ;  /* 0x0000000f05077c10 */ /* 0x001fe4000b7fe4ff */
[----:B------:R-:W-:-:S03]  /*3a10*/  SHF.R.S32.HI R2, RZ, 0x1f, R11 ;  /* 0x0000001fff027819 */ /* 0x000fc6000001140b */
[----:B------:R-:W-:Y:S01]  /*3a20*/  STL [R1+0x33c], R7 ;  /* 0x00033c0701007387 */ /* 0x000fe20000100800 */
[----:B----4-:R-:W-:Y:S02]  /*3a30*/  IADD3 R5, P6, PT, R19, UR14, RZ ;  /* 0x0000000e13057c10 */ /* 0x010fe4000ffde0ff */
[----:B-1----:R-:W-:-:S03]  /*3a40*/  IADD3.X R6, PT, PT, R4, UR15, RZ, P5, !PT ;  /* 0x0000000f04067c10 */ /* 0x002fc6000affe4ff */
[----:B------:R0:W-:Y:S01]  /*3a50*/  STL [R1+0x378], R5 ;  /* 0x0003780501007387 */ /* 0x0001e20000100800 */
[----:B------:R-:W-:-:S03]  /*3a60*/  IMAD R14, R14, UR10, RZ ;  /* 0x0000000a0e0e7c24 */ /* 0x000fc6000f8e02ff */
[----:B------:R-:W-:Y:S01]  /*3a70*/  STL [R1+0x344], R6 ;  /* 0x0003440601007387 */ /* 0x000fe20000100800 */
[----:B------:R-:W-:Y:S02]  /*3a80*/  SHF.R.S32.HI R8, RZ, 0x1f, R12 ;  /* 0x0000001fff087819 */ /* 0x000fe4000001140c */
[----:B0-----:R-:W-:Y:S02]  /*3a90*/  IADD3.X R5, PT, PT, R3, UR15, RZ, P4, !PT ;  /* 0x0000000f03057c10 */ /* 0x001fe4000a7fe4ff */
[----:B------:R-:W-:Y:S02]  /*3aa0*/  IADD3 R4, P5, PT, R13, UR14, RZ ;  /* 0x0000000e0d047c10 */ /* 0x000fe4000ffbe0ff */
[----:B------:R-:W-:-:S03]  /*3ab0*/  IADD3 R3, P4, PT, R15, UR14, RZ ;  /* 0x0000000e0f037c10 */ /* 0x000fc6000ff9e0ff */
[----:B------:R0:W-:Y:S04]  /*3ac0*/  STL [R1+0x380], R4 ;  /* 0x0003800401007387 */ /* 0x0001e80000100800 */
[----:B------:R-:W-:Y:S01]  /*3ad0*/  STL [R1+0x34c], R5 ;  /* 0x00034c0501007387 */ /* 0x000fe20000100800 */
[----:B0-----:R-:W-:Y:S02]  /*3ae0*/  IADD3.X R4, PT, PT, R2, UR15, RZ, P3, !PT ;  /* 0x0000000f02047c10 */ /* 0x001fe40009ffe4ff */
[----:B------:R-:W-:Y:S01]  /*3af0*/  IADD3 R2, P3, PT, R28, UR14, RZ ;  /* 0x0000000e1c027c10 */ /* 0x000fe2000ff7e0ff */
[----:B------:R0:W-:Y:S04]  /*3b00*/  STL [R1+0x388], R3 ;  /* 0x0003880301007387 */ /* 0x0001e80000100800 */
[----:B------:R-:W-:Y:S04]  /*3b10*/  STL [R1+0x354], R4 ;  /* 0x0003540401007387 */ /* 0x000fe80000100800 */
[----:B------:R1:W-:Y:S01]  /*3b20*/  STL [R1+0x390], R2 ;  /* 0x0003900201007387 */ /* 0x0003e20000100800 */
[----:B0-----:R-:W-:-:S02]  /*3b30*/  IADD3.X R3, PT, PT, R0, UR15, RZ, P2, !PT ;  /* 0x0000000f00037c10 */ /* 0x001fc400097fe4ff */
[----:B------:R-:W-:-:S03]  /*3b40*/  IADD3 R0, P2, PT, R14, UR14, RZ ;  /* 0x0000000e0e007c10 */ /* 0x000fc6000ff5e0ff */
[----:B------:R0:W-:Y:S01]  /*3b50*/  STL [R1+0x35c], R3 ;  /* 0x00035c0301007387 */ /* 0x0001e20000100800 */
[----:B-1----:R-:W-:-:S03]  /*3b60*/  IADD3.X R2, PT, PT, R8, UR15, RZ, P1, !PT ;  /* 0x0000000f08027c10 */ /* 0x002fc60008ffe4ff */
[----:B------:R1:W-:Y:S01]  /*3b70*/  STL [R1+0x398], R0 ;  /* 0x0003980001007387 */ /* 0x0003e20000100800 */
[----:B------:R-:W-:-:S03]  /*3b80*/  SHF.R.S32.HI R5, RZ, 0x1f, R28 ;  /* 0x0000001fff057819 */ /* 0x000fc6000001141c */
[----:B------:R3:W-:Y:S04]  /*3b90*/  STL [R1+0x364], R2 ;  /* 0x0003640201007387 */ /* 0x0007e80000100800 */
[----:B------:R-:W4:Y:S01]  /*3ba0*/  LDL.LU R28, [R1+0x490] ;  /* 0x00049000011c7983 */ /* 0x000f220000300800 */
[----:B0-----:R-:W-:Y:S02]  /*3bb0*/  SHF.R.S32.HI R3, RZ, 0x1f, R13 ;  /* 0x0000001fff037819 */ /* 0x001fe4000001140d */
[----:B------:R-:W0:Y:S01]  /*3bc0*/  S2R R13, SR_TID.X ;  /* 0x00000000000d7919 */ /* 0x000e220000002100 */
[----:B-1----:R-:W-:Y:S02]  /*3bd0*/  SHF.R.S32.HI R0, RZ, 0x1f, R20 ;  /* 0x0000001fff007819 */ /* 0x002fe40000011414 */
[----:B---3--:R-:W-:-:S02]  /*3be0*/  SHF.R.S32.HI R2, RZ, 0x1f, R19 ;  /* 0x0000001fff027819 */ /* 0x008fc40000011413 */
[----:B------:R-:W-:Y:S02]  /*3bf0*/  IADD3.X R0, PT, PT, R0, UR15, RZ, P0, !PT ;  /* 0x0000000f00007c10 */ /* 0x000fe400087fe4ff */
[----:B------:R-:W-:Y:S02]  /*3c00*/  SHF.R.S32.HI R4, RZ, 0x1f, R15 ;  /* 0x0000001fff047819 */ /* 0x000fe4000001140f */
[----:B------:R-:W-:Y:S01]  /*3c10*/  IADD3.X R7, PT, PT, R2, UR15, RZ, P6, !PT ;  /* 0x0000000f02077c10 */ /* 0x000fe2000b7fe4ff */
[----:B------:R1:W-:Y:S01]  /*3c20*/  STL [R1+0x36c], R0 ;  /* 0x00036c0001007387 */ /* 0x0003e20000100800 */
[----:B------:R-:W-:Y:S02]  /*3c30*/  IADD3.X R2, PT, PT, R3, UR15, RZ, P5, !PT ;  /* 0x0000000f03027c10 */ /* 0x000fe4000affe4ff */
[----:B------:R-:W-:Y:S01]  /*3c40*/  SHF.R.S32.HI R6, RZ, 0x1f, R14 ;  /* 0x0000001fff067819 */ /* 0x000fe2000001140e */
[----:B------:R-:W-:Y:S01]  /*3c50*/  STL [R1+0x374], R7 ;  /* 0x0003740701007387 */ /* 0x000fe20000100800 */
[----:B-1----:R-:W-:-:S03]  /*3c60*/  IADD3.X R0, PT, PT, R4, UR15, RZ, P4, !PT ;  /* 0x0000000f04007c10 */ /* 0x002fc6000a7fe4ff */
[----:B------:R1:W-:Y:S04]  /*3c70*/  STL [R1+0x37c], R2 ;  /* 0x00037c0201007387 */ /* 0x0003e80000100800 */
[----:B------:R3:W-:Y:S01]  /*3c80*/  STL [R1+0x384], R0 ;  /* 0x0003840001007387 */ /* 0x0007e20000100800 */
[----:B-1----:R-:W-:Y:S02]  /*3c90*/  IADD3.X R2, PT, PT, R5, UR15, RZ, P3, !PT ;  /* 0x0000000f05027c10 */ /* 0x002fe40009ffe4ff */
[C---:B0-----:R-:W-:Y:S02]  /*3ca0*/  LOP3.LUT R5, R13.reuse, 0x4, RZ, 0xc0, !PT ;  /* 0x000000040d057812 */ /* 0x041fe400078ec0ff */
[----:B---3--:R-:W-:Y:S01]  /*3cb0*/  IADD3.X R0, PT, PT, R6, UR15, RZ, P2, !PT ;  /* 0x0000000f06007c10 */ /* 0x008fe200097fe4ff */
[----:B------:R0:W-:Y:S04]  /*3cc0*/  STL [R1+0x38c], R2 ;  /* 0x00038c0201007387 */ /* 0x0001e80000100800 */
[----:B------:R1:W-:Y:S01]  /*3cd0*/  STL [R1+0x394], R0 ;  /* 0x0003940001007387 */ /* 0x0003e20000100800 */
[----:B------:R-:W-:-:S04]  /*3ce0*/  LOP3.LUT R19, R13, 0x180, RZ, 0xc0, !PT ;  /* 0x000001800d137812 */ /* 0x000fc800078ec0ff */
[----:B0-----:R-:W-:Y:S02]  /*3cf0*/  SHF.R.U32.HI R2, RZ, 0x4, R19 ;  /* 0x00000004ff027819 */ /* 0x001fe40000011613 */
[--C-:B------:R-:W-:Y:S02]  /*3d00*/  SHF.R.S32.HI R15, RZ, 0x7, R13.reuse ;  /* 0x00000007ff0f7819 */ /* 0x100fe4000001140d */
[----:B------:R-:W-:Y:S02]  /*3d10*/  LOP3.LUT R3, R2, 0x1ff, R13, 0x78, !PT ;  /* 0x000001ff02037812 */ /* 0x000fe400078e780d */
[----:B------:R-:W0:Y:S01]  /*3d20*/  LDC R2, c[0x0][0x3a8] ;  /* 0x0000ea00ff027b82 */ /* 0x000e220000000800 */
[----:B------:R-:W-:-:S04]  /*3d30*/  SGXT R15, R15, 0x1 ;  /* 0x000000010f0f781a */ /* 0x000fc80000000200 */
[----:B-1----:R-:W-:Y:S02]  /*3d40*/  LOP3.LUT R0, R15, 0x90, RZ, 0xc0, !PT ;  /* 0x000000900f007812 */ /* 0x002fe400078ec0ff */
[----:B------:R-:W-:Y:S02]  /*3d50*/  LOP3.LUT R4, R13, 0x1f, RZ, 0xc0, !PT ;  /* 0x0000001f0d047812 */ /* 0x000fe400078ec0ff */
[--C-:B------:R-:W-:Y:S02]  /*3d60*/  LOP3.LUT R0, R0, 0x17f, R13.reuse, 0x78, !PT ;  /* 0x0000017f00007812 */ /* 0x100fe400078e780d */
[--C-:B------:R-:W-:Y:S02]  /*3d70*/  SHF.R.U32.HI R15, RZ, 0x7, R13.reuse ;  /* 0x00000007ff0f7819 */ /* 0x100fe4000001160d */
[--C-:B------:R-:W-:Y:S02]  /*3d80*/  SHF.R.U32.HI R19, RZ, 0x7, R13.reuse ;  /* 0x00000007ff137819 */ /* 0x100fe4000001160d */
[----:B------:R-:W-:-:S02]  /*3d90*/  SHF.R.U32.HI R13, RZ, 0x7, R13 ;  /* 0x00000007ff0d7819 */ /* 0x000fc4000001160d */
[----:B------:R-:W-:Y:S02]  /*3da0*/  SGXT.U32 R19, R19, 0x2 ;  /* 0x000000021313781a */ /* 0x000fe40000000000 */
[----:B------:R-:W-:Y:S02]  /*3db0*/  SGXT.U32 R13, R13, 0x2 ;  /* 0x000000020d0d781a */ /* 0x000fe40000000000 */
[----:B------:R-:W-:Y:S02]  /*3dc0*/  SGXT.U32 R15, R15, 0x2 ;  /* 0x000000020f0f781a */ /* 0x000fe40000000000 */
[----:B--2---:R-:W-:-:S04]  /*3dd0*/  IADD3 R23, P1, PT, R29, UR12, RZ ;  /* 0x0000000c1d177c10 */ /* 0x004fc8000ff3e0ff */
[----:B------:R-:W-:Y:S02]  /*3de0*/  LEA.HI.X.SX32 R22, R29, UR13, 0x1, P1 ;  /* 0x0000000d1d167c11 */ /* 0x000fe400088f0eff */
[----:B------:R1:W5:Y:S04]  /*3df0*/  LDL.LU R29, [R1+0x48c] ;  /* 0x00048c00011d7983 */ /* 0x0003680000300800 */
[----:B------:R2:W-:Y:S04]  /*3e00*/  STL [R1+0x474], R5 ;  /* 0x0004740501007387 */ /* 0x0005e80000100800 */
[----:B------:R-:W-:Y:S04]  /*3e10*/  STL [R1+0x60], RZ ;  /* 0x000060ff01007387 */ /* 0x000fe80000100800 */
        /* <DEDUP_REMOVED lines=107> */
[----:B------:R-:W-:Y:S01]  /*44d0*/  STL [R1+0x90], RZ ;  /* 0x000090ff01007387 */ /* 0x000fe20000100800 */
[----:B------:R-:W-:-:S03]  /*44e0*/  LOP3.LUT R9, R13, 0x1c, RZ, 0xfc, !PT ;  /* 0x0000001c0d097812 */ /* 0x000fc600078efcff */
[----:B------:R-:W-:Y:S01]  /*44f0*/  STL [R1+0x94], RZ ;  /* 0x000094ff01007387 */ /* 0x000fe20000100800 */
[----:B------:R-:W-:-:S03]  /*4500*/  LOP3.LUT R20, R13, 0x18, RZ, 0xfc, !PT ;  /* 0x000000180d147812 */ /* 0x000fc600078efcff */
[----:B------:R-:W-:Y:S01]  /*4510*/  STL [R1+0x98], RZ ;  /* 0x000098ff01007387 */ /* 0x000fe20000100800 */
[----:B------:R-:W-:-:S03]  /*4520*/  LOP3.LUT R13, R19, 0x14, RZ, 0xfc, !PT ;  /* 0x00000014130d7812 */ /* 0x000fc600078efcff */
[----:B------:R-:W-:Y:S04]  /*4530*/  STL [R1+0x9c], RZ ;  /* 0x00009cff01007387 */ /* 0x000fe80000100800 */
[----:B------:R-:W-:Y:S04]  /*4540*/  STL [R1+0x70], RZ ;  /* 0x000070ff01007387 */ /* 0x000fe80000100800 */
[----:B------:R-:W-:Y:S01]  /*4550*/  STL [R1+0x74], RZ ;  /* 0x000074ff01007387 */ /* 0x000fe20000100800 */
[----:B0-----:R-:W-:-:S03]  /*4560*/  IMAD R6, R15, R2, RZ ;  /* 0x000000020f067224 */ /* 0x001fc600078e02ff */
[----:B------:R-:W-:Y:S01]  /*4570*/  STL [R1+0x78], RZ ;  /* 0x000078ff01007387 */ /* 0x000fe20000100800 */
[----:B--2---:R-:W-:-:S03]  /*4580*/  IMAD R5, R9, R2, RZ ;  /* 0x0000000209057224 */ /* 0x004fc600078e02ff */
[----:B------:R-:W-:Y:S01]  /*4590*/  STL [R1+0x7c], RZ ;  /* 0x00007cff01007387 */ /* 0x000fe20000100800 */
[----:B------:R-:W-:-:S03]  /*45a0*/  IMAD R6, R20, R2, RZ ;  /* 0x0000000214067224 */ /* 0x000fc600078e02ff */
[----:B------:R-:W-:Y:S01]  /*45b0*/  STL [R1+0x50], RZ ;  /* 0x000050ff01007387 */ /* 0x000fe20000100800 */
[----:B------:R-:W-:Y:S01]  /*45c0*/  IMAD R5, R13, R2, RZ ;  /* 0x000000020d057224 */ /* 0x000fe200078e02ff */
[----:B------:R-:W-:Y:S02]  /*45d0*/  LOP3.LUT R20, R19, 0x10, RZ, 0xfc, !PT ;  /* 0x0000001013147812 */ /* 0x000fe400078efcff */
        /* <DEDUP_REMOVED lines=9> */
[----:B------:R0:W-:Y:S01]  /*4670*/  STL [R1+0x460], R5 ;  /* 0x0004600501007387 */ /* 0x0001e20000100800 */
[-C--:B------:R-:W-:Y:S02]  /*4680*/  IMAD R6, R19, R2.reuse, RZ ;  /* 0x0000000213067224 */ /* 0x080fe400078e02ff */
[----:B0-----:R-:W-:-:S05]  /*4690*/  IMAD R5, R20, R2, RZ ;  /* 0x0000000214057224 */ /* 0x001fca00078e02ff */
[----:B------:R0:W-:Y:S04]  /*46a0*/  STL [R1+0x45c], R5 ;  /* 0x00045c0501007387 */ /* 0x0001e80000100800 */
[----:B------:R-:W-:Y:S01]  /*46b0*/  STL [R1+0x458], R6 ;  /* 0x0004580601007387 */ /* 0x000fe20000100800 */
[-C--:B0-----:R-:W-:Y:S02]  /*46c0*/  IMAD R5, R13, R2.reuse, RZ ;  /* 0x000000020d057224 */ /* 0x081fe400078e02ff */
[----:B------:R-:W-:-:S03]  /*46d0*/  IMAD R2, R15, R2, RZ ;  /* 0x000000020f027224 */ /* 0x000fc600078e02ff */
[----:B------:R-:W-:Y:S04]  /*46e0*/  STL [R1+0x454], R5 ;  /* 0x0004540501007387 */ /* 0x000fe80000100800 */
[----:B------:R0:W-:Y:S02]  /*46f0*/  STL [R1+0x450], R2 ;  /* 0x0004500201007387 */ /* 0x0001e40000100800 */
[----:B0-----:R-:W-:Y:S01]  /*4700*/  IMAD R2, R4, UR11, RZ ;  /* 0x0000000b04027c24 */ /* 0x001fe2000f8e02ff */
[----:B------:R-:W-:Y:S01]  /*4710*/  LOP3.LUT R4, R3, 0x40, RZ, 0x3c, !PT ;  /* 0x0000004003047812 */ /* 0x000fe200078e3cff */
[----:B------:R-:W-:Y:S01]  /*4720*/  STL [R1+0x4c], RZ ;  /* 0x00004cff01007387 */ /* 0x000fe20000100800 */
[----:B----4-:R-:W-:Y:S02]  /*4730*/  LOP3.LUT R4, R28, 0x20, RZ, 0x3c, !PT ;  /* 0x000000201c047812 */ /* 0x010fe400078e3cff */
[----:B------:R-:W-:-:S02]  /*4740*/  SHF.R.S32.HI R5, RZ, 0x1f, R2 ;  /* 0x0000001fff057819 */ /* 0x000fc40000011402 */
[C---:B------:R-:W-:Y:S01]  /*4750*/  LOP3.LUT R2, R3.reuse, 0x20, RZ, 0x3c, !PT ;  /* 0x0000002003027812 */ /* 0x040fe200078e3cff */
[----:B------:R-:W-:Y:S01]  /*4760*/  STL [R1+0x20], RZ ;  /* 0x000020ff01007387 */ /* 0x000fe20000100800 */
[----:B------:R-:W-:Y:S02]  /*4770*/  LOP3.LUT R3, R3, 0x60, RZ, 0x3c, !PT ;  /* 0x0000006003037812 */ /* 0x000fe400078e3cff */
[C---:B------:R-:W-:Y:S01]  /*4780*/  LOP3.LUT R2, R28.reuse, 0x10, RZ, 0x3c, !PT ;  /* 0x000000101c027812 */ /* 0x040fe200078e3cff */
[----:B------:R-:W-:Y:S01]  /*4790*/  STL [R1+0x24], RZ ;  /* 0x000024ff01007387 */ /* 0x000fe20000100800 */
[C---:B------:R-:W-:Y:S02]  /*47a0*/  LOP3.LUT R3, R28.reuse, 0x30, RZ, 0x3c, !PT ;  /* 0x000000301c037812 */ /* 0x040fe400078e3cff */
[C---:B------:R-:W-:Y:S01]  /*47b0*/  LOP3.LUT R2, R28.reuse, 0x40, RZ, 0x3c, !PT ;  /* 0x000000401c027812 */ /* 0x040fe200078e3cff */
[----:B------:R-:W-:Y:S04]  /*47c0*/  STL [R1+0x28], RZ ;  /* 0x000028ff01007387 */ /* 0x000fe80000100800 */
[----:B------:R-:W-:Y:S04]  /*47d0*/  STL [R1+0x2c], RZ ;  /* 0x00002cff01007387 */ /* 0x000fe80000100800 */
[----:B------:R0:W-:Y:S04]  /*47e0*/  STL [R1+0x244], R4 ;  /* 0x0002440401007387 */ /* 0x0001e80000100800 */
[----:B------:R2:W-:Y:S04]  /*47f0*/  STL [R1+0x240], R3 ;  /* 0x0002400301007387 */ /* 0x0005e80000100800 */
[----:B------:R3:W-:Y:S01]  /*4800*/  STL [R1+0x23c], R2 ;  /* 0x00023c0201007387 */ /* 0x0007e20000100800 */
[----:B0-----:R-:W-:-:S02]  /*4810*/  LOP3.LUT R4, R28, 0x50, RZ, 0x3c, !PT ;  /* 0x000000501c047812 */ /* 0x001fc400078e3cff */
[C---:B--2---:R-:W-:Y:S02]  /*4820*/  LOP3.LUT R3, R28.reuse, 0x60, RZ, 0x3c, !PT ;  /* 0x000000601c037812 */ /* 0x044fe400078e3cff */
[----:B---3--:R-:W-:Y:S01]  /*4830*/  LOP3.LUT R2, R28, 0x70, RZ, 0x3c, !PT ;  /* 0x000000701c027812 */ /* 0x008fe200078e3cff */
[----:B------:R1:W-:Y:S04]  /*4840*/  STL [R1+0x238], R4 ;  /* 0x0002380401007387 */ /* 0x0003e80000100800 */
[----:B------:R1:W-:Y:S04]  /*4850*/  STL [R1+0x230], R2 ;  /* 0x0002300201007387 */ /* 0x0003e80000100800 */
[----:B------:R1:W-:Y:S01]  /*4860*/  STL [R1+0x234], R3 ;  /* 0x0002340301007387 */ /* 0x0003e20000100800 */
[----:B------:R-:W-:-:S04]  /*4870*/  USHF.R.S32.HI UR6, URZ, 0x1f, UR4 ;  /* 0x0000001fff067899 */ /* 0x000fc80008011404 */
[----:B------:R-:W-:Y:S02]  /*4880*/  ULEA.HI UR6, UR6, UR4, URZ, 0x5 ;  /* 0x0000000406067291 */ /* 0x000fe4000f8f28ff */
[----:B------:R-:W-:Y:S02]  /*4890*/  USHF.L.U32 UR4, UR11, 0x5, URZ ;  /* 0x000000050b047899 */ /* 0x000fe400080006ff */
[----:B------:R-:W-:Y:S02]  /*48a0*/  USHF.R.S32.HI UR6, URZ, 0x5, UR6 ;  /* 0x00000005ff067899 */ /* 0x000fe40008011406 */
[----:B-1----:R-:W-:-:S12]  /*48b0*/  USHF.R.S32.HI UR10, URZ, 0x1f, UR4 ;  /* 0x0000001fff0a7899 */ /* 0x002fd80008011404 */
.L_x_2:
[----:B------:R-:W0:Y:S01]  /*48c0*/  S2R R2, SR_TID.X ;  /* 0x0000000000027919 */ /* 0x000e220000002100 */
[----:B------:R-:W1:Y:S01]  /*48d0*/  LDC R3, c[0x0][0x3a8] ;  /* 0x0000ea00ff037b82 */ /* 0x000e620000000800 */
[----:B------:R-:W2:Y:S01]  /*48e0*/  S2R R6, SR_TID.X ;  /* 0x0000000000067919 */ /* 0x000ea20000002100 */
[----:B------:R3:W-:Y:S01]  /*48f0*/  STL [R1+0x87c], R8 ;  /* 0x00087c0801007387 */ /* 0x0007e20000100800 */
[----:B------:R-:W-:Y:S01]  /*4900*/  PRMT R15, RZ, 0x7610, R15 ;  /* 0x00007610ff0f7816 */ /* 0x000fe2000000000f */
[----:B------:R-:W4:Y:S01]  /*4910*/  LDCU UR12, c[0x0][0x3ac] ;  /* 0x00007580ff0c77ac */ /* 0x000f220008000800 */
[----:B------:R-:W-:Y:S02]  /*4920*/  PRMT R13, RZ, 0x7610, R13 ;  /* 0x00007610ff0d7816 */ /* 0x000fe4000000000d */
[----:B------:R-:W-:Y:S01]  /*4930*/  PRMT R14, RZ, 0x7610, R14 ;  /* 0x00007610ff0e7816 */ /* 0x000fe2000000000e */
[----:B------:R-:W0:Y:S01]  /*4940*/  LDCU UR11, c[0x0][0x3ac] ;  /* 0x00007580ff0b77ac */ /* 0x000e220008000800 */
[----:B---3--:R-:W3:Y:S04]  /*4950*/  LDL R8, [R1+0x450] ;  /* 0x0004500001087983 */ /* 0x008ee80000100800 */
[----:B------:R-:W-:Y:S04]  /*4960*/  STL [R1+0x86c], R25 ;  /* 0x00086c1901007387 */ /* 0x000fe80000100800 */
[----:B------:R-:W-:Y:S04]  /*4970*/  STL [R1+0x874], R25 ;  /* 0x0008741901007387 */ /* 0x000fe80000100800 */
[----:B------:R-:W-:Y:S01]  /*4980*/  STL [R1+0x868], R26 ;  /* 0x0008681a01007387 */ /* 0x000fe20000100800 */
[----:B0-----:R-:W-:-:S03]  /*4990*/  SHF.R.U32.HI R2, RZ, 0x7, R2 ;  /* 0x00000007ff027819 */ /* 0x001fc60000011602 */
[----:B------:R-:W-:Y:S01]  /*49a0*/  STL [R1+0x878], R26 ;  /* 0x0008781a01007387 */ /* 0x000fe20000100800 */
[----:B------:R-:W-:-:S03]  /*49b0*/  SGXT.U32 R2, R2, 0x2 ;  /* 0x000000020202781a */ /* 0x000fc60000000000 */
[----:B------:R-:W-:Y:S04]  /*49c0*/  STL [R1+0x864], R27 ;  /* 0x0008641b01007387 */ /* 0x000fe80000100800 */
        /* <DEDUP_REMOVED lines=8> */
[----:B-----5:R-:W-:Y:S04]  /*4a50*/  STL [R1+0x844], R28 ;  /* 0x0008441c01007387 */ /* 0x020fe80000100800 */
[----:B------:R2:W-:Y:S01]  /*4a60*/  STL [R1+0x840], R0 ;  /* 0x0008400001007387 */ /* 0x0005e20000100800 */
[----:B-1----:R-:W-:-:S03]  /*4a70*/  IMAD R3, R2, R3, RZ ;  /* 0x0000000302037224 */ /* 0x002fc600078e02ff */
[----:B------:R-:W3:Y:S01]  /*4a80*/  LDL R7, [R1+0x45c] ;  /* 0x00045c0001077983 */ /* 0x000ee20000100800 */
[----:B--2---:R-:W-:-:S04]  /*4a90*/  SHF.R.U32.HI R0, RZ, 0x7, R6 ;  /* 0x00000007ff007819 */ /* 0x004fc80000011606 */
[----:B------:R-:W-:-:S04]  /*4aa0*/  SGXT.U32 R0, R0, 0x2 ;  /* 0x000000020000781a */ /* 0x000fc80000000000 */
[----:B------:R-:W-:Y:S02]  /*4ab0*/  ISETP.GE.AND P1, PT, R0, UR7, PT ;  /* 0x0000000700007c0c */ /* 0x000fe4000bf26270 */
[----:B------:R-:W-:-:S04]  /*4ac0*/  IADD3 R4, P0, PT, R3, R23, RZ ;  /* 0x0000001703047210 */ /* 0x000fc80007f1e0ff */
[----:B------:R-:W-:Y:S01]  /*4ad0*/  LEA.HI.X.SX32 R5, R3, R22, 0x1, P0 ;  /* 0x0000001603057211 */ /* 0x000fe200000f0eff */
[----:B-----5:R0:W-:Y:S06]  /*4ae0*/  STL [R1+0x48c], R29 ;  /* 0x00048c1d01007387 */ /* 0x0201ec0000100800 */
[----:B------:R1:W2:Y:S04]  /*4af0*/  @!P1 LDG.E.U8 R15, desc[UR8][R4.64] ;  /* 0x00000008040f9981 */ /* 0x0002a8000c1e1100 */
[----:B------:R-:W1:Y:S01]  /*4b00*/  LDL R5, [R1+0x454] ;  /* 0x0004540001057983 */ /* 0x000e620000100800 */
[----:B0-----:R-:W-:-:S04]  /*4b10*/  LOP3.LUT R29, R2, 0x4, RZ, 0xfc, !PT ;  /* 0x00000004021d7812 */ /* 0x001fc800078efcff */
[----:B------:R-:W-:Y:S02]  /*4b20*/  ISETP.GE.AND P4, PT, R29, UR7, PT ;  /* 0x000000071d007c0c */ /* 0x000fe4000bf86270 */
[----:B------:R-:W0:Y:S01]  /*4b30*/  S2R R29, SR_TID.X ;  /* 0x00000000001d7919 */ /* 0x000e220000002100 */
[----:B------:R-:W-:-:S04]  /*4b40*/  LOP3.LUT R2, R2, 0x8, RZ, 0xfc, !PT ;  /* 0x0000000802027812 */ /* 0x000fc800078efcff */
[----:B------:R-:W-:Y:S02]  /*4b50*/  ISETP.GE.AND P0, PT, R2, UR7, PT ;  /* 0x0000000702007c0c */ /* 0x000fe4000bf06270 */
[-C--:B-1----:R-:W-:Y:S02]  /*4b60*/  IADD3 R4, P2, PT, R5, R23.reuse, RZ ;  /* 0x0000001705047210 */ /* 0x082fe40007f5e0ff */
[----:B------:R-:W2:Y:S01]  /*4b70*/  LDL R5, [R1+0x454] ;  /* 0x0004540001057983 */ /* 0x000ea20000100800 */
[----:B---3--:R-:W-:Y:S01]  /*4b80*/  IADD3 R2, P3, PT, R8, R23, RZ ;  /* 0x0000001708027210 */ /* 0x008fe20007f7e0ff */
[----:B------:R-:W-:Y:S01]  /*4b90*/  IMAD.MOV.U32 R3, RZ, RZ, R8 ;  /* 0x000000ffff037224 */ /* 0x000fe200078e0008 */
[----:B0-----:R-:W-:-:S04]  /*4ba0*/  SHF.R.U32.HI R8, RZ, 0x7, R29 ;  /* 0x00000007ff087819 */ /* 0x001fc8000001161d */
[----:B------:R-:W-:Y:S02]  /*4bb0*/  SGXT.U32 R8, R8, 0x2 ;  /* 0x000000020808781a */ /* 0x000fe40000000000 */
[----:B------:R-:W-:Y:S02]  /*4bc0*/  LEA.HI.X.SX32 R3, R3, R22, 0x1, P3 ;  /* 0x0000001603037211 */ /* 0x000fe400018f0eff */
[----:B------:R-:W-:-:S03]  /*4bd0*/  LOP3.LUT R8, R8, 0x10, RZ, 0xfc, !PT ;  /* 0x0000001008087812 */ /* 0x000fc600078efcff */
[----:B------:R0:W3:Y:S01]  /*4be0*/  @!P4 LDG.E.U8 R13, desc[UR8][R2.64] ;  /* 0x00000008020dc981 */ /* 0x0000e2000c1e1100 */
[----:B------:R-:W-:-:S03]  /*4bf0*/  ISETP.GE.AND P1, PT, R8, UR7, PT ;  /* 0x0000000708007c0c */ /* 0x000fc6000bf26270 */
[----:B------:R-:W3:Y:S04]  /*4c00*/  LDL.LU R8, [R1+0x87c] ;  /* 0x00087c0001087983 */ /* 0x000ee80000300800 */
[----:B------:R-:W3:Y:S01]  /*4c10*/  LDL R3, [R1+0x460] ;  /* 0x0004600001037983 */ /* 0x000ee20000100800 */
[----:B------:R-:W-:-:S04]  /*4c20*/  SHF.R.U32.HI R29, RZ, 0x7, R29 ;  /* 0x00000007ff1d7819 */ /* 0x000fc8000001161d */
[----:B------:R-:W-:-:S04]  /*4c30*/  SGXT.U32 R29, R29, 0x2 ;  /* 0x000000021d1d781a */ /* 0x000fc80000000000 */
[----:B------:R-:W-:Y:S02]  /*4c40*/  LOP3.LUT R29, R29, 0x14, RZ, 0xfc, !PT ;  /* 0x000000141d1d7812 */ /* 0x000fe400078efcff */
[----:B0-----:R-:W-:Y:S02]  /*4c50*/  IADD3 R2, P4, PT, R7, R23, RZ ;  /* 0x0000001707027210 */ /* 0x001fe40007f9e0ff */
[----:B--2---:R-:W-:Y:S02]  /*4c60*/  LEA.HI.X.SX32 R5, R5, R22, 0x1, P2 ;  /* 0x0000001605057211 */ /* 0x004fe400010f0eff */
[----:B------:R-:W-:Y:S02]  /*4c70*/  ISETP.GE.AND P2, PT, R29, UR7, PT ;  /* 0x000000071d007c0c */ /* 0x000fe4000bf46270 */
[----:B------:R-:W2:Y:S04]  /*4c80*/  LDL R29, [R1+0x458] ;  /* 0x00045800011d7983 */ /* 0x000ea80000100800 */
[----:B------:R3:W4:Y:S01]  /*4c90*/  @!P0 LDG.E.U8 R14, desc[UR8][R4.64] ;  /* 0x00000008040e8981 */ /* 0x000722000c1e1100 */
[----:B------:R-:W-:-:S02]  /*4ca0*/  SHF.R.U32.HI R6, RZ, 0x7, R6 ;  /* 0x00000007ff067819 */ /* 0x000fc40000011606 */
[----:B---3--:R-:W-:Y:S01]  /*4cb0*/  IADD3 R4, P3, PT, R3, R23, RZ ;  /* 0x0000001703047210 */ /* 0x008fe20007f7e0ff */
[----:B------:R-:W-:Y:S01]  /*4cc0*/  IMAD.MOV.U32 R5, RZ, RZ, R3 ;  /* 0x000000ffff057224 */ /* 0x000fe200078e0003 */
[----:B------:R-:W-:Y:S02]  /*4cd0*/  LEA.HI.X.SX32 R3, R7, R22, 0x1, P4 ;  /* 0x0000001607037211 */ /* 0x000fe400020f0eff */
[----:B------:R-:W0:Y:S01]  /*4ce0*/  LDC R7, c[0x0][0x3a8] ;  /* 0x0000ea00ff077b82 */ /* 0x000e220000000800 */
[----:B------:R-:W-:-:S04]  /*4cf0*/  SGXT.U32 R6, R6, 0x2 ;  /* 0x000000020606781a */ /* 0x000fc80000000000 */
[----:B------:R-:W-:-:S04]  /*4d00*/  LOP3.LUT R6, R6, 0x18, RZ, 0xfc, !PT ;  /* 0x0000001806067812 */ /* 0x000fc800078efcff */
[----:B------:R-:W-:Y:S02]  /*4d10*/  ISETP.GE.AND P0, PT, R6, UR7, PT ;  /* 0x0000000706007c0c */ /* 0x000fe4000bf06270 */
[----:B------:R-:W-:-:S05]  /*4d20*/  LOP3.LUT R6, R0, 0x18, RZ, 0xfc, !PT ;  /* 0x0000001800067812 */ /* 0x000fca00078efcff */
[----:B0-----:R-:W-:Y:S02]  /*4d30*/  IMAD R6, R6, R7, RZ ;  /* 0x0000000706067224 */ /* 0x001fe400078e02ff */
[----:B------:R-:W0:Y:S01]  /*4d40*/  S2R R7, SR_TID.X ;  /* 0x0000000000077919 */ /* 0x000e220000002100 */
[----:B------:R-:W-:Y:S02]  /*4d50*/  PRMT R11, RZ, 0x7610, R11 ;  /* 0x00007610ff0b7816 */ /* 0x000fe4000000000b */
[----:B------:R-:W-:-:S05]  /*4d60*/  LEA.HI.X.SX32 R5, R5, R22, 0x1, P3 ;  /* 0x0000001605057211 */ /* 0x000fca00018f0eff */
[----:B------:R-:W3:Y:S01]  /*4d70*/  @!P2 LDG.E.U8 R11, desc[UR8][R4.64] ;  /* 0x00000008040ba981 */ /* 0x000ee2000c1e1100 */
[----:B------:R-:W-:Y:S02]  /*4d80*/  PRMT R12, RZ, 0x7610, R12 ;  /* 0x00007610ff0c7816 */ /* 0x000fe4000000000c */
[----:B------:R-:W-:-:S04]  /*4d90*/  LOP3.LUT R0, R0, 0x1c, RZ, 0xfc, !PT ;  /* 0x0000001c00007812 */ /* 0x000fc800078efcff */
[----:B------:R1:W3:Y:S01]  /*4da0*/  @!P1 LDG.E.U8 R12, desc[UR8][R2.64] ;  /* 0x00000008020c9981 */ /* 0x0002e2000c1e1100 */
[----:B0-----:R-:W-:-:S04]  /*4db0*/  SHF.R.U32.HI R7, RZ, 0x7, R7 ;  /* 0x00000007ff077819 */ /* 0x001fc80000011607 */
[----:B------:R-:W-:-:S04]  /*4dc0*/  SGXT.U32 R7, R7, 0x2 ;  /* 0x000000020707781a */ /* 0x000fc80000000000 */
[C---:B-1----:R-:W-:Y:S02]  /*4dd0*/  LOP3.LUT R3, R7.reuse, 0xc, RZ, 0xfc, !PT ;  /* 0x0000000c07037812 */ /* 0x042fe400078efcff */
[----:B------:R-:W-:Y:S02]  /*4de0*/  LOP3.LUT R7, R7, 0x1c, RZ, 0xfc, !PT ;  /* 0x0000001c07077812 */ /* 0x000fe400078efcff */
[----:B------:R-:W-:Y:S02]  /*4df0*/  ISETP.GE.AND P3, PT, R3, UR7, PT ;  /* 0x0000000703007c0c */ /* 0x000fe4000bf66270 */
[C---:B------:R-:W-:Y:S02]  /*4e00*/  IADD3 R2, P1, PT, R6.reuse, R23, RZ ;  /* 0x0000001706027210 */ /* 0x040fe40007f3e0ff */
[----:B------:R-:W-:Y:S02]  /*4e10*/  ISETP.GE.AND P4, PT, R7, UR7, PT ;  /* 0x0000000707007c0c */ /* 0x000fe4000bf86270 */
[----:B------:R-:W-:-:S02]  /*4e20*/  LEA.HI.X.SX32 R3, R6, R22, 0x1, P1 ;  /* 0x0000001606037211 */ /* 0x000fc400008f0eff */
[----:B------:R-:W-:Y:S02]  /*4e30*/  PRMT R9, RZ, 0x7610, R9 ;  /* 0x00007610ff097816 */ /* 0x000fe40000000009 */
[----:B------:R-:W-:Y:S02]  /*4e40*/  PRMT R10, RZ, 0x7610, R10 ;  /* 0x00007610ff0a7816 */ /* 0x000fe4000000000a */
[----:B------:R-:W-:Y:S02]  /*4e50*/  PRMT R8, RZ, 0x7610, R8 ;  /* 0x00007610ff087816 */ /* 0x000fe40000000008 */
[----:B------:R0:W3:Y:S04]  /*4e60*/  @!P0 LDG.E.U8 R9, desc[UR8][R2.64] ;  /* 0x0000000802098981 */ /* 0x0000e8000c1e1100 */
[----:B------:R1:W-:Y:S04]  /*4e70*/  STL [R1+0x498], R23 ;  /* 0x0004981701007387 */ /* 0x0003e80000100800 */
[----:B------:R-:W4:Y:S01]  /*4e80*/  LDL R2, [R1+0x2a8] ;  /* 0x0002a80001027983 */ /* 0x000f220000100800 */
[----:B--2---:R-:W-:Y:S01]  /*4e90*/  IADD3 R4, P2, PT, R29, R23, RZ ;  /* 0x000000171d047210 */ /* 0x004fe20007f5e0ff */
[----:B------:R-:W-:-:S02]  /*4ea0*/  IMAD.MOV.U32 R5, RZ, RZ, R29 ;  /* 0x000000ffff057224 */ /* 0x000fc400078e001d */
[----:B------:R-:W2:Y:S03]  /*4eb0*/  LDC R29, c[0x0][0x3a8] ;  /* 0x0000ea00ff1d7b82 */ /* 0x000ea60000000800 */
[----:B------:R-:W-:-:S05]  /*4ec0*/  LEA.HI.X.SX32 R5, R5, R22, 0x1, P2 ;  /* 0x0000001605057211 */ /* 0x000fca00010f0eff */
[----:B------:R0:W4:Y:S01]  /*4ed0*/  @!P3 LDG.E.U8 R10, desc[UR8][R4.64] ;  /* 0x00000008040ab981 */ /* 0x000122000c1e1100 */
[----:B--2---:R-:W-:-:S03]  /*4ee0*/  IMAD R0, R0, R29, RZ ;  /* 0x0000001d00007224 */ /* 0x004fc600078e02ff */
[----:B------:R-:W2:Y:S02]  /*4ef0*/  LDL R29, [R1+0x2a4] ;  /* 0x0002a400011d7983 */ /* 0x000ea40000100800 */
[----:B------:R-:W-:-:S04]  /*4f00*/  IADD3 R6, P1, PT, R0, R23, RZ ;  /* 0x0000001700067210 */ /* 0x000fc80007f3e0ff */
[----:B------:R-:W-:-:S05]  /*4f10*/  LEA.HI.X.SX32 R7, R0, R22, 0x1, P1 ;  /* 0x0000001600077211 */ /* 0x000fca00008f0eff */
[----:B------:R0:W2:Y:S01]  /*4f20*/  @!P4 LDG.E.U8 R8, desc[UR8][R6.64] ;  /* 0x000000080608c981 */ /* 0x0000a2000c1e1100 */
[----:B-1----:R-:W1:Y:S01]  /*4f30*/  S2R R23, SR_TID.X ;  /* 0x0000000000177919 */ /* 0x002e620000002100 */
[----:B0-----:R-:W0:Y:S01]  /*4f40*/  S2R R3, SR_TID.X ;  /* 0x0000000000037919 */ /* 0x001e220000002100 */
[----:B------:R-:W0:Y:S01]  /*4f50*/  S2R R5, SR_TID.X ;  /* 0x0000000000057919 */ /* 0x000e220000002100 */
[----:B------:R-:W0:Y:S01]  /*4f60*/  S2R R4, SR_TID.X ;  /* 0x0000000000047919 */ /* 0x000e220000002100 */
[----:B-1----:R-:W-:-:S04]  /*4f70*/  LOP3.LUT R23, R23, 0x180, RZ, 0xc0, !PT ;  /* 0x0000018017177812 */ /* 0x002fc800078ec0ff */
[----:B------:R-:W-:Y:S02]  /*4f80*/  SHF.R.U32.HI R6, RZ, 0x4, R23 ;  /* 0x00000004ff067819 */ /* 0x000fe40000011617 */
[C---:B0-----:R-:W-:Y:S02]  /*4f90*/  LOP3.LUT R0, R3.reuse, 0x1f, RZ, 0xc0, !PT ;  /* 0x0000001f03007812 */ /* 0x041fe400078ec0ff */
[----:B------:R-:W-:Y:S01]  /*4fa0*/  LOP3.LUT R6, R6, 0x1ff, R3, 0x78, !PT ;  /* 0x000001ff06067812 */ /* 0x000fe200078e7803 */
[----:B------:R-:W-:Y:S01]  /*4fb0*/  BAR.SYNC.DEFER_BLOCKING 0x0 ;  /* 0x0000000000007b1d */ /* 0x000fe20000010000 */
[----:B------:R-:W-:Y:S02]  /*4fc0*/  LOP3.LUT R3, R3, 0x180, RZ, 0xc0, !PT ;  /* 0x0000018003037812 */ /* 0x000fe400078ec0ff */
[----:B------:R-:W-:Y:S02]  /*4fd0*/  LOP3.LUT R23, R5, 0x180, RZ, 0xc0, !PT ;  /* 0x0000018005177812 */ /* 0x000fe400078ec0ff */
[----:B------:R-:W-:-:S04]  /*4fe0*/  SHF.R.U32.HI R3, RZ, 0x4, R3 ;  /* 0x00000004ff037819 */ /* 0x000fc80000011603 */
[----:B------:R-:W-:Y:S02]  /*4ff0*/  LOP3.LUT R3, R3, 0x1ff, R5, 0x78, !PT ;  /* 0x000001ff03037812 */ /* 0x000fe400078e7805 */
[--C-:B------:R-:W-:Y:S02]  /*5000*/  SHF.R.U32.HI R5, RZ, 0x4, R23.reuse ;  /* 0x00000004ff057819 */ /* 0x100fe40000011617 */
[----:B------:R-:W-:Y:S02]  /*5010*/  SHF.R.U32.HI R23, RZ, 0x4, R23 ;  /* 0x00000004ff177819 */ /* 0x000fe40000011617 */
[--C-:B------:R-:W-:Y:S02]  /*5020*/  LOP3.LUT R5, R5, 0x1ff, R4.reuse, 0x78, !PT ;  /* 0x000001ff05057812 */ /* 0x100fe400078e7804 */
[----:B------:R-:W-:Y:S02]  /*5030*/  LOP3.LUT R3, R3, 0x20, RZ, 0x3c, !PT ;  /* 0x0000002003037812 */ /* 0x000fe400078e3cff */
[----:B------:R-:W-:-:S02]  /*5040*/  LOP3.LUT R23, R23, 0x1ff, R4, 0x78, !PT ;  /* 0x000001ff17177812 */ /* 0x000fc400078e7804 */
[----:B------:R-:W-:Y:S02]  /*5050*/  LOP3.LUT R5, R5, 0x40, RZ, 0x3c, !PT ;  /* 0x0000004005057812 */ /* 0x000fe400078e3cff */
[----:B------:R-:W-:Y:S01]  /*5060*/  LOP3.LUT R23, R23, 0x60, RZ, 0x3c, !PT ;  /* 0x0000006017177812 */ /* 0x000fe200078e3cff */
[----:B------:R-:W-:Y:S04]  /*5070*/  STS.U8 [R6+UR5], R15 ;  /* 0x0000000f06007988 */ /* 0x000fe80008000005 */
[----:B---3--:R0:W-:Y:S04]  /*5080*/  STS.U8 [R6+UR5+0x800], R12 ;  /* 0x0008000c06007988 */ /* 0x0081e80008000005 */
[----:B------:R-:W-:Y:S04]  /*5090*/  STS.U8 [R3+UR5+0x200], R13 ;  /* 0x0002000d03007988 */ /* 0x000fe80008000005 */
[----:B------:R-:W-:Y:S04]  /*50a0*/  STS.U8 [R3+UR5+0xa00], R11 ;  /* 0x000a000b03007988 */ /* 0x000fe80008000005 */
[----:B----4-:R-:W-:Y:S04]  /*50b0*/  STS.U8 [R5+UR5+0x400], R14 ;  /* 0x0004000e05007988 */ /* 0x010fe80008000005 */
[----:B------:R1:W-:Y:S01]  /*50c0*/  STS.U8 [R5+UR5+0xc00], R9 ;  /* 0x000c000905007988 */ /* 0x0003e20008000005 */
[C---:B------:R-:W-:Y:S01]  /*50d0*/  ISETP.GE.AND P0, PT, R0.reuse, UR7, PT ;  /* 0x0000000700007c0c */ /* 0x040fe2000bf06270 */
[C---:B------:R-:W-:Y:S01]  /*50e0*/  IMAD R7, R0.reuse, UR12, RZ ;  /* 0x0000000c00077c24 */ /* 0x040fe2000f8e02ff */
[----:B------:R-:W-:Y:S01]  /*50f0*/  PRMT R26, RZ, 0x7610, R26 ;  /* 0x00007610ff1a7816 */ /* 0x000fe2000000001a */
[----:B------:R-:W-:Y:S01]  /*5100*/  IMAD R0, R0, UR11, RZ ;  /* 0x0000000b00007c24 */ /* 0x000fe2000f8e02ff */
[----:B------:R3:W-:Y:S01]  /*5110*/  STL [R1+0x490], R22 ;  /* 0x0004901601007387 */ /* 0x0007e20000100800 */
[----:B------:R-:W-:Y:S01]  /*5120*/  PRMT R25, RZ, 0x7610, R25 ;  /* 0x00007610ff197816 */ /* 0x000fe20000000019 */
[----:B------:R-:W4:Y:S01]  /*5130*/  LDCU UR11, c[0x0][0x3ac] ;  /* 0x00007580ff0b77ac */ /* 0x000f220008000800 */
[C---:B------:R-:W-:Y:S01]  /*5140*/  IADD3 R2, P1, PT, R7.reuse, R2, RZ ;  /* 0x0000000207027210 */ /* 0x040fe20007f3e0ff */
[----:B0-----:R-:W4:Y:S01]  /*5150*/  LDL R6, [R1+0x2d8] ;  /* 0x0002d80001067983 */ /* 0x001f220000100800 */
[----:B------:R-:W-:Y:S01]  /*5160*/  SHF.R.S32.HI R0, RZ, 0x1f, R0 ;  /* 0x0000001fff007819 */ /* 0x000fe20000011400 */
[----:B------:R-:W0:Y:S02]  /*5170*/  LDCU UR12, c[0x0][0x3ac] ;  /* 0x00007580ff0c77ac */ /* 0x000e240008000800 */
[----:B-1----:R-:W4:Y:S04]  /*5180*/  LDL R5, [R1+0x2b4] ;  /* 0x0002b40001057983 */ /* 0x002f280000100800 */
[----:B---3--:R-:W3:Y:S04]  /*5190*/  LDL R22, [R1+0x2b8] ;  /* 0x0002b80001167983 */ /* 0x008ee80000100800 */
[----:B------:R-:W-:Y:S04]  /*51a0*/  STS.U8 [R23+UR5+0x600], R10 ;  /* 0x0006000a17007988 */ /* 0x000fe80008000005 */
[----:B--2---:R1:W-:Y:S01]  /*51b0*/  STS.U8 [R23+UR5+0xe00], R8 ;  /* 0x000e000817007988 */ /* 0x0043e20008000005 */
[----:B------:R-:W-:Y:S01]  /*51c0*/  IMAD.X R3, R0, 0x1, R29, P1 ;  /* 0x0000000100037824 */ /* 0x000fe200008e061d */
[----:B------:R-:W-:Y:S06]  /*51d0*/  BAR.SYNC.DEFER_BLOCKING 0x0 ;  /* 0x0000000000007b1d */ /* 0x000fec0000010000 */
[----:B-1----:R-:W2:Y:S04]  /*51e0*/  LDL.LU R23, [R1+0x34c] ;  /* 0x00034c0001177983 */ /* 0x002ea80000300800 */
[----:B------:R-:W2:Y:S01]  /*51f0*/  @!P0 LDG.E.U8 R26, desc[UR8][R2.64] ;  /* 0x00000008021a8981 */ /* 0x000ea2000c1e1100 */
[----:B---3--:R-:W-:-:S03]  /*5200*/  IADD3 R4, P2, PT, R7, R22, RZ ;  /* 0x0000001607047210 */ /* 0x008fc60007f5e0ff */
[----:B------:R-:W3:Y:S02]  /*5210*/  LDL.LU R22, [R1+0x36c] ;  /* 0x00036c0001167983 */ /* 0x000ee40000300800 */
[----:B----4-:R-:W-:Y:S02]  /*5220*/  IMAD.X R5, R0, 0x1, R5, P2 ;  /* 0x0000000100057824 */ /* 0x010fe400010e0605 */
[----:B------:R-:W4:Y:S04]  /*5230*/  LDL.LU R29, [R1+0x394] ;  /* 0x00039400011d7983 */ /* 0x000f280000300800 */
[----:B------:R-:W3:Y:S04]  /*5240*/  @!P0 LDG.E.U8 R25, desc[UR8][R4.64] ;  /* 0x0000000804198981 */ /* 0x000ee8000c1e1100 */
[----:B--2---:R1:W-:Y:S04]  /*5250*/  STL [R1+0x248], R26 ;  /* 0x0002481a01007387 */ /* 0x0043e80000100800 */
[----:B-1----:R-:W2:Y:S04]  /*5260*/  LDL.LU R26, [R1+0x878] ;  /* 0x00087800011a7983 */ /* 0x002ea80000300800 */
[----:B------:R-:W2:Y:S02]  /*5270*/  LDL R3, [R1+0x2c8] ;  /* 0x0002c80001037983 */ /* 0x000ea40000100800 */
[----:B--2---:R-:W-:-:S02]  /*5280*/  IADD3 R2, P1, PT, R7, R3, RZ ;  /* 0x0000000307027210 */ /* 0x004fc40007f3e0ff */
[----:B------:R-:W2:Y:S04]  /*5290*/  LDL R3, [R1+0x2c4] ;  /* 0x0002c40001037983 */ /* 0x000ea80000100800 */
[----:B---3--:R1:W-:Y:S04]  /*52a0*/  STL [R1+0x24c], R25 ;  /* 0x00024c1901007387 */ /* 0x0083e80000100800 */
[----:B-1----:R-:W3:Y:S04]  /*52b0*/  LDL.LU R25, [R1+0x874] ;  /* 0x0008740001197983 */ /* 0x002ee80000300800 */
[----:B------:R-:W2:Y:S01]  /*52c0*/  LDL R5, [R1+0x2d0] ;  /* 0x0002d00001057983 */ /* 0x000ea20000100800 */
[----:B------:R-:W-:-:S02]  /*52d0*/  PRMT R27, RZ, 0x7610, R27 ;  /* 0x00007610ff1b7816 */ /* 0x000fc4000000001b */
[C---:B--2---:R-:W-:Y:S02]  /*52e0*/  IADD3 R4, P2, PT, R7.reuse, R5, RZ ;  /* 0x0000000507047210 */ /* 0x044fe40007f5e0ff */
[----:B------:R-:W2:Y:S01]  /*52f0*/  LDL R5, [R1+0x2cc] ;  /* 0x0002cc0001057983 */ /* 0x000ea20000100800 */
[----:B------:R-:W-:Y:S01]  /*5300*/  IADD3 R6, P3, PT, R7, R6, RZ ;  /* 0x0000000607067210 */ /* 0x000fe20007f7e0ff */
[C---:B------:R-:W-:Y:S01]  /*5310*/  IMAD.X R3, R0.reuse, 0x1, R3, P1 ;  /* 0x0000000100037824 */ /* 0x040fe200008e0603 */
[----:B---3--:R-:W-:Y:S01]  /*5320*/  PRMT R25, RZ, 0x7610, R25 ;  /* 0x00007610ff197816 */ /* 0x008fe20000000019 */
[----:B------:R-:W3:Y:S04]  /*5330*/  LDL R7, [R1+0x2d4] ;  /* 0x0002d40001077983 */ /* 0x000ee80000100800 */
[----:B------:R-:W4:Y:S01]  /*5340*/  @!P0 LDG.E.U8 R27, desc[UR8][R2.64] ;  /* 0x00000008021b8981 */ /* 0x000f22000c1e1100 */
[----:B--2---:R-:W-:-:S05]  /*5350*/  IMAD.X R5, R0, 0x1, R5, P2 ;  /* 0x0000000100057824 */ /* 0x004fca00010e0605 */
[----:B------:R-:W2:Y:S01]  /*5360*/  @!P0 LDG.E.U8 R25, desc[UR8][R4.64] ;  /* 0x0000000804198981 */ /* 0x000ea2000c1e1100 */
[----:B------:R-:W-:Y:S01]  /*5370*/  PRMT R26, RZ, 0x7610, R26 ;  /* 0x00007610ff1a7816 */ /* 0x000fe2000000001a */
[----:B---3--:R-:W-:Y:S02]  /*5380*/  IMAD.X R7, R0, 0x1, R7, P3 ;  /* 0x0000000100077824 */ /* 0x008fe400018e0607 */
[----:B----4-:R1:W-:Y:S04]  /*5390*/  STL [R1+0x34], R27 ;  /* 0x0000341b01007387 */ /* 0x0103e80000100800 */
[----:B------:R3:W4:Y:S04]  /*53a0*/  @!P0 LDG.E.U8 R26, desc[UR8][R6.64] ;  /* 0x00000008061a8981 */ /* 0x000728000c1e1100 */
[----:B-1----:R-:W3:Y:S04]  /*53b0*/  LDL.LU R27, [R1+0x870] ;  /* 0x00087000011b7983 */ /* 0x002ee80000300800 */
[----:B------:R-:W3:Y:S01]  /*53c0*/  LDL R3, [R1+0x2e0] ;  /* 0x0002e00001037983 */ /* 0x000ee20000100800 */
[----:B------:R-:W1:Y:S03]  /*53d0*/  S2R R2, SR_TID.X ;  /* 0x0000000000027919 */ /* 0x000e660000002100 */
[----:B--2---:R2:W-:Y:S04]  /*53e0*/  STL [R1+0x38], R25 ;  /* 0x0000381901007387 */ /* 0x0045e80000100800 */
[----:B--2---:R-:W2:Y:S04]  /*53f0*/  LDL.LU R25, [R1+0x86c] ;  /* 0x00086c0001197983 */ /* 0x004ea80000300800 */
[----:B------:R-:W2:Y:S01]  /*5400*/  LDL R5, [R1+0x2e8] ;  /* 0x0002e80001057983 */ /* 0x000ea20000100800 */
[----:B-1----:R-:W-:-:S05]  /*5410*/  LOP3.LUT R2, R2, 0x1f, RZ, 0xc0, !PT ;  /* 0x0000001f02027812 */ /* 0x002fca00078ec0ff */
[----:B---3--:R-:W-:Y:S01]  /*5420*/  IMAD R7, R2, UR11, RZ ;  /* 0x0000000b02077c24 */ /* 0x008fe2000f8e02ff */
[----:B----4-:R1:W-:Y:S01]  /*5430*/  STL [R1+0x3c], R26 ;  /* 0x00003c1a01007387 */ /* 0x0103e20000100800 */
[----:B------:R-:W-:Y:S01]  /*5440*/  PRMT R27, RZ, 0x7610, R27 ;  /* 0x00007610ff1b7816 */ /* 0x000fe2000000001b */
[----:B------:R-:W3:Y:S02]  /*5450*/  LDCU UR11, c[0x0][0x3ac] ;  /* 0x00007580ff0b77ac */ /* 0x000ee40008000800 */
[C---:B------:R-:W-:Y:S01]  /*5460*/  IADD3 R2, P1, PT, R7.reuse, R3, RZ ;  /* 0x0000000307027210 */ /* 0x040fe20007f3e0ff */
[----:B-1----:R-:W4:Y:S04]  /*5470*/  LDL.LU R26, [R1+0x868] ;  /* 0x00086800011a7983 */ /* 0x002f280000300800 */
[----:B------:R-:W3:Y:S04]  /*5480*/  LDL R6, [R1+0x2f0] ;  /* 0x0002f00001067983 */ /* 0x000ee80000100800 */
[----:B------:R-:W4:Y:S01]  /*5490*/  LDL R3, [R1+0x2dc] ;  /* 0x0002dc0001037983 */ /* 0x000f220000100800 */
[----:B--2---:R-:W-:-:S03]  /*54a0*/  IADD3 R4, P2, PT, R7, R5, RZ ;  /* 0x0000000507047210 */ /* 0x004fc60007f5e0ff */
[----:B------:R-:W2:Y:S01]  /*54b0*/  LDL R5, [R1+0x2e4] ;  /* 0x0002e40001057983 */ /* 0x000ea20000100800 */
[----:B------:R-:W-:Y:S02]  /*54c0*/  PRMT R20, RZ, 0x7610, R20 ;  /* 0x00007610ff147816 */ /* 0x000fe40000000014 */
[----:B---3--:R-:W-:Y:S02]  /*54d0*/  IADD3 R6, P3, PT, R7, R6, RZ ;  /* 0x0000000607067210 */ /* 0x008fe40007f7e0ff */
[----:B------:R-:W3:Y:S01]  /*54e0*/  LDL R7, [R1+0x2ec] ;  /* 0x0002ec0001077983 */ /* 0x000ee20000100800 */
[----:B----4-:R-:W-:-:S05]  /*54f0*/  IMAD.X R3, R0, 0x1, R3, P1 ;  /* 0x0000000100037824 */ /* 0x010fca00008e0603 */
[----:B------:R-:W4:Y:S01]  /*5500*/  @!P0 LDG.E.U8 R27, desc[UR8][R2.64] ;  /* 0x00000008021b8981 */ /* 0x000f22000c1e1100 */
[----:B--2---:R-:W-:-:S05]  /*5510*/  IMAD.X R5, R0, 0x1, R5, P2 ;  /* 0x0000000100057824 */ /* 0x004fca00010e0605 */
[----:B------:R-:W2:Y:S01]  /*5520*/  @!P0 LDG.E.U8 R20, desc[UR8][R4.64] ;  /* 0x0000000804148981 */ /* 0x000ea2000c1e1100 */
[----:B------:R-:W-:Y:S01]  /*5530*/  PRMT R21, RZ, 0x7610, R21 ;  /* 0x00007610ff157816 */ /* 0x000fe20000000015 */
[----:B---3--:R-:W-:-:S05]  /*5540*/  IMAD.X R7, R0, 0x1, R7, P3 ;  /* 0x0000000100077824 */ /* 0x008fca00018e0607 */
[----:B------:R1:W3:Y:S04]  /*5550*/  @!P0 LDG.E.U8 R21, desc[UR8][R6.64] ;  /* 0x0000000806158981 */ /* 0x0002e8000c1e1100 */
[----:B----4-:R4:W-:Y:S04]  /*5560*/  STL [R1+0x18], R27 ;  /* 0x0000181b01007387 */ /* 0x0109e80000100800 */
[----:B----4-:R-:W4:Y:S04]  /*5570*/  LDL.LU R27, [R1+0x864] ;  /* 0x00086400011b7983 */ /* 0x010f280000300800 */
[----:B------:R-:W4:Y:S01]  /*5580*/  LDL R3, [R1+0x2f8] ;  /* 0x0002f80001037983 */ /* 0x000f220000100800 */
[----:B------:R-:W0:Y:S03]  /*5590*/  S2R R2, SR_TID.X ;  /* 0x0000000000027919 */ /* 0x000e260000002100 */
[----:B--2---:R2:W-:Y:S04]  /*55a0*/  STL [R1+0x1c], R20 ;  /* 0x00001c1401007387 */ /* 0x0045e80000100800 */
[----:B--2---:R-:W2:Y:S04]  /*55b0*/  LDL.LU R20, [R1+0x860] ;  /* 0x0008600001147983 */ /* 0x004ea80000300800 */
[----:B------:R-:W2:Y:S01]  /*55c0*/  LDL R5, [R1+0x300] ;  /* 0x0003000001057983 */ /* 0x000ea20000100800 */
[----:B0-----:R-:W-:-:S05]  /*55d0*/  LOP3.LUT R2, R2, 0x1f, RZ, 0xc0, !PT ;  /* 0x0000001f02027812 */ /* 0x001fca00078ec0ff */
[----:B-1----:R-:W-:Y:S01]  /*55e0*/  IMAD R7, R2, UR11, RZ ;  /* 0x0000000b02077c24 */ /* 0x002fe2000f8e02ff */
[----:B---3--:R0:W-:Y:S01]  /*55f0*/  STL [R1+0x30], R21 ;  /* 0x0000301501007387 */ /* 0x0081e20000100800 */
[----:B------:R-:W-:Y:S01]  /*5600*/  PRMT R24, RZ, 0x7610, R24 ;  /* 0x00007610ff187816 */ /* 0x000fe20000000018 */
[----:B------:R-:W1:Y:S02]  /*5610*/  LDCU UR11, c[0x0][0x3ac] ;  /* 0x00007580ff0b77ac */ /* 0x000e640008000800 */
[----:B0-----:R-:W3:Y:S04]  /*5620*/  LDL.LU R21, [R1+0x85c] ;  /* 0x00085c0001157983 */ /* 0x001ee80000300800 */
[----:B------:R-:W3:Y:S01]  /*5630*/  LDL R6, [R1+0x308] ;  /* 0x0003080001067983 */ /* 0x000ee20000100800 */
[----:B----4-:R-:W-:-:S03]  /*5640*/  IADD3 R2, P1, PT, R7, R3, RZ ;  /* 0x0000000307027210 */ /* 0x010fc60007f3e0ff */
        /* <DEDUP_REMOVED lines=14> */
[----:B0-----:R-:W4:Y:S04]  /*5730*/  LDL.LU R24, [R1+0x858] ;  /* 0x0008580001187983 */ /* 0x001f280000300800 */
        /* <DEDUP_REMOVED lines=25> */
[----:B------:R-:W3:Y:S04]  /*58d0*/  @!P0 LDG.E.U8 R28, desc[UR8][R6.64] ;  /* 0x00000008061c8981 */ /* 0x000ee8000c1e1100 */
[----:B----4-:R0:W-:Y:S04]  /*58e0*/  STL [R1], R19 ;  /* 0x0000001301007387 */ /* 0x0101e80000100800 */
[----:B0-----:R-:W4:Y:S04]  /*58f0*/  LDL.LU R19, [R1+0x84c] ;  /* 0x00084c0001137983 */ /* 0x001f280000300800 */
[----:B------:R-:W4:Y:S04]  /*5900*/  LDL R3, [R1+0x340] ;  /* 0x0003400001037983 */ /* 0x000f280000100800 */
[----:B--2---:R0:W-:Y:S04]  /*5910*/  STL [R1+0x4], R16 ;  /* 0x0000041001007387 */ /* 0x0041e80000100800 */
[----:B0-----:R-:W2:Y:S04]  /*5920*/  LDL.LU R16, [R1+0x848] ;  /* 0x0008480001107983 */ /* 0x001ea80000300800 */
[----:B------:R-:W2:Y:S01]  /*5930*/  LDL R5, [R1+0x348] ;  /* 0x0003480001057983 */ /* 0x000ea20000100800 */
[----:B------:R-:W0:Y:S03]  /*5940*/  S2R R2, SR_TID.X ;  /* 0x0000000000027919 */ /* 0x000e260000002100 */
[----:B---3--:R3:W-:Y:S04]  /*5950*/  STL [R1+0x8], R28 ;  /* 0x0000081c01007387 */ /* 0x0087e80000100800 */
[----:B---3--:R-:W3:Y:S04]  /*5960*/  LDL.LU R28, [R1+0x844] ;  /* 0x00084400011c7983 */ /* 0x008ee80000300800 */
[----:B------:R-:W3:Y:S01]  /*5970*/  LDL R6, [R1+0x350] ;  /* 0x0003500001067983 */ /* 0x000ee20000100800 */
[----:B0-----:R-:W-:-:S05]  /*5980*/  LOP3.LUT R2, R2, 0x1f, RZ, 0xc0, !PT ;  /* 0x0000001f02027812 */ /* 0x001fca00078ec0ff */
[----:B-1----:R-:W-:Y:S01]  /*5990*/  IMAD R7, R2, UR11, RZ ;  /* 0x0000000b02077c24 */ /* 0x002fe2000f8e02ff */
[----:B------:R-:W-:Y:S01]  /*59a0*/  PRMT R25, RZ, 0x7610, R25 ;  /* 0x00007610ff197816 */ /* 0x000fe20000000019 */
[----:B------:R-:W0:Y:S03]  /*59b0*/  LDCU UR11, c[0x0][0x3ac] ;  /* 0x00007580ff0b77ac */ /* 0x000e260008000800 */
[C---:B----4-:R-:W-:Y:S02]  /*59c0*/  IADD3 R2, P1, PT, R7.reuse, R3, RZ ;  /* 0x0000000307027210 */ /* 0x050fe40007f3e0ff */
[----:B------:R-:W4:Y:S01]  /*59d0*/  LDL R3, [R1+0x33c] ;  /* 0x00033c0001037983 */ /* 0x000f220000100800 */
[----:B--2---:R-:W-:-:S03]  /*59e0*/  IADD3 R4, P2, PT, R7, R5, RZ ;  /* 0x0000000507047210 */ /* 0x004fc60007f5e0ff */
[----:B------:R-:W2:Y:S01]  /*59f0*/  LDL R5, [R1+0x344] ;  /* 0x0003440001057983 */ /* 0x000ea20000100800 */
[----:B------:R-:W-:-:S03]  /*5a00*/  PRMT R26, RZ, 0x7610, R26 ;  /* 0x00007610ff1a7816 */ /* 0x000fc6000000001a */
[----:B------:R1:W-:Y:S01]  /*5a10*/  STL [R1+0x4a0], R23 ;  /* 0x0004a01701007387 */ /* 0x0003e20000100800 */
[----:B---3--:R-:W-:-:S05]  /*5a20*/  IADD3 R6, P3, PT, R7, R6, RZ ;  /* 0x0000000607067210 */ /* 0x008fca0007f7e0ff */
[C---:B------:R-:W-:Y:S02]  /*5a30*/  IMAD.X R7, R0.reuse, 0x1, R23, P3 ;  /* 0x0000000100077824 */ /* 0x040fe400018e0617 */
[----:B-1----:R-:W3:Y:S01]  /*5a40*/  LDL.LU R23, [R1+0x368] ;  /* 0x0003680001177983 */ /* 0x002ee20000300800 */
[----:B----4-:R-:W-:-:S05]  /*5a50*/  IMAD.X R3, R0, 0x1, R3, P1 ;  /* 0x0000000100037824 */ /* 0x010fca00008e0603 */
[----:B------:R1:W4:Y:S04]  /*5a60*/  @!P0 LDG.E.U8 R25, desc[UR8][R2.64] ;  /* 0x0000000802198981 */ /* 0x000328000c1e1100 */
[----:B------:R-:W3:Y:S01]  /*5a70*/  LDL R3, [R1+0x358] ;  /* 0x0003580001037983 */ /* 0x000ee20000100800 */
[----:B--2---:R-:W-:-:S05]  /*5a80*/  IMAD.X R5, R0, 0x1, R5, P2 ;  /* 0x0000000100057824 */ /* 0x004fca00010e0605 */
[----:B------:R-:W2:Y:S04]  /*5a90*/  @!P0 LDG.E.U8 R26, desc[UR8][R4.64] ;  /* 0x00000008041a8981 */ /* 0x000ea8000c1e1100 */
[----:B------:R-:W2:Y:S01]  /*5aa0*/  LDL R5, [R1+0x360] ;  /* 0x0003600001057983 */ /* 0x000ea20000100800 */
[----:B-1----:R-:W1:Y:S01]  /*5ab0*/  S2R R2, SR_TID.X ;  /* 0x0000000000027919 */ /* 0x002e620000002100 */
[----:B------:R-:W-:-:S06]  /*5ac0*/  PRMT R27, RZ, 0x7610, R27 ;  /* 0x00007610ff1b7816 */ /* 0x000fcc000000001b */
[----:B------:R0:W4:Y:S01]  /*5ad0*/  @!P0 LDG.E.U8 R27, desc[UR8][R6.64] ;  /* 0x00000008061b8981 */ /* 0x000122000c1e1100 */
[----:B-1----:R-:W-:-:S05]  /*5ae0*/  LOP3.LUT R2, R2, 0x1f, RZ, 0xc0, !PT ;  /* 0x0000001f02027812 */ /* 0x002fca00078ec0ff */
[----:B0-----:R-:W-:Y:S01]  /*5af0*/  IMAD R7, R2, UR11, RZ ;  /* 0x0000000b02077c24 */ /* 0x001fe2000f8e02ff */
[----:B------:R-:W-:Y:S01]  /*5b00*/  PRMT R21, RZ, 0x7610, R21 ;  /* 0x00007610ff157816 */ /* 0x000fe20000000015 */
[----:B------:R-:W0:Y:S03]  /*5b10*/  LDCU UR11, c[0x0][0x3ac] ;  /* 0x00007580ff0b77ac */ /* 0x000e260008000800 */
[C---:B---3--:R-:W-:Y:S02]  /*5b20*/  IADD3 R2, P1, PT, R7.reuse, R3, RZ ;  /* 0x0000000307027210 */ /* 0x048fe40007f3e0ff */
[C---:B------:R-:W-:Y:S01]  /*5b30*/  IADD3 R6, P3, PT, R7.reuse, R23, RZ ;  /* 0x0000001707067210 */ /* 0x040fe20007f7e0ff */
[----:B------:R-:W3:Y:S01]  /*5b40*/  LDL R3, [R1+0x354] ;  /* 0x0003540001037983 */ /* 0x000ee20000100800 */
[----:B--2---:R-:W-:-:S03]  /*5b50*/  IADD3 R4, P2, PT, R7, R5, RZ ;  /* 0x0000000507047210 */ /* 0x004fc60007f5e0ff */
[----:B------:R-:W2:Y:S04]  /*5b60*/  LDL R5, [R1+0x35c] ;  /* 0x00035c0001057983 */ /* 0x000ea80000100800 */
[----:B------:R-:W3:Y:S01]  /*5b70*/  LDL R7, [R1+0x364] ;  /* 0x0003640001077983 */ /* 0x000ee20000100800 */
[----:B------:R-:W-:-:S03]  /*5b80*/  PRMT R24, RZ, 0x7610, R24 ;  /* 0x00007610ff187816 */ /* 0x000fc60000000018 */
[----:B------:R1:W-:Y:S02]  /*5b90*/  STL [R1+0x4a8], R23 ;  /* 0x0004a81701007387 */ /* 0x0003e40000100800 */
[----:B-1----:R-:W1:Y:S01]  /*5ba0*/  S2R R23, SR_TID.X ;  /* 0x0000000000177919 */ /* 0x002e620000002100 */
[C---:B--2---:R-:W-:Y:S02]  /*5bb0*/  IMAD.X R5, R0.reuse, 0x1, R5, P2 ;  /* 0x0000000100057824 */ /* 0x044fe400010e0605 */
[----:B---3--:R-:W-:-:S03]  /*5bc0*/  IMAD.X R7, R0, 0x1, R7, P3 ;  /* 0x0000000100077824 */ /* 0x008fc600018e0607 */
[----:B------:R2:W3:Y:S04]  /*5bd0*/  @!P0 LDG.E.U8 R21, desc[UR8][R4.64] ;  /* 0x0000000804158981 */ /* 0x0004e8000c1e1100 */
[----:B------:R0:W2:Y:S04]  /*5be0*/  @!P0 LDG.E.U8 R24, desc[UR8][R6.64] ;  /* 0x0000000806188981 */ /* 0x0000a8000c1e1100 */
[----:B------:R-:W2:Y:S04]  /*5bf0*/  LDL R5, [R1+0x378] ;  /* 0x0003780001057983 */ /* 0x000ea80000100800 */
[----:B------:R-:W3:Y:S01]  /*5c00*/  LDL R7, [R1+0x380] ;  /* 0x0003800001077983 */ /* 0x000ee20000100800 */
[----:B-1----:R-:W-:Y:S01]  /*5c10*/  LOP3.LUT R23, R23, 0x1f, RZ, 0xc0, !PT ;  /* 0x0000001f17177812 */ /* 0x002fe200078ec0ff */
[----:B------:R-:W-:Y:S01]  /*5c20*/  IMAD.X R3, R0, 0x1, R3, P1 ;  /* 0x0000000100037824 */ /* 0x000fe200008e0603 */
[----:B------:R-:W-:-:S03]  /*5c30*/  PRMT R20, RZ, 0x7610, R20 ;  /* 0x00007610ff147816 */ /* 0x000fc60000000014 */
[----:B0-----:R-:W-:Y:S01]  /*5c40*/  IMAD R23, R23, UR11, RZ ;  /* 0x0000000b17177c24 */ /* 0x001fe2000f8e02ff */
[----:B------:R-:W-:Y:S01]  /*5c50*/  PRMT R18, RZ, 0x7610, R18 ;  /* 0x00007610ff127816 */ /* 0x000fe20000000012 */
[----:B------:R-:W0:Y:S01]  /*5c60*/  LDCU UR11, c[0x0][0x3ac] ;  /* 0x00007580ff0b77ac */ /* 0x000e220008000800 */
[----:B------:R1:W4:Y:S04]  /*5c70*/  @!P0 LDG.E.U8 R20, desc[UR8][R2.64] ;  /* 0x0000000802148981 */ /* 0x000328000c1e1100 */
[----:B------:R-:W1:Y:S01]  /*5c80*/  LDL R3, [R1+0x370] ;  /* 0x0003700001037983 */ /* 0x000e620000100800 */
[----:B--2---:R-:W-:-:S03]  /*5c90*/  IADD3 R4, P2, PT, R23, R5, RZ ;  /* 0x0000000517047210 */ /* 0x004fc60007f5e0ff */
[----:B------:R-:W2:Y:S01]  /*5ca0*/  LDL R5, [R1+0x374] ;  /* 0x0003740001057983 */ /* 0x000ea20000100800 */
[----:B---3--:R-:W-:-:S03]  /*5cb0*/  IADD3 R6, P3, PT, R23, R7, RZ ;  /* 0x0000000717067210 */ /* 0x008fc60007f7e0ff */
[----:B------:R-:W3:Y:S01]  /*5cc0*/  LDL R7, [R1+0x37c] ;  /* 0x00037c0001077983 */ /* 0x000ee20000100800 */
[----:B------:R-:W-:Y:S02]  /*5cd0*/  PRMT R19, RZ, 0x7610, R19 ;  /* 0x00007610ff137816 */ /* 0x000fe40000000013 */
[----:B-1----:R-:W-:Y:S02]  /*5ce0*/  IADD3 R2, P1, PT, R23, R3, RZ ;  /* 0x0000000317027210 */ /* 0x002fe40007f3e0ff */
[----:B------:R-:W4:Y:S03]  /*5cf0*/  LDL R23, [R1+0x384] ;  /* 0x0003840001177983 */ /* 0x000f260000100800 */
[----:B------:R-:W-:Y:S01]  /*5d00*/  IMAD.X R3, R0, 0x1, R22, P1 ;  /* 0x0000000100037824 */ /* 0x000fe200008e0616 */
[----:B------:R1:W-:Y:S04]  /*5d10*/  STL [R1+0x494], R22 ;  /* 0x0004941601007387 */ /* 0x0003e80000100800 */
[----:B-1----:R-:W4:Y:S01]  /*5d20*/  LDL.LU R22, [R1+0x388] ;  /* 0x0003880001167983 */ /* 0x002f220000300800 */
[----:B------:R-:W-:-:S06]  /*5d30*/  PRMT R17, RZ, 0x7610, R17 ;  /* 0x00007610ff117816 */ /* 0x000fcc0000000011 */
[----:B------:R1:W4:Y:S01]  /*5d40*/  @!P0 LDG.E.U8 R17, desc[UR8][R2.64] ;  /* 0x0000000802118981 */ /* 0x000322000c1e1100 */
[C---:B--2---:R-:W-:Y:S02]  /*5d50*/  IMAD.X R5, R0.reuse, 0x1, R5, P2 ;  /* 0x0000000100057824 */ /* 0x044fe400010e0605 */
[----:B---3--:R-:W-:-:S03]  /*5d60*/  IMAD.X R7, R0, 0x1, R7, P3 ;  /* 0x0000000100077824 */ /* 0x008fc600018e0607 */
[----:B------:R2:W3:Y:S04]  /*5d70*/  @!P0 LDG.E.U8 R18, desc[UR8][R4.64] ;  /* 0x0000000804128981 */ /* 0x0004e8000c1e1100 */
[----:B------:R0:W3:Y:S04]  /*5d80*/  @!P0 LDG.E.U8 R19, desc[UR8][R6.64] ;  /* 0x0000000806138981 */ /* 0x0000e8000c1e1100 */
[----:B------:R-:W3:Y:S04]  /*5d90*/  LDL R0, [R1+0x38c] ;  /* 0x00038c0001007983 */ /* 0x000ee80000100800 */
[----:B------:R-:W3:Y:S04]  /*5da0*/  LDL R5, [R1+0x398] ;  /* 0x0003980001057983 */ /* 0x000ee80000100800 */
[----:B------:R-:W3:Y:S01]  /*5db0*/  LDL R6, [R1+0x390] ;  /* 0x0003900001067983 */ /* 0x000ee20000100800 */
[----:B-1----:R-:W1:Y:S01]  /*5dc0*/  S2R R3, SR_TID.X ;  /* 0x0000000000037919 */ /* 0x002e620000002100 */
[----:B--2---:R-:W2:Y:S01]  /*5dd0*/  S2R R4, SR_TID.X ;  /* 0x0000000000047919 */ /* 0x004ea20000002100 */
[----:B-1----:R-:W-:-:S05]  /*5de0*/  LOP3.LUT R3, R3, 0x1f, RZ, 0xc0, !PT ;  /* 0x0000001f03037812 */ /* 0x002fca00078ec0ff */
[----:B0-----:R-:W-:Y:S01]  /*5df0*/  IMAD R7, R3, UR11, RZ ;  /* 0x0000000b03077c24 */ /* 0x001fe2000f8e02ff */
[----:B------:R-:W0:Y:S01]  /*5e00*/  LDCU UR11, c[0x0][0x3ac] ;  /* 0x00007580ff0b77ac */ /* 0x000e220008000800 */
[----:B--2---:R-:W-:-:S03]  /*5e10*/  LOP3.LUT R3, R4, 0x1f, RZ, 0xc0, !PT ;  /* 0x0000001f04037812 */ /* 0x004fc600078ec0ff */
[C---:B----4-:R-:W-:Y:S01]  /*5e20*/  IADD3 R2, P1, PT, R7.reuse, R22, RZ ;  /* 0x0000001607027210 */ /* 0x050fe20007f3e0ff */
[----:B------:R1:W-:Y:S01]  /*5e30*/  STL [R1+0x49c], R22 ;  /* 0x00049c1601007387 */ /* 0x0003e20000100800 */
[----:B------:R-:W-:Y:S02]  /*5e40*/  PRMT R14, RZ, 0x7610, R14 ;  /* 0x00007610ff0e7816 */ /* 0x000fe4000000000e */
[----:B------:R-:W-:Y:S01]  /*5e50*/  PRMT R16, RZ, 0x7610, R16 ;  /* 0x00007610ff107816 */ /* 0x000fe20000000010 */
[----:B-1----:R-:W2:Y:S01]  /*5e60*/  LDL.LU R22, [R1+0x334] ;  /* 0x0003340001167983 */ /* 0x002ea20000300800 */
[----:B------:R-:W-:Y:S02]  /*5e70*/  PRMT R15, RZ, 0x7610, R15 ;  /* 0x00007610ff0f7816 */ /* 0x000fe4000000000f */
[C---:B---3--:R-:W-:Y:S02]  /*5e80*/  IADD3 R4, P3, PT, R7.reuse, R5, RZ ;  /* 0x0000000507047210 */ /* 0x048fe40007f7e0ff */
[----:B------:R-:W-:Y:S01]  /*5e90*/  IADD3 R6, P2, PT, R7, R6, RZ ;  /* 0x0000000607067210 */ /* 0x000fe20007f5e0ff */
[----:B0-----:R-:W-:Y:S01]  /*5ea0*/  IMAD R7, R3, UR11, RZ ;  /* 0x0000000b03077c24 */ /* 0x001fe2000f8e02ff */
[----:B------:R-:W0:Y:S04]  /*5eb0*/  LDCU UR11, c[0x0][0x3ac] ;  /* 0x00007580ff0b77ac */ /* 0x000e280008000800 */
[----:B------:R-:W-:-:S05]  /*5ec0*/  SHF.R.S32.HI R7, RZ, 0x1f, R7 ;  /* 0x0000001fff077819 */ /* 0x000fca0000011407 */
[C---:B------:R-:W-:Y:S02]  /*5ed0*/  IMAD.X R3, R7.reuse, 0x1, R23, P1 ;  /* 0x0000000107037824 */ /* 0x040fe400008e0617 */
[----:B------:R-:W3:Y:S01]  /*5ee0*/  LDL.LU R23, [R1+0x314] ;  /* 0x0003140001177983 */ /* 0x000ee20000300800 */
[C---:B------:R-:W-:Y:S02]  /*5ef0*/  IMAD.X R5, R7.reuse, 0x1, R29, P3 ;  /* 0x0000000107057824 */ /* 0x040fe400018e061d */
[----:B------:R-:W-:Y:S01]  /*5f00*/  IMAD.X R7, R7, 0x1, R0, P2 ;  /* 0x0000000107077824 */ /* 0x000fe200010e0600 */
[----:B------:R1:W-:Y:S04]  /*5f10*/  STL [R1+0x4a4], R29 ;  /* 0x0004a41d01007387 */ /* 0x0003e80000100800 */
[----:B------:R4:W3:Y:S04]  /*5f20*/  @!P0 LDG.E.U8 R14, desc[UR8][R2.64] ;  /* 0x00000008020e8981 */ /* 0x0008e8000c1e1100 */
[----:B------:R0:W3:Y:S04]  /*5f30*/  @!P0 LDG.E.U8 R16, desc[UR8][R4.64] ;  /* 0x0000000804108981 */ /* 0x0000e8000c1e1100 */
[----:B-1----:R-:W3:Y:S04]  /*5f40*/  LDL.LU R29, [R1+0x324] ;  /* 0x00032400011d7983 */ /* 0x002ee80000300800 */
[----:B------:R-:W3:Y:S04]  /*5f50*/  LDL.LU R0, [R1+0x840] ;  /* 0x0008400001007983 */ /* 0x000ee80000300800 */
[----:B------:R-:W3:Y:S04]  /*5f60*/  LDL R3, [R1+0x338] ;  /* 0x0003380001037983 */ /* 0x000ee80000100800 */
[----:B------:R-:W3:Y:S04]  /*5f70*/  LDL R5, [R1+0x318] ;  /* 0x0003180001057983 */ /* 0x000ee80000100800 */
[----:B------:R1:W3:Y:S04]  /*5f80*/  @!P0 LDG.E.U8 R15, desc[UR8][R6.64] ;  /* 0x00000008060f8981 */ /* 0x0002e8000c1e1100 */
[----:B------:R-:W3:Y:S01]  /*5f90*/  LDL R6, [R1+0x328] ;  /* 0x0003280001067983 */ /* 0x000ee20000100800 */
[----:B----4-:R-:W4:Y:S01]  /*5fa0*/  S2R R2, SR_TID.X ;  /* 0x0000000000027919 */ /* 0x010f220000002100 */
[----:B0-----:R-:W0:Y:S01]  /*5fb0*/  S2R R4, SR_TID.X ;  /* 0x0000000000047919 */ /* 0x001e220000002100 */
[----:B------:R-:W-:-:S02]  /*5fc0*/  PRMT R13, RZ, 0x7610, R13 ;  /* 0x00007610ff0d7816 */ /* 0x000fc4000000000d */
[----:B----4-:R-:W-:-:S05]  /*5fd0*/  LOP3.LUT R2, R2, 0x1f, RZ, 0xc0, !PT ;  /* 0x0000001f02027812 */ /* 0x010fca00078ec0ff */
[----:B-1----:R-:W-:Y:S01]  /*5fe0*/  IMAD R7, R2, UR12, RZ ;  /* 0x0000000c02077c24 */ /* 0x002fe2000f8e02ff */
[----:B--2---:R1:W-:Y:S01]  /*5ff0*/  STL [R1+0x4ac], R22 ;  /* 0x0004ac1601007387 */ /* 0x0043e20000100800 */
[----:B------:R-:W-:Y:S02]  /*6000*/  PRMT R11, RZ, 0x7610, R11 ;  /* 0x00007610ff0b7816 */ /* 0x000fe4000000000b */
[----:B------:R-:W-:Y:S02]  /*6010*/  PRMT R12, RZ, 0x7610, R12 ;  /* 0x00007610ff0c7816 */ /* 0x000fe4000000000c */
[C---:B---3--:R-:W-:Y:S02]  /*6020*/  IADD3 R2, P3, PT, R7.reuse, R3, RZ ;  /* 0x0000000307027210 */ /* 0x048fe40007f7e0ff */
[----:B0-----:R-:W-:Y:S02]  /*6030*/  LOP3.LUT R3, R4, 0x1f, RZ, 0xc0, !PT ;  /* 0x0000001f04037812 */ /* 0x001fe400078ec0ff */
[----:B------:R-:W-:-:S03]  /*6040*/  IADD3 R4, P1, PT, R7, R5, RZ ;  /* 0x0000000507047210 */ /* 0x000fc60007f3e0ff */
[----:B------:R-:W-:Y:S01]  /*6050*/  IMAD R5, R3, UR11, RZ ;  /* 0x0000000b03057c24 */ /* 0x000fe2000f8e02ff */
[----:B------:R-:W0:Y:S04]  /*6060*/  LDCU UR11, c[0x0][0x3ac] ;  /* 0x00007580ff0b77ac */ /* 0x000e280008000800 */
[----:B------:R-:W-:Y:S02]  /*6070*/  SHF.R.S32.HI R5, RZ, 0x1f, R5 ;  /* 0x0000001fff057819 */ /* 0x000fe40000011405 */
[----:B------:R-:W-:-:S03]  /*6080*/  IADD3 R6, P2, PT, R7, R6, RZ ;  /* 0x0000000607067210 */ /* 0x000fc60007f5e0ff */
[C---:B------:R-:W-:Y:S02]  /*6090*/  IMAD.X R3, R5.reuse, 0x1, R22, P3 ;  /* 0x0000000105037824 */ /* 0x040fe400018e0616 */
[----:B-1----:R-:W2:Y:S01]  /*60a0*/  LDL.LU R22, [R1+0x2bc] ;  /* 0x0002bc0001167983 */ /* 0x002ea20000300800 */
[----:B------:R-:W-:-:S03]  /*60b0*/  IMAD.X R7, R5, 0x1, R29, P2 ;  /* 0x0000000105077824 */ /* 0x000fc600010e061d */
[----:B------:R1:W-:Y:S01]  /*60c0*/  STL [R1+0x4b0], R29 ;  /* 0x0004b01d01007387 */ /* 0x0003e20000100800 */
[----:B------:R-:W-:-:S03]  /*60d0*/  IMAD.X R5, R5, 0x1, R23, P1 ;  /* 0x0000000105057824 */ /* 0x000fc600008e0617 */
[----:B------:R3:W4:Y:S04]  /*60e0*/  @!P0 LDG.E.U8 R13, desc[UR8][R2.64] ;  /* 0x00000008020d8981 */ /* 0x000728000c1e1100 */
[----:B------:R0:W2:Y:S04]  /*60f0*/  @!P0 LDG.E.U8 R12, desc[UR8][R6.64] ;  /* 0x00000008060c8981 */ /* 0x0000a8000c1e1100 */
[----:B-1----:R-:W2:Y:S04]  /*6100*/  LDL.LU R29, [R1+0x2ac] ;  /* 0x0002ac00011d7983 */ /* 0x002ea80000300800 */
[----:B------:R1:W-:Y:S04]  /*6110*/  STL [R1+0x4b4], R23 ;  /* 0x0004b41701007387 */ /* 0x0003e80000100800 */
[----:B------:R0:W2:Y:S04]  /*6120*/  @!P0 LDG.E.U8 R11, desc[UR8][R4.64] ;  /* 0x00000008040b8981 */ /* 0x0000a8000c1e1100 */
[----:B-1----:R-:W2:Y:S04]  /*6130*/  LDL.LU R23, [R1+0x29c] ;  /* 0x00029c0001177983 */ /* 0x002ea80000300800 */
[----:B------:R-:W2:Y:S04]  /*6140*/  LDL R3, [R1+0x2c0] ;  /* 0x0002c00001037983 */ /* 0x000ea80000100800 */
[----:B------:R-:W4:Y:S04]  /*6150*/  LDL R6, [R1+0x2a0] ;  /* 0x0002a00001067983 */ /* 0x000f280000100800 */
[----:B------:R-:W4:Y:S01]  /*6160*/  LDL R5, [R1+0x2b0] ;  /* 0x0002b00001057983 */ /* 0x000f220000100800 */
[----:B---3--:R-:W1:Y:S02]  /*6170*/  S2R R2, SR_TID.X ;  /* 0x0000000000027919 */ /* 0x008e640000002100 */
[----:B-1----:R-:W-:-:S05]  /*6180*/  LOP3.LUT R2, R2, 0x1f, RZ, 0xc0, !PT ;  /* 0x0000001f02027812 */ /* 0x002fca00078ec0ff */
[----:B0-----:R-:W-:Y:S01]  /*6190*/  IMAD R7, R2, UR11, RZ ;  /* 0x0000000b02077c24 */ /* 0x001fe2000f8e02ff */
[----:B------:R-:W0:Y:S01]  /*61a0*/  LDCU UR11, c[0x0][0x3ac] ;  /* 0x00007580ff0b77ac */ /* 0x000e220008000800 */
[----:B------:R-:W-:Y:S02]  /*61b0*/  PRMT R9, RZ, 0x7610, R9 ;  /* 0x00007610ff097816 */ /* 0x000fe40000000009 */
[----:B------:R-:W-:Y:S02]  /*61c0*/  PRMT R10, RZ, 0x7610, R10 ;  /* 0x00007610ff0a7816 */ /* 0x000fe4000000000a */
[----:B------:R-:W-:Y:S02]  /*61d0*/  PRMT R8, RZ, 0x7610, R8 ;  /* 0x00007610ff087816 */ /* 0x000fe40000000008 */
[C---:B--2---:R-:W-:Y:S02]  /*61e0*/  IADD3 R2, P3, PT, R7.reuse, R3, RZ ;  /* 0x0000000307027210 */ /* 0x044fe40007f7e0ff */
[----:B------:R-:W1:Y:S01]  /*61f0*/  S2R R3, SR_TID.X ;  /* 0x0000000000037919 */ /* 0x000e620000002100 */
[----:B----4-:R-:W-:-:S02]  /*6200*/  IADD3 R6, P1, PT, R7, R6, RZ ;  /* 0x0000000607067210 */ /* 0x010fc40007f3e0ff */
[----:B------:R-:W-:Y:S01]  /*6210*/  IADD3 R4, P2, PT, R7, R5, RZ ;  /* 0x0000000507047210 */ /* 0x000fe20007f5e0ff */
[----:B------:R2:W-:Y:S04]  /*6220*/  STL [R1+0x530], R22 ;  /* 0x0005301601007387 */ /* 0x0005e80000100800 */
[----:B------:R3:W-:Y:S01]  /*6230*/  STL [R1+0x534], R29 ;  /* 0x0005341d01007387 */ /* 0x0007e20000100800 */
[----:B-1----:R-:W-:-:S05]  /*6240*/  LOP3.LUT R3, R3, 0x1f, RZ, 0xc0, !PT ;  /* 0x0000001f03037812 */ /* 0x002fca00078ec0ff */
[----:B0-----:R-:W-:-:S05]  /*6250*/  IMAD R7, R3, UR11, RZ ;  /* 0x0000000b03077c24 */ /* 0x001fca000f8e02ff */
[----:B------:R-:W-:-:S05]  /*6260*/  SHF.R.S32.HI R7, RZ, 0x1f, R7 ;  /* 0x0000001fff077819 */ /* 0x000fca0000011407 */
[C---:B------:R-:W-:Y:S02]  /*6270*/  IMAD.X R3, R7.reuse, 0x1, R22, P3 ;  /* 0x0000000107037824 */ /* 0x040fe400018e0616 */
[C---:B------:R-:W-:Y:S01]  /*6280*/  IMAD.X R5, R7.reuse, 0x1, R29, P2 ;  /* 0x0000000107057824 */ /* 0x040fe200010e061d */
[----:B--2---:R-:W2:Y:S01]  /*6290*/  LDL R22, [R1+0x244] ;  /* 0x0002440001167983 */ /* 0x004ea20000100800 */
[----:B------:R-:W-:-:S03]  /*62a0*/  IMAD.X R7, R7, 0x1, R23, P1 ;  /* 0x0000000107077824 */ /* 0x000fc600008e0617 */
[----:B------:R-:W-:Y:S04]  /*62b0*/  STL [R1+0x538], R23 ;  /* 0x0005381701007387 */ /* 0x000fe80000100800 */
[----:B------:R-:W0:Y:S01]  /*62c0*/  LDS.U8 R23, [R28+UR5+0x808] ;  /* 0x000808051c177984 */ /* 0x000e220008000000 */
[----:B---3--:R-:W-:-:S03]  /*62d0*/  LOP3.LUT R29, R28, 0x10, RZ, 0x3c, !PT ;  /* 0x000000101c1d7812 */ /* 0x008fc600078e3cff */
[----:B------:R1:W3:Y:S04]  /*62e0*/  @!P0 LDG.E.U8 R10, desc[UR8][R2.64] ;  /* 0x00000008020a8981 */ /* 0x0002e8000c1e1100 */
[----:B------:R4:W2:Y:S04]  /*62f0*/  @!P0 LDG.E.U8 R9, desc[UR8][R4.64] ;  /* 0x0000000804098981 */ /* 0x0008a8000c1e1100 */
[----:B------:R4:W2:Y:S04]  /*6300*/  @!P0 LDG.E.U8 R8, desc[UR8][R6.64] ;  /* 0x0000000806088981 */ /* 0x0008a8000c1e1100 */
[----:B-1----:R-:W-:Y:S04]  /*6310*/  LDS.U8 R3, [R28+UR5] ;  /* 0x000000051c037984 */ /* 0x002fe80008000000 */
[----:B------:R-:W-:Y:S04]  /*6320*/  LDS.U8 R2, [R28+UR5+0x88] ;  /* 0x000088051c027984 */ /* 0x000fe80008000000 */
[----:B----4-:R-:W-:Y:S04]  /*6330*/  LDS.U8 R5, [R28+UR5+0x8] ;  /* 0x000008051c057984 */ /* 0x010fe80008000000 */
[----:B------:R-:W-:Y:S04]  /*6340*/  LDS.U8 R4, [R28+UR5+0x80] ;  /* 0x000080051c047984 */ /* 0x000fe80008000000 */
[----:B------:R-:W-:Y:S04]  /*6350*/  LDS.U8 R7, [R28+UR5+0x800] ;  /* 0x000800051c077984 */ /* 0x000fe80008000000 */
[----:B------:R-:W-:Y:S04]  /*6360*/  LDS.U8 R6, [R28+UR5+0x888] ;  /* 0x000888051c067984 */ /* 0x000fe80008000000 */
[----:B0-----:R-:W-:Y:S04]  /*6370*/  STL [R1+0x254], R23 ;  /* 0x0002541701007387 */ /* 0x001fe80000100800 */
[----:B------:R-:W0:Y:S04]  /*6380*/  LDS.U8 R23, [R28+UR5+0x880] ;  /* 0x000880051c177984 */ /* 0x000e280008000000 */
[----:B------:R-:W-:Y:S04]  /*6390*/  STL [R1+0x53c], R28 ;  /* 0x00053c1c01007387 */ /* 0x000fe80000100800 */
[----:B------:R-:W1:Y:S04]  /*63a0*/  LDS.U8 R28, [R29+UR5+0x100] ;  /* 0x000100051d1c7984 */ /* 0x000e680008000000 */
[----:B0-----:R-:W-:Y:S04]  /*63b0*/  STL [R1+0x250], R23 ;  /* 0x0002501701007387 */ /* 0x001fe80000100800 */
[----:B------:R-:W0:Y:S04]  /*63c0*/  LDS.U8 R23, [R29+UR5+0x188] ;  /* 0x000188051d177984 */ /* 0x000e280008000000 */
[----:B-1----:R1:W-:Y:S04]  /*63d0*/  STL [R1+0x3b0], R28 ;  /* 0x0003b01c01007387 */ /* 0x0023e80000100800 */
[----:B-1----:R-:W4:Y:S04]  /*63e0*/  LDL R28, [R1+0x240] ;  /* 0x00024000011c7983 */ /* 0x002f280000100800 */
[----:B0-----:R-:W-:Y:S04]  /*63f0*/  STL [R1+0x3ac], R23 ;  /* 0x0003ac1701007387 */ /* 0x001fe80000100800 */
[----:B------:R-:W0:Y:S04]  /*6400*/  LDS.U8 R23, [R29+UR5+0x108] ;  /* 0x000108051d177984 */ /* 0x000e280008000000 */
        /* <DEDUP_REMOVED lines=8> */
[----:B------:R-:W1:Y:S04]  /*6490*/  LDS.U8 R29, [R29+UR5+0x980] ;  /* 0x000980051d1d7984 */ /* 0x000e680008000000 */
[----:B0-----:R-:W-:Y:S04]  /*64a0*/  STL [R1+0x3c8], R23 ;  /* 0x0003c81701007387 */ /* 0x001fe80000100800 */
[----:B--2---:R-:W0:Y:S04]  /*64b0*/  LDS.U8 R23, [R22+UR5] ;  /* 0x0000000516177984 */ /* 0x004e280008000000 */
[----:B-1----:R-:W-:Y:S04]  /*64c0*/  STL [R1+0x3c4], R29 ;  /* 0x0003c41d01007387 */ /* 0x002fe80000100800 */
[----:B------:R-:W1:Y:S04]  /*64d0*/  LDS.U8 R29, [R22+UR5+0x88] ;  /* 0x00008805161d7984 */ /* 0x000e680008000000 */
[----:B0-----:R0:W-:Y:S04]  /*64e0*/  STL [R1+0x25c], R23 ;  /* 0x00025c1701007387 */ /* 0x0011e80000100800 */
[----:B0-----:R-:W2:Y:S04]  /*64f0*/  LDL R23, [R1+0x23c] ;  /* 0x00023c0001177983 */ /* 0x001ea80000100800 */
[----:B-1----:R-:W-:Y:S04]  /*6500*/  STL [R1+0x258], R29 ;  /* 0x0002581d01007387 */ /* 0x002fe80000100800 */
        /* <DEDUP_REMOVED lines=11> */
[----:B----4-:R-:W1:Y:S04]  /*65c0*/  LDS.U8 R22, [R28+UR5+0x100] ;  /* 0x000100051c167984 */ /* 0x010e680008000000 */
        /* <DEDUP_REMOVED lines=17> */
[----:B-1----:R1:W-:Y:S04]  /*66e0*/  STL [R1+0x3e4], R28 ;  /* 0x0003e41c01007387 */ /* 0x0023e80000100800 */
[----:B-1----:R-:W2:Y:S04]  /*66f0*/  LDL R28, [R1+0x234] ;  /* 0x00023400011c7983 */ /* 0x002ea80000100800 */
        /* <DEDUP_REMOVED lines=14> */
[----:B----4-:R-:W0:Y:S04]  /*67e0*/  LDS.U8 R29, [R22+UR5+0x100] ;  /* 0x00010005161d7984 */ /* 0x010e280008000000 */
[----:B-1----:R-:W-:Y:S04]  /*67f0*/  STL [R1+0x294], R23 ;  /* 0x0002941701007387 */ /* 0x002fe80000100800 */
[----:B------:R-:W1:Y:S04]  /*6800*/  LDS.U8 R23, [R22+UR5+0x188] ;  /* 0x0001880516177984 */ /* 0x000e680008000000 */
[----:B0-----:R-:W-:Y:S04]  /*6810*/  STL [R1+0x3f0], R29 ;  /* 0x0003f01d01007387 */ /* 0x001fe80000100800 */
[----:B------:R-:W0:Y:S04]  /*6820*/  LDS.U8 R29, [R22+UR5+0x108] ;  /* 0x00010805161d7984 */ /* 0x000e280008000000 */
        /* <DEDUP_REMOVED lines=8> */
[----:B------:R-:W4:Y:S04]  /*68b0*/  LDS.U8 R22, [R22+UR5+0x980] ;  /* 0x0009800516167984 */ /* 0x000f280008000000 */
[----:B-1----:R-:W-:Y:S04]  /*68c0*/  STL [R1+0x3fc], R23 ;  /* 0x0003fc1701007387 */ /* 0x002fe80000100800 */
[----:B--2---:R-:W1:Y:S04]  /*68d0*/  LDS.U8 R23, [R28+UR5] ;  /* 0x000000051c177984 */ /* 0x004e680008000000 */
[----:B0-----:R-:W-:Y:S04]  /*68e0*/  STL [R1+0x408], R29 ;  /* 0x0004081d01007387 */ /* 0x001fe80000100800 */
[----:B----4-:R-:W-:Y:S04]  /*68f0*/  STL [R1+0x404], R22 ;  /* 0x0004041601007387 */ /* 0x010fe80000100800 */
[----:B------:R-:W0:Y:S04]  /*6900*/  LDS.U8 R29, [R28+UR5+0x88] ;  /* 0x000088051c1d7984 */ /* 0x000e280008000000 */
[----:B-1----:R-:W-:Y:S04]  /*6910*/  STL [R1+0x3a0], R23 ;  /* 0x0003a01701007387 */ /* 0x002fe80000100800 */
[----:B------:R-:W1:Y:S04]  /*6920*/  LDS.U8 R23, [R28+UR5+0x80] ;  /* 0x000080051c177984 */ /* 0x000e680008000000 */
[----:B------:R-:W2:Y:S04]  /*6930*/  LDS.U8 R22, [R28+UR5+0x8] ;  /* 0x000008051c167984 */ /* 0x000ea80008000000 */
[----:B0-----:R-:W-:Y:S04]  /*6940*/  STL [R1+0x39c], R29 ;  /* 0x00039c1d01007387 */ /* 0x001fe80000100800 */
[----:B------:R-:W-:Y:S04]  /*6950*/  LDS.U8 R29, [R28+UR5+0x800] ;  /* 0x000800051c1d7984 */ /* 0x000fe80008000000 */
[----:B-1----:R0:W-:Y:S04]  /*6960*/  STL [R1+0x780], R23 ;  /* 0x0007801701007387 */ /* 0x0021e80000100800 */
[----:B--2---:R-:W-:Y:S04]  /*6970*/  STL [R1+0x3a4], R22 ;  /* 0x0003a41601007387 */ /* 0x004fe80000100800 */
[----:B------:R-:W1:Y:S04]  /*6980*/  LDS.U8 R22, [R28+UR5+0x888] ;  /* 0x000888051c167984 */ /* 0x000e680008000000 */
[----:B0-----:R-:W2:Y:S04]  /*6990*/  LDL R23, [R1+0x230] ;  /* 0x0002300001177983 */ /* 0x001ea80000100800 */
[----:B-1----:R-:W-:Y:S04]  /*69a0*/  STL [R1+0x784], R22 ;  /* 0x0007841601007387 */ /* 0x002fe80000100800 */
[----:B------:R-:W-:Y:S04]  /*69b0*/  STL [R1+0x3a8], R29 ;  /* 0x0003a81d01007387 */ /* 0x000fe80000100800 */
[----:B------:R-:W0:Y:S04]  /*69c0*/  LDS.U8 R29, [R28+UR5+0x808] ;  /* 0x000808051c1d7984 */ /* 0x000e280008000000 */
[----:B------:R-:W1:Y:S04]  /*69d0*/  LDS.U8 R28, [R28+UR5+0x880] ;  /* 0x000880051c1c7984 */ /* 0x000e680008000000 */
[----:B0-----:R-:W-:Y:S04]  /*69e0*/  STL [R1+0x788], R29 ;  /* 0x0007881d01007387 */ /* 0x001fe80000100800 */
[----:B-1----:R-:W-:Y:S04]  /*69f0*/  STL [R1+0x78c], R28 ;  /* 0x00078c1c01007387 */ /* 0x002fe80000100800 */
[----:B--2---:R-:W0:Y:S04]  /*6a00*/  LDS.U8 R29, [R23+UR5+0x100] ;  /* 0x00010005171d7984 */ /* 0x004e280008000000 */
[----:B------:R-:W1:Y:S04]  /*6a10*/  LDS.U8 R28, [R23+UR5+0x188] ;  /* 0x00018805171c7984 */ /* 0x000e680008000000 */
[----:B------:R-:W2:Y:S04]  /*6a20*/  LDS.U8 R22, [R23+UR5+0x108] ;  /* 0x0001080517167984 */ /* 0x000ea80008000000 */
[----:B0-----:R-:W-:Y:S04]  /*6a30*/  STL [R1+0x410], R29 ;  /* 0x0004101d01007387 */ /* 0x001fe80000100800 */
[----:B------:R-:W0:Y:S04]  /*6a40*/  LDS.U8 R29, [R23+UR5+0x180] ;  /* 0x00018005171d7984 */ /* 0x000e280008000000 */
[----:B-1----:R-:W-:Y:S04]  /*6a50*/  STL [R1+0x40c], R28 ;  /* 0x00040c1c01007387 */ /* 0x002fe80000100800 */
[----:B------:R-:W1:Y:S04]  /*6a60*/  LDS.U8 R28, [R23+UR5+0x900] ;  /* 0x00090005171c7984 */ /* 0x000e680008000000 */
[----:B--2---:R-:W-:Y:S04]  /*6a70*/  STL [R1+0x418], R22 ;  /* 0x0004181601007387 */ /* 0x004fe80000100800 */
[----:B------:R-:W2:Y:S04]  /*6a80*/  LDS.U8 R22, [R23+UR5+0x988] ;  /* 0x0009880517167984 */ /* 0x000ea80008000000 */
[----:B0-----:R-:W-:Y:S04]  /*6a90*/  STL [R1+0x414], R29 ;  /* 0x0004141d01007387 */ /* 0x001fe80000100800 */
[----:B------:R-:W0:Y:S04]  /*6aa0*/  LDS.U8 R29, [R23+UR5+0x908] ;  /* 0x00090805171d7984 */ /* 0x000e280008000000 */
[----:B-1----:R-:W-:Y:S04]  /*6ab0*/  STL [R1+0x420], R28 ;  /* 0x0004201c01007387 */ /* 0x002fe80000100800 */
[----:B------:R-:W1:Y:S04]  /*6ac0*/  LDS.U8 R28, [R23+UR5+0x980] ;  /* 0x00098005171c7984 */ /* 0x000e680008000000 */
[----:B--2---:R2:W-:Y:S01]  /*6ad0*/  STL [R1+0x41c], R22 ;  /* 0x00041c1601007387 */ /* 0x0045e20000100800 */
[----:B------:R-:W-:Y:S06]  /*6ae0*/  BAR.SYNC.DEFER_BLOCKING 0x0 ;  /* 0x0000000000007b1d */ /* 0x000fec0000010000 */
[----:B--2---:R-:W2:Y:S04]  /*6af0*/  LDL.LU R22, [R1+0x10] ;  /* 0x0000100001167983 */ /* 0x004ea80000300800 */
[----:B0-----:R-:W-:Y:S04]  /*6b00*/  STL [R1+0x428], R29 ;  /* 0x0004281d01007387 */ /* 0x001fe80000100800 */
[----:B------:R-:W4:Y:S04]  /*6b10*/  LDL.LU R23, [R1+0xc] ;  /* 0x00000c0001177983 */ /* 0x000f280000300800 */
[----:B-1----:R0:W-:Y:S04]  /*6b20*/  STL [R1+0x424], R28 ;  /* 0x0004241c01007387 */ /* 0x0021e80000100800 */
[----:B------:R1:W-:Y:S04]  /*6b30*/  STS.U8 [R0+UR5], R16 ;  /* 0x0000001000007988 */ /* 0x0003e80008000005 */
[----:B------:R1:W-:Y:S04]  /*6b40*/  STS.U8 [R0+UR5+0x200], R15 ;  /* 0x0002000f00007988 */ /* 0x0003e80008000005 */
[----:B0-----:R-:W3:Y:S04]  /*6b50*/  LDL.LU R28, [R1+0x24c] ;  /* 0x00024c00011c7983 */ /* 0x001ee80000300800 */
[----:B------:R-:W3:Y:S04]  /*6b60*/  LDL.LU R29, [R1+0x248] ;  /* 0x00024800011d7983 */ /* 0x000ee80000300800 */
[----:B-1----:R-:W3:Y:S04]  /*6b70*/  LDL.LU R16, [R1+0x34] ;  /* 0x0000340001107983 */ /* 0x002ee80000300800 */
[----:B------:R-:W3:Y:S04]  /*6b80*/  LDL.LU R15, [R1+0x38] ;  /* 0x00003800010f7983 */ /* 0x000ee80000300800 */
[----:B------:R0:W-:Y:S04]  /*6b90*/  STS.U8 [R0+UR5+0x400], R14 ;  /* 0x0004000e00007988 */ /* 0x0001e80008000005 */
[----:B------:R1:W-:Y:S04]  /*6ba0*/  STS.U8 [R0+UR5+0x600], R19 ;  /* 0x0006001300007988 */ /* 0x0003e80008000005 */
[----:B------:R1:W-:Y:S04]  /*6bb0*/  STS.U8 [R0+UR5+0x800], R18 ;  /* 0x0008001200007988 */ /* 0x0003e80008000005 */
[----:B0-----:R-:W3:Y:S04]  /*6bc0*/  LDL.LU R14, [R1+0x3c] ;  /* 0x00003c00010e7983 */ /* 0x001ee80000300800 */
[----:B-1----:R-:W3:Y:S04]  /*6bd0*/  LDL.LU R19, [R1+0x18] ;  /* 0x0000180001137983 */ /* 0x002ee80000300800 */
[----:B------:R-:W3:Y:S04]  /*6be0*/  LDL.LU R18, [R1+0x1c] ;  /* 0x00001c0001127983 */ /* 0x000ee80000300800 */
[----:B------:R0:W-:Y:S04]  /*6bf0*/  STS.U8 [R0+UR5+0xa00], R17 ;  /* 0x000a001100007988 */ /* 0x0001e80008000005 */
[----:B------:R1:W-:Y:S04]  /*6c00*/  STS.U8 [R0+UR5+0xc00], R24 ;  /* 0x000c001800007988 */ /* 0x0003e80008000005 */
[----:B------:R1:W-:Y:S04]  /*6c10*/  STS.U8 [R0+UR5+0xe00], R21 ;  /* 0x000e001500007988 */ /* 0x0003e80008000005 */
[----:B0-----:R-:W3:Y:S04]  /*6c20*/  LDL.LU R17, [R1+0x30] ;  /* 0x0000300001117983 */ /* 0x001ee80000300800 */
[----:B-1----:R-:W3:Y:S04]  /*6c30*/  LDL.LU R24, [R1+0x14] ;  /* 0x0000140001187983 */ /* 0x002ee80000300800 */
[----:B------:R-:W3:Y:S04]  /*6c40*/  LDL.LU R21, [R1] ;  /* 0x0000000001157983 */ /* 0x000ee80000300800 */
[----:B------:R0:W-:Y:S04]  /*6c50*/  STS.U8 [R0+UR5+0x1000], R20 ;  /* 0x0010001400007988 */ /* 0x0001e80008000005 */
[----:B------:R1:W-:Y:S04]  /*6c60*/  STS.U8 [R0+UR5+0x1200], R27 ;  /* 0x0012001b00007988 */ /* 0x0003e80008000005 */
[----:B0-----:R-:W3:Y:S04]  /*6c70*/  LDL.LU R20, [R1+0x4] ;  /* 0x0000040001147983 */ /* 0x001ee80000300800 */
[----:B-1----:R-:W3:Y:S04]  /*6c80*/  LDL.LU R27, [R1+0x8] ;  /* 0x00000800011b7983 */ /* 0x002ee80000300800 */
[----:B------:R0:W-:Y:S04]  /*6c90*/  STS.U8 [R0+UR5+0x2000], R11 ;  /* 0x0020000b00007988 */ /* 0x0001e80008000005 */
[----:B0-----:R-:W3:Y:S04]  /*6ca0*/  LDL R11, [R1+0x278] ;  /* 0x00027800010b7983 */ /* 0x001ee80000100800 */
[----:B--2---:R0:W-:Y:S04]  /*6cb0*/  STS.U8 [R0+UR5+0x2600], R22 ;  /* 0x0026001600007988 */ /* 0x0041e80008000005 */
[----:B0-----:R-:W2:Y:S04]  /*6cc0*/  LDL.LU R22, [R1+0x254] ;  /* 0x0002540001167983 */ /* 0x001ea80000300800 */
[----:B----4-:R0:W-:Y:S04]  /*6cd0*/  STS.U8 [R0+UR5+0x2800], R23 ;  /* 0x0028001700007988 */ /* 0x0101e80008000005 */
[----:B0-----:R-:W2:Y:S04]  /*6ce0*/  LDL.LU R23, [R1+0x250] ;  /* 0x0002500001177983 */ /* 0x001ea80000300800 */
[----:B------:R-:W-:Y:S04]  /*6cf0*/  STS.U8 [R0+UR5+0x1400], R26 ;  /* 0x0014001a00007988 */ /* 0x000fe80008000005 */
[----:B------:R-:W-:Y:S04]  /*6d00*/  STS.U8 [R0+UR5+0x1600], R25 ;  /* 0x0016001900007988 */ /* 0x000fe80008000005 */
[----:B------:R-:W-:Y:S04]  /*6d10*/  STS.U8 [R0+UR5+0x1800], R13 ;  /* 0x0018000d00007988 */ /* 0x000fe80008000005 */
[----:B------:R-:W-:Y:S04]  /*6d20*/  STS.U8 [R0+UR5+0x1c00], R12 ;  /* 0x001c000c00007988 */ /* 0x000fe80008000005 */
[----:B---3--:R-:W-:Y:S04]  /*6d30*/  STS.U8 [R0+UR5+0x3200], R15 ;  /* 0x0032000f00007988 */ /* 0x008fe80008000005 */
[----:B------:R-:W-:Y:S04]  /*6d40*/  STS.U8 [R0+UR5+0x3400], R16 ;  /* 0x0034001000007988 */ /* 0x000fe80008000005 */
        /* <DEDUP_REMOVED lines=12> */
[----:B------:R-:W-:Y:S01]  /*6e10*/  STS.U8 [R0+UR5+0x1a00], R27 ;  /* 0x001a001b00007988 */ /* 0x000fe20008000005 */
[----:B------:R-:W-:Y:S06]  /*6e20*/  BAR.SYNC.DEFER_BLOCKING 0x0 ;  /* 0x0000000000007b1d */ /* 0x000fec0000010000 */
[----:B------:R-:W0:Y:S04]  /*6e30*/  LDSM.16.M88.4 R12, [R11+0x1000] ;  /* 0x001000000b0c783b */ /* 0x000e280000000200 */
[----:B------:R-:W-:Y:S01]  /*6e40*/  LDSM.16.M88.4 R24, [R11] ;  /* 0x000000000b18783b */ /* 0x000fe20000000200 */
[----:B0-----:R-:W-:-:S02]  /*6e50*/  IMAD.MOV.U32 R28, RZ, RZ, R14 ;  /* 0x000000ffff1c7224 */ /* 0x001fc400078e000e */
[----:B------:R-:W-:Y:S01]  /*6e60*/  IMAD.MOV.U32 R29, RZ, RZ, R13 ;  /* 0x000000ffff1d7224 */ /* 0x000fe200078e000d */
[----:B--2---:R-:W-:Y:S04]  /*6e70*/  STL.64 [R1+0x838], R22 ;  /* 0x0008381601007387 */ /* 0x004fe80000100a00 */
[----:B------:R-:W0:Y:S04]  /*6e80*/  LDSM.16.M88.4 R20, [R11+0x2000] ;  /* 0x002000000b14783b */ /* 0x000e280000000200 */
[----:B------:R-:W-:Y:S04]  /*6e90*/  STL [R1+0x540], R0 ;  /* 0x0005400001007387 */ /* 0x000fe80000100800 */
[----:B------:R-:W-:Y:S04]  /*6ea0*/  STL.64 [R1], R12 ;  /* 0x0000000c01007387 */ /* 0x000fe80000100a00 */
[----:B------:R1:W-:Y:S02]  /*6eb0*/  STL.64 [R1+0x8], R14 ;  /* 0x0000080e01007387 */ /* 0x0003e40000100a00 */
[----:B-1----:R-:W-:-:S02]  /*6ec0*/  IMAD R14, R6, 0x100, R7 ;  /* 0x00000100060e7824 */ /* 0x002fc400078e0207 */
[----:B------:R-:W-:Y:S01]  /*6ed0*/  IMAD R13, R4, 0x100, R5 ;  /* 0x00000100040d7824 */ /* 0x000fe200078e0205 */
[----:B0-----:R-:W-:Y:S01]  /*6ee0*/  STL.64 [R1+0x10], R20 ;  /* 0x0000101401007387 */ /* 0x001fe20000100a00 */
[----:B------:R-:W-:Y:S02]  /*6ef0*/  IMAD.MOV.U32 R8, RZ, RZ, R22 ;  /* 0x000000ffff087224 */ /* 0x000fe400078e0016 */
[----:B------:R-:W-:Y:S01]  /*6f00*/  IMAD.MOV.U32 R9, RZ, RZ, R23 ;  /* 0x000000ffff097224 */ /* 0x000fe200078e0017 */
[----:B------:R0:W-:Y:S01]  /*6f10*/  STL.64 [R1+0x18], R22 ;  /* 0x0000181601007387 */ /* 0x0001e20000100a00 */
[----:B------:R-:W-:Y:S02]  /*6f20*/  IMAD.MOV.U32 R6, RZ, RZ, R20 ;  /* 0x000000ffff067224 */ /* 0x000fe400078e0014 */
[----:B------:R-:W-:Y:S01]  /*6f30*/  IMAD.MOV.U32 R7, RZ, RZ, R21 ;  /* 0x000000ffff077224 */ /* 0x000fe200078e0015 */
[----:B0-----:R-:W2:Y:S04]  /*6f40*/  LDL.LU.64 R22, [R1+0x838] ;  /* 0x0008380001167983 */ /* 0x001ea80000300a00 */
[----:B------:R0:W-:Y:S04]  /*6f50*/  STL.64 [R1+0x830], R6 ;  /* 0x0008300601007387 */ /* 0x0001e80000100a00 */
[----:B------:R-:W3:Y:S04]  /*6f60*/  LDL.LU.64 R4, [R1+0x60] ;  /* 0x0000600001047983 */ /* 0x000ee80000300a00 */
[----:B0-----:R-:W3:Y:S01]  /*6f70*/  LDL.LU.64 R6, [R1+0x68] ;  /* 0x0000680001067983 */ /* 0x001ee20000300a00 */
[----:B------:R-:W-:-:S02]  /*6f80*/  IMAD.MOV.U32 R0, RZ, RZ, R12 ;  /* 0x000000ffff007224 */ /* 0x000fc400078e000c */
[----:B------:R-:W-:Y:S02]  /*6f90*/  IMAD.MOV.U32 R17, RZ, RZ, R15 ;  /* 0x000000ffff117224 */ /* 0x000fe400078e000f */
[----:B------:R-:W-:Y:S01]  /*6fa0*/  IMAD R12, R2, 0x100, R3 ;  /* 0x00000100020c7824 */ /* 0x000fe200078e0203 */
[----:B------:R-:W-:Y:S02]  /*6fb0*/  F2FP.F16.E4M3.UNPACK_B R13, R13 ;  /* 0x0000000dff0d723e */ /* 0x000fe400020006ff */
[----:B------:R-:W-:Y:S02]  /*6fc0*/  F2FP.F16.E4M3.UNPACK_B R14, R14 ;  /* 0x0000000eff0e723e */ /* 0x000fe400020006ff */
[----:B------:R-:W-:Y:S02]  /*6fd0*/  F2FP.F16.E4M3.UNPACK_B R12, R12 ;  /* 0x0000000cff0c723e */ /* 0x000fe400020006ff */
[----:B------:R-:W-:Y:S02]  /*6fe0*/  F2FP.F16.E4M3.UNPACK_B R20, R24 ;  /* 0x00000018ff14723e */ /* 0x000fe400020006ff */
[----:B------:R-:W-:Y:S01]  /*6ff0*/  F2FP.F16.E4M3.UNPACK_B R21, R25 ;  /* 0x00000019ff15723e */ /* 0x000fe200020006ff */
[----:B------:R-:W-:Y:S04]  /*7000*/  STL [R1+0x6a8], R24 ;  /* 0x0006a81801007387 */ /* 0x000fe80000100800 */
[----:B------:R-:W-:Y:S04]  /*7010*/  STL [R1+0x6ac], R25 ;  /* 0x0006ac1901007387 */ /* 0x000fe80000100800 */
[----:B------:R-:W-:Y:S01]  /*7020*/  STL [R1+0x6b0], R26 ;  /* 0x0006b01a01007387 */ /* 0x000fe20000100800 */
[----:B------:R-:W-:-:S02]  /*7030*/  F2FP.F16.E4M3.UNPACK_B R18, R26 ;  /* 0x0000001aff12723e */ /* 0x000fc400020006ff */
[----:B------:R-:W-:Y:S01]  /*7040*/  F2FP.F16.E4M3.UNPACK_B R19, R27 ;  /* 0x0000001bff13723e */ /* 0x000fe200020006ff */
[----:B--2---:R-:W-:-:S05]  /*7050*/  IMAD R15, R23, 0x100, R22 ;  /* 0x00000100170f7824 */ /* 0x004fca00078e0216 */
[----:B------:R-:W-:-:S07]  /*7060*/  F2FP.F16.E4M3.UNPACK_B R15, R15 ;  /* 0x0000000fff0f723e */ /* 0x000fce00020006ff */
[----:B---3--:R-:W-:-:S15]  /*7070*/  HMMA.16816.F32 R4, R12, R20, R4 ;  /* 0x000000140c04723c */ /* 0x008fde0000001804 */
[----:B------:R-:W-:-:S04]  /*7080*/  NOP ;  /* 0x0000000000007918 */ /* 0x000fc80000000000 */
[----:B------:R-:W-:Y:S04]  /*7090*/  STL.64 [R1+0x60], R4 ;  /* 0x0000600401007387 */ /* 0x000fe80000100a00 */
[----:B------:R0:W-:Y:S04]  /*70a0*/  STL.64 [R1+0x68], R6 ;  /* 0x0000680601007387 */ /* 0x0001e80000100a00 */
[----:B0-----:R-:W2:Y:S04]  /*70b0*/  LDL.LU.64 R6, [R1+0x830] ;  /* 0x0008300001067983 */ /* 0x001ea80000300a00 */
[----:B------:R-:W-:Y:S04]  /*70c0*/  STL.64 [R1+0x808], R20 ;  /* 0x0008081401007387 */ /* 0x000fe80000100a00 */
[----:B------:R0:W-:Y:S04]  /*70d0*/  STL [R1+0x690], R27 ;  /* 0x0006901b01007387 */ /* 0x0001e80000100800 */
[----:B------:R-:W3:Y:S04]  /*70e0*/  LDL.LU.64 R24, [R1+0x80] ;  /* 0x0000800001187983 */ /* 0x000ee80000300a00 */
[----:B------:R-:W1:Y:S04]  /*70f0*/  LDSM.16.M88.4 R20, [R11+0x3000] ;  /* 0x003000000b14783b */ /* 0x000e680000000200 */
[----:B0-----:R-:W3:Y:S01]  /*7100*/  LDL.LU.64 R26, [R1+0x88] ;  /* 0x00008800011a7983 */ /* 0x001ee20000300a00 */
[----:B------:R-:W-:-:S02]  /*7110*/  IMAD.MOV.U32 R3, RZ, RZ, R0 ;  /* 0x000000ffff037224 */ /* 0x000fc400078e0000 */
[----:B-1----:R-:W-:Y:S01]  /*7120*/  IMAD.MOV.U32 R10, RZ, RZ, R20 ;  /* 0x000000ffff0a7224 */ /* 0x002fe200078e0014 */
[----:B------:R0:W-:Y:S01]  /*7130*/  STL.64 [R1+0x30], R20 ;  /* 0x0000301401007387 */ /* 0x0001e20000100a00 */
[----:B------:R-:W-:Y:S02]  /*7140*/  IMAD.MOV.U32 R11, RZ, RZ, R21 ;  /* 0x000000ffff0b7224 */ /* 0x000fe400078e0015 */
[----:B------:R-:W-:Y:S01]  /*7150*/  IMAD.MOV.U32 R16, RZ, RZ, R22 ;  /* 0x000000ffff107224 */ /* 0x000fe200078e0016 */
[----:B------:R1:W-:Y:S01]  /*7160*/  STL.64 [R1+0x38], R22 ;  /* 0x0000381601007387 */ /* 0x0003e20000100a00 */
[----:B------:R-:W-:-:S03]  /*7170*/  IMAD.MOV.U32 R0, RZ, RZ, R23 ;  /* 0x000000ffff007224 */ /* 0x000fc600078e0017 */
[----:B0-----:R-:W4:Y:S04]  /*7180*/  LDL.LU.64 R20, [R1+0xc0] ;  /* 0x0000c00001147983 */ /* 0x001f280000300a00 */
[----:B-1----:R-:W4:Y:S04]  /*7190*/  LDL.LU.64 R22, [R1+0xc8] ;  /* 0x0000c80001167983 */ /* 0x002f280000300a00 */
[----:B------:R-:W-:Y:S04]  /*71a0*/  STL.64 [R1+0x828], R10 ;  /* 0x0008280a01007387 */ /* 0x000fe80000100a00 */
[----:B------:R3:W-:Y:S02]  /*71b0*/  STL.64 [R1+0x820], R8 ;  /* 0x0008200801007387 */ /* 0x0007e40000100a00 */
[----:B---3--:R-:W-:-:S15]  /*71c0*/  HMMA.16816.F32 R8, R12, R18, R24 ;  /* 0x000000120c08723c */ /* 0x008fde0000001818 */
[----:B------:R-:W-:-:S04]  /*71d0*/  NOP ;  /* 0x0000000000007918 */ /* 0x000fc80000000000 */
[----:B------:R-:W-:Y:S01]  /*71e0*/  IMAD.MOV.U32 R26, RZ, RZ, R9 ;  /* 0x000000ffff1a7224 */ /* 0x000fe200078e0009 */
[----:B------:R0:W-:Y:S01]  /*71f0*/  STL [R1+0x80], R8 ;  /* 0x0000800801007387 */ /* 0x0001e20000100800 */
[----:B------:R-:W-:Y:S02]  /*7200*/  IMAD.MOV.U32 R24, RZ, RZ, R11 ;  /* 0x000000ffff187224 */ /* 0x000fe400078e000b */
[----:B------:R-:W-:Y:S01]  /*7210*/  IMAD.MOV.U32 R25, RZ, RZ, R10 ;  /* 0x000000ffff197224 */ /* 0x000fe200078e000a */
[----:B0-----:R-:W3:Y:S04]  /*7220*/  LDL.LU.64 R8, [R1+0xe0] ;  /* 0x0000e00001087983 */ /* 0x001ee80000300a00 */
[----:B------:R-:W3:Y:S04]  /*7230*/  LDL.LU.64 R10, [R1+0xe8] ;  /* 0x0000e800010a7983 */ /* 0x000ee80000300a00 */
[----:B------:R-:W-:Y:S04]  /*7240*/  STL.64 [R1+0x818], R18 ;  /* 0x0008181201007387 */ /* 0x000fe80000100a00 */
[----:B------:R-:W-:Y:S04]  /*7250*/  STL [R1+0x810], R16 ;  /* 0x0008101001007387 */ /* 0x000fe80000100800 */
[----:B------:R-:W-:Y:S04]  /*7260*/  STL [R1+0x6bc], R24 ;  /* 0x0006bc1801007387 */ /* 0x000fe80000100800 */
[----:B------:R0:W-:Y:S04]  /*7270*/  STL [R1+0x6b8], R25 ;  /* 0x0006b81901007387 */ /* 0x0001e80000100800 */
[----:B------:R1:W-:Y:S04]  /*7280*/  STL [R1+0x6b4], R26 ;  /* 0x0006b41a01007387 */ /* 0x0003e80000100800 */
[----:B0-----:R-:W3:Y:S04]  /*7290*/  LDL.LU.64 R24, [R1+0xa0] ;  /* 0x0000a00001187983 */ /* 0x001ee80000300a00 */
[----:B-1----:R-:W3:Y:S01]  /*72a0*/  LDL.LU.64 R26, [R1+0xa8] ;  /* 0x0000a800011a7983 */ /* 0x002ee20000300a00 */
[----:B------:R-:W-:-:S02]  /*72b0*/  F2FP.F16.E4M3.UNPACK_B R2, R3 ;  /* 0x00000003ff02723e */ /* 0x000fc400020006ff */
[----:B------:R-:W-:Y:S02]  /*72c0*/  F2FP.F16.E4M3.UNPACK_B R3, R29 ;  /* 0x0000001dff03723e */ /* 0x000fe400020006ff */
[----:B------:R-:W-:Y:S02]  /*72d0*/  F2FP.F16.E4M3.UNPACK_B R4, R28 ;  /* 0x0000001cff04723e */ /* 0x000fe400020006ff */
[----:B------:R-:W-:Y:S02]  /*72e0*/  F2FP.F16.E4M3.UNPACK_B R5, R17 ;  /* 0x00000011ff05723e */ /* 0x000fe400020006ff */
[----:B--2---:R-:W-:Y:S02]  /*72f0*/  F2FP.F16.E4M3.UNPACK_B R6, R6 ;  /* 0x00000006ff06723e */ /* 0x004fe400020006ff */
[----:B------:R-:W-:-:S03]  /*7300*/  F2FP.F16.E4M3.UNPACK_B R7, R7 ;  /* 0x00000007ff07723e */ /* 0x000fc600020006ff */
[C---:B----4-:R-:W-:Y:S08]  /*7310*/  HMMA.16816.F32 R16, R12.reuse, R4, R20 ;  /* 0x000000040c10723c */ /* 0x050ff00000001814 */
[C---:B---3--:R-:W-:Y:S08]  /*7320*/  HMMA.16816.F32 R8, R12.reuse, R6, R8 ;  /* 0x000000060c08723c */ /* 0x048ff00000001808 */
[----:B------:R-:W-:-:S15]  /*7330*/  HMMA.16816.F32 R24, R12, R2, R24 ;  /* 0x000000020c18723c */ /* 0x000fde0000001818 */
[----:B------:R-:W-:-:S04]  /*7340*/  NOP ;  /* 0x0000000000007918 */ /* 0x000fc80000000000 */
[----:B------:R0:W-:Y:S04]  /*7350*/  STL.64 [R1+0xa0], R24 ;  /* 0x0000a01801007387 */ /* 0x0001e80000100a00 */
[----:B------:R1:W-:Y:S04]  /*7360*/  STL.64 [R1+0xa8], R26 ;  /* 0x0000a81a01007387 */ /* 0x0003e80000100a00 */
[----:B------:R2:W-:Y:S01]  /*7370*/  STL [R1+0xc0], R16 ;  /* 0x0000c01001007387 */ /* 0x0005e20000100800 */
[----:B0-----:R-:W-:Y:S02]  /*7380*/  IMAD.MOV.U32 R24, RZ, RZ, R17 ;  /* 0x000000ffff187224 */ /* 0x001fe400078e0011 */
[----:B------:R-:W-:-:S02]  /*7390*/  IMAD.MOV.U32 R25, RZ, RZ, R18 ;  /* 0x000000ffff197224 */ /* 0x000fc400078e0012 */
[----:B-1----:R-:W-:Y:S01]  /*73a0*/  IMAD.MOV.U32 R26, RZ, RZ, R19 ;  /* 0x000000ffff1a7224 */ /* 0x002fe200078e0013 */
[----:B--2---:R-:W2:Y:S04]  /*73b0*/  LDL.LU.64 R16, [R1+0x130] ;  /* 0x0001300001107983 */ /* 0x004ea80000300a00 */
[----:B------:R-:W2:Y:S04]  /*73c0*/  LDL.LU.64 R18, [R1+0x138] ;  /* 0x0001380001127983 */ /* 0x000ea80000300a00 */
[----:B------:R-:W3:Y:S04]  /*73d0*/  LDL.LU.64 R20, [R1+0x220] ;  /* 0x0002200001147983 */ /* 0x000ee80000300a00 */
[----:B------:R-:W3:Y:S04]  /*73e0*/  LDL.LU.64 R22, [R1+0x228] ;  /* 0x0002280001167983 */ /* 0x000ee80000300a00 */
[----:B------:R-:W-:Y:S04]  /*73f0*/  STL.64 [R1+0xe0], R8 ;  /* 0x0000e00801007387 */ /* 0x000fe80000100a00 */
[----:B------:R0:W-:Y:S04]  /*7400*/  STL.64 [R1+0xe8], R10 ;  /* 0x0000e80a01007387 */ /* 0x0001e80000100a00 */
[----:B0-----:R-:W4:Y:S04]  /*7410*/  LDL.LU.64 R10, [R1+0x828] ;  /* 0x00082800010a7983 */ /* 0x001f280000300a00 */
[----:B------:R-:W2:Y:S04]  /*7420*/  LDL.LU.64 R8, [R1+0x820] ;  /* 0x0008200001087983 */ /* 0x000ea80000300a00 */
[----:B------:R0:W-:Y:S04]  /*7430*/  STL.64 [R1+0x7e0], R6 ;  /* 0x0007e00601007387 */ /* 0x0001e80000100a00 */
[----:B0-----:R-:W3:Y:S04]  /*7440*/  LDL.LU R6, [R1+0x264] ;  /* 0x0002640001067983 */ /* 0x001ee80000300800 */
[----:B------:R-:W3:Y:S04]  /*7450*/  LDL.LU R7, [R1+0x260] ;  /* 0x0002600001077983 */ /* 0x000ee80000300800 */
[----:B------:R0:W-:Y:S04]  /*7460*/  STL.64 [R1+0x7d8], R4 ;  /* 0x0007d80401007387 */ /* 0x0001e80000100a00 */
[----:B0-----:R-:W3:Y:S04]  /*7470*/  LDL.LU R4, [R1+0x25c] ;  /* 0x00025c0001047983 */ /* 0x001ee80000300800 */
[----:B------:R-:W3:Y:S01]  /*7480*/  LDL.LU R5, [R1+0x258] ;  /* 0x0002580001057983 */ /* 0x000ee20000300800 */
[----:B----4-:R-:W-:-:S02]  /*7490*/  F2FP.F16.E4M3.UNPACK_B R10, R10 ;  /* 0x0000000aff0a723e */ /* 0x010fc400020006ff */
[----:B--2---:R-:W-:Y:S02]  /*74a0*/  F2FP.F16.E4M3.UNPACK_B R8, R8 ;  /* 0x00000008ff08723e */ /* 0x004fe400020006ff */
[----:B------:R-:W-:Y:S02]  /*74b0*/  F2FP.F16.E4M3.UNPACK_B R9, R9 ;  /* 0x00000009ff09723e */ /* 0x000fe400020006ff */
[----:B------:R-:W-:-:S05]  /*74c0*/  F2FP.F16.E4M3.UNPACK_B R11, R11 ;  /* 0x0000000bff0b723e */ /* 0x000fca00020006ff */
[C---:B------:R-:W-:Y:S08]  /*74d0*/  HMMA.16816.F32 R16, R12.reuse, R8, R16 ;  /* 0x000000080c10723c */ /* 0x040ff00000001810 */
[----:B---3--:R-:W-:Y:S11]  /*74e0*/  HMMA.16816.F32 R20, R12, R10, R20 ;  /* 0x0000000a0c14723c */ /* 0x008ff60000001814 */
[----:B------:R-:W-:Y:S04]  /*74f0*/  STL.64 [R1+0x130], R16 ;  /* 0x0001301001007387 */ /* 0x000fe80000100a00 */
[----:B------:R0:W-:Y:S04]  /*7500*/  STL.64 [R1+0x138], R18 ;  /* 0x0001381201007387 */ /* 0x0001e80000100a00 */
[----:B0-----:R-:W2:Y:S04]  /*7510*/  LDL.LU.64 R18, [R1+0x818] ;  /* 0x0008180001127983 */ /* 0x001ea80000300a00 */
[----:B------:R-:W3:Y:S04]  /*7520*/  LDL.LU R16, [R1+0x810] ;  /* 0x0008100001107983 */ /* 0x000ee80000300800 */
[----:B------:R0:W-:Y:S04]  /*7530*/  STL.64 [R1+0x220], R20 ;  /* 0x0002201401007387 */ /* 0x0001e80000100a00 */
[----:B------:R-:W-:Y:S04]  /*7540*/  STL [R1+0x228], R22 ;  /* 0x0002281601007387 */ /* 0x000fe80000100800 */
[----:B0-----:R-:W4:Y:S04]  /*7550*/  LDL.LU.64 R20, [R1+0x808] ;  /* 0x0008080001147983 */ /* 0x001f280000300a00 */
[----:B------:R-:W-:Y:S04]  /*7560*/  STL.64 [R1+0x7c0], R10 ;  /* 0x0007c00a01007387 */ /* 0x000fe80000100a00 */
[----:B------:R0:W-:Y:S04]  /*7570*/  STL.64 [R1+0x7b8], R8 ;  /* 0x0007b80801007387 */ /* 0x0001e80000100a00 */
[----:B0-----:R-:W2:Y:S04]  /*7580*/  LDL.LU.64 R8, [R1+0x120] ;  /* 0x0001200001087983 */ /* 0x001ea80000300a00 */
[----:B------:R-:W2:Y:S01]  /*7590*/  LDL.LU.64 R10, [R1+0x128] ;  /* 0x00012800010a7983 */ /* 0x000ea20000300a00 */
[----:B------:R-:W-:Y:S01]  /*75a0*/  F2FP.F16.E4M3.UNPACK_B R17, R0 ;  /* 0x00000000ff11723e */ /* 0x000fe200020006ff */
[----:B------:R-:W-:-:S05]  /*75b0*/  IMAD.MOV.U32 R27, RZ, RZ, R23 ;  /* 0x000000ffff1b7224 */ /* 0x000fca00078e0017 */
[----:B------:R-:W-:Y:S04]  /*75c0*/  STL.64 [R1+0x6c8], R26 ;  /* 0x0006c81a01007387 */ /* 0x000fe80000100a00 */
[----:B------:R0:W-:Y:S01]  /*75d0*/  STL.64 [R1+0x6c0], R24 ;  /* 0x0006c01801007387 */ /* 0x0001e20000100a00 */
[----:B---3--:R-:W-:-:S07]  /*75e0*/  F2FP.F16.E4M3.UNPACK_B R16, R16 ;  /* 0x00000010ff10723e */ /* 0x008fce00020006ff */
[----:B--2---:R-:W-:Y:S01]  /*75f0*/  HMMA.16816.F32 R8, R12, R16, R8 ;  /* 0x000000100c08723c */ /* 0x004fe20000001808 */
[----:B------:R-:W2:Y:S04]  /*7600*/  LDL.LU R14, [R1+0x26c] ;  /* 0x00026c00010e7983 */ /* 0x000ea80000300800 */
[----:B------:R-:W2:-:S14]  /*7610*/  LDL.LU R15, [R1+0x268] ;  /* 0x00026800010f7983 */ /* 0x000e9c0000300800 */
[----:B------:R-:W-:Y:S04]  /*7620*/  STL.64 [R1+0x120], R8 ;  /* 0x0001200801007387 */ /* 0x000fe80000100a00 */
[----:B------:R-:W-:Y:S04]  /*7630*/  STL.64 [R1+0x128], R10 ;  /* 0x0001280a01007387 */ /* 0x000fe80000100a00 */
[----:B------:R-:W3:Y:S04]  /*7640*/  LDL.LU R0, [R1+0x274] ;  /* 0x0002740001007983 */ /* 0x000ee80000300800 */
[----:B------:R-:W3:Y:S04]  /*7650*/  LDL.LU R23, [R1+0x270] ;  /* 0x0002700001177983 */ /* 0x000ee80000300800 */
[----:B------:R-:W2:Y:S04]  /*7660*/  LDL.LU R28, [R1+0x27c] ;  /* 0x00027c00011c7983 */ /* 0x000ea80000300800 */
[----:B------:R-:W2:Y:S04]  /*7670*/  LDL.LU R29, [R1+0x284] ;  /* 0x00028400011d7983 */ /* 0x000ea80000300800 */
[----:B0-----:R-:W2:Y:S01]  /*7680*/  LDL.LU R24, [R1+0x290] ;  /* 0x0002900001187983 */ /* 0x001ea20000300800 */
[----:B------:R-:W-:-:S02]  /*7690*/  IMAD R12, R5, 0x100, R4 ;  /* 0x00000100050c7824 */ /* 0x000fc400078e0204 */
[----:B------:R-:W-:Y:S01]  /*76a0*/  IMAD R13, R7, 0x100, R6 ;  /* 0x00000100070d7824 */ /* 0x000fe200078e0206 */
[----:B--2---:R-:W-:Y:S04]  /*76b0*/  STL [R1+0x7a4], R24 ;  /* 0x0007a41801007387 */ /* 0x004fe80000100800 */
[----:B------:R-:W2:Y:S04]  /*76c0*/  LDL.LU R22, [R1+0x28c] ;  /* 0x00028c0001167983 */ /* 0x000ea80000300800 */
[----:B------:R-:W-:Y:S04]  /*76d0*/  STL [R1+0x7a0], R17 ;  /* 0x0007a01101007387 */ /* 0x000fe80000100800 */
[----:B------:R-:W-:Y:S04]  /*76e0*/  STL.64 [R1+0x800], R18 ;  /* 0x0008001201007387 */ /* 0x000fe80000100a00 */
[----:B------:R0:W-:Y:S04]  /*76f0*/  STL [R1+0x7f8], R16 ;  /* 0x0007f81001007387 */ /* 0x0001e80000100800 */
[----:B0-----:R-:W4:Y:S04]  /*7700*/  LDL.LU.64 R16, [R1+0x210] ;  /* 0x0002100001107983 */ /* 0x001f280000300a00 */
[----:B------:R-:W4:Y:S04]  /*7710*/  LDL.LU.64 R18, [R1+0x218] ;  /* 0x0002180001127983 */ /* 0x000f280000300a00 */
[----:B------:R-:W2:Y:S04]  /*7720*/  LDL.LU.64 R4, [R1+0x1f0] ;  /* 0x0001f00001047983 */ /* 0x000ea80000300a00 */
[----:B------:R-:W2:Y:S04]  /*7730*/  LDL.LU.64 R6, [R1+0x1f8] ;  /* 0x0001f80001067983 */ /* 0x000ea80000300a00 */
[----:B--2---:R-:W-:Y:S04]  /*7740*/  STL.64 [R1+0x7f0], R6 ;  /* 0x0007f00601007387 */ /* 0x004fe80000100a00 */
[----:B------:R0:W-:Y:S04]  /*7750*/  STL.64 [R1+0x7e8], R4 ;  /* 0x0007e80401007387 */ /* 0x0001e80000100a00 */
[----:B0-----:R-:W2:Y:S04]  /*7760*/  LDL.LU.64 R4, [R1+0x200] ;  /* 0x0002000001047983 */ /* 0x001ea80000300a00 */
[----:B------:R-:W2:Y:S04]  /*7770*/  LDL.LU.64 R6, [R1+0x208] ;  /* 0x0002080001067983 */ /* 0x000ea80000300a00 */
[----:B------:R-:W2:Y:S04]  /*7780*/  LDL.LU.64 R8, [R1+0x1d0] ;  /* 0x0001d00001087983 */ /* 0x000ea80000300a00 */
[----:B------:R-:W2:Y:S01]  /*7790*/  LDL.LU.64 R10, [R1+0x1d8] ;  /* 0x0001d800010a7983 */ /* 0x000ea20000300a00 */
[----:B------:R-:W-:-:S02]  /*77a0*/  IMAD R14, R15, 0x100, R14 ;  /* 0x000001000f0e7824 */ /* 0x000fc400078e020e */
[----:B---3--:R-:W-:Y:S01]  /*77b0*/  IMAD R15, R23, 0x100, R0 ;  /* 0x00000100170f7824 */ /* 0x008fe200078e0200 */
[----:B------:R-:W-:Y:S02]  /*77c0*/  F2FP.F16.E4M3.UNPACK_B R12, R12 ;  /* 0x0000000cff0c723e */ /* 0x000fe400020006ff */
[----:B------:R-:W-:Y:S02]  /*77d0*/  F2FP.F16.E4M3.UNPACK_B R13, R13 ;  /* 0x0000000dff0d723e */ /* 0x000fe400020006ff */
[----:B------:R-:W-:Y:S02]  /*77e0*/  F2FP.F16.E4M3.UNPACK_B R14, R14 ;  /* 0x0000000eff0e723e */ /* 0x000fe400020006ff */
[----:B------:R-:W-:Y:S01]  /*77f0*/  F2FP.F16.E4M3.UNPACK_B R15, R15 ;  /* 0x0000000fff0f723e */ /* 0x000fe200020006ff */
[----:B--2---:R-:W-:Y:S04]  /*7800*/  STL.64 [R1+0x7d0], R10 ;  /* 0x0007d00a01007387 */ /* 0x004fe80000100a00 */
[----:B------:R0:W-:Y:S04]  /*7810*/  STL.64 [R1+0x7c8], R8 ;  /* 0x0007c80801007387 */ /* 0x0001e80000100a00 */
[----:B0-----:R-:W2:Y:S04]  /*7820*/  LDL.LU.64 R8, [R1+0x1e0] ;  /* 0x0001e00001087983 */ /* 0x001ea80000300a00 */
[----:B------:R-:W2:Y:S04]  /*7830*/  LDL.LU.64 R10, [R1+0x1e8] ;  /* 0x0001e800010a7983 */ /* 0x000ea80000300a00 */
[----:B------:R-:W3:Y:S04]  /*7840*/  LDL.LU.64 R24, [R1+0x1b0] ;  /* 0x0001b00001187983 */ /* 0x000ee80000300a00 */
[----:B------:R-:W2:Y:S01]  /*7850*/  LDL.LU.64 R26, [R1+0x1b8] ;  /* 0x0001b800011a7983 */ /* 0x000ea20000300a00 */
[C---:B----4-:R-:W-:Y:S03]  /*7860*/  HMMA.16816.F32 R16, R12.reuse, R20, R16 ;  /* 0x000000140c10723c */ /* 0x050fe60000001810 */
[----:B--2---:R-:W-:Y:S04]  /*7870*/  STL.64 [R1+0x7b0], R26 ;  /* 0x0007b01a01007387 */ /* 0x004fe80000100a00 */
[----:B---3--:R0:W-:Y:S04]  /*7880*/  STL.64 [R1+0x7a8], R24 ;  /* 0x0007a81801007387 */ /* 0x0081e80000100a00 */
[----:B0-----:R-:W2:Y:S04]  /*7890*/  LDL.LU.64 R24, [R1+0x1c0] ;  /* 0x0001c00001187983 */ /* 0x001ea80000300a00 */
[----:B------:R-:W2:Y:S04]  /*78a0*/  LDL.LU.64 R26, [R1+0x1c8] ;  /* 0x0001c800011a7983 */ /* 0x000ea80000300a00 */
[----:B------:R-:W-:Y:S04]  /*78b0*/  STL.64 [R1+0x210], R16 ;  /* 0x0002101001007387 */ /* 0x000fe80000100a00 */
[----:B------:R0:W-:Y:S04]  /*78c0*/  STL.64 [R1+0x218], R18 ;  /* 0x0002181201007387 */ /* 0x0001e80000100a00 */
[----:B0-----:R-:W3:Y:S04]  /*78d0*/  LDL.LU.64 R18, [R1+0x800] ;  /* 0x0008000001127983 */ /* 0x001ee80000300a00 */
[----:B------:R-:W4:Y:S01]  /*78e0*/  LDL.LU R16, [R1+0x7f8] ;  /* 0x0007f80001107983 */ /* 0x000f220000300800 */
[----:B---3--:R-:W-:-:S15]  /*78f0*/  HMMA.16816.F32 R4, R12, R18, R4 ;  /* 0x000000120c04723c */ /* 0x008fde0000001804 */
[----:B------:R-:W-:-:S04]  /*7900*/  NOP ;  /* 0x0000000000007918 */ /* 0x000fc80000000000 */
[----:B------:R-:W-:Y:S04]  /*7910*/  STL.64 [R1+0x200], R4 ;  /* 0x0002000401007387 */ /* 0x000fe80000100a00 */
[----:B------:R0:W-:Y:S04]  /*7920*/  STL.64 [R1+0x208], R6 ;  /* 0x0002080601007387 */ /* 0x0001e80000100a00 */
[----:B0-----:R-:W3:Y:S04]  /*7930*/  LDL.LU.64 R6, [R1+0x7f0] ;  /* 0x0007f00001067983 */ /* 0x001ee80000300a00 */
[----:B------:R-:W3:Y:S02]  /*7940*/  LDL.LU.64 R4, [R1+0x7e8] ;  /* 0x0007e80001047983 */ /* 0x000ee40000300a00 */
[----:B---3--:R-:W-:-:S15]  /*7950*/  HMMA.16816.F32 R4, R12, R2, R4 ;  /* 0x000000020c04723c */ /* 0x008fde0000001804 */
[----:B------:R-:W-:-:S04]  /*7960*/  NOP ;  /* 0x0000000000007918 */ /* 0x000fc80000000000 */
[----:B------:R-:W-:Y:S04]  /*7970*/  STL.64 [R1+0x1f0], R4 ;  /* 0x0001f00401007387 */ /* 0x000fe80000100a00 */
[----:B------:R0:W-:Y:S04]  /*7980*/  STL.64 [R1+0x1f8], R6 ;  /* 0x0001f80601007387 */ /* 0x0001e80000100a00 */
[----:B0-----:R-:W3:Y:S04]  /*7990*/  LDL.LU.64 R6, [R1+0x7e0] ;  /* 0x0007e00001067983 */ /* 0x001ee80000300a00 */
[----:B------:R-:W2:Y:S02]  /*79a0*/  LDL.LU.64 R4, [R1+0x7d8] ;  /* 0x0007d80001047983 */ /* 0x000ea40000300a00 */
[----:B--2---:R-:W-:-:S15]  /*79b0*/  HMMA.16816.F32 R8, R12, R4, R8 ;  /* 0x000000040c08723c */ /* 0x004fde0000001808 */
        /* <DEDUP_REMOVED lines=9> */
[----:B0-----:R-:W2:Y:S04]  /*7a50*/  LDL.LU.64 R10, [R1+0x7c0] ;  /* 0x0007c000010a7983 */ /* 0x001ea80000300a00 */
[----:B------:R-:W3:Y:S04]  /*7a60*/  LDL.LU.64 R8, [R1+0x7b8] ;  /* 0x0007b80001087983 */ /* 0x000ee80000300a00 */
[----:B------:R0:W-:Y:S04]  /*7a70*/  STL.64 [R1+0x758], R6 ;  /* 0x0007580601007387 */ /* 0x0001e80000100a00 */
[----:B0-----:R-:W2:Y:S04]  /*7a80*/  LDL.LU R6, [R1+0x280] ;  /* 0x0002800001067983 */ /* 0x001ea80000300800 */
[----:B------:R-:W2:Y:S04]  /*7a90*/  LDL.LU R7, [R1+0x288] ;  /* 0x0002880001077983 */ /* 0x000ea80000300800 */
[----:B------:R-:W-:Y:S01]  /*7aa0*/  STL.64 [R1+0x750], R4 ;  /* 0x0007500401007387 */ /* 0x000fe20000100a00 */
[----:B---3--:R-:W-:-:S15]  /*7ab0*/  HMMA.16816.F32 R24, R12, R8, R24 ;  /* 0x000000080c18723c */ /* 0x008fde0000001818 */
[----:B------:R-:W-:-:S04]  /*7ac0*/  NOP ;  /* 0x0000000000007918 */ /* 0x000fc80000000000 */
[----:B------:R-:W-:Y:S04]  /*7ad0*/  STL.64 [R1+0x1c0], R24 ;  /* 0x0001c01801007387 */ /* 0x000fe80000100a00 */
[----:B------:R0:W-:Y:S04]  /*7ae0*/  STL.64 [R1+0x1c8], R26 ;  /* 0x0001c81a01007387 */ /* 0x0001e80000100a00 */
[----:B0-----:R-:W2:Y:S04]  /*7af0*/  LDL.LU.64 R26, [R1+0x7b0] ;  /* 0x0007b000011a7983 */ /* 0x001ea80000300a00 */
[----:B------:R-:W2:Y:S02]  /*7b00*/  LDL.LU.64 R24, [R1+0x7a8] ;  /* 0x0007a80001187983 */ /* 0x000ea40000300a00 */
[----:B--2---:R-:W-:-:S15]  /*7b10*/  HMMA.16816.F32 R24, R12, R10, R24 ;  /* 0x0000000a0c18723c */ /* 0x004fde0000001818 */
[----:B------:R-:W-:-:S04]  /*7b20*/  NOP ;  /* 0x0000000000007918 */ /* 0x000fc80000000000 */
[----:B------:R0:W-:Y:S04]  /*7b30*/  STL.64 [R1+0x1b0], R24 ;  /* 0x0001b01801007387 */ /* 0x0001e80000100a00 */
[----:B------:R1:W-:Y:S04]  /*7b40*/  STL.64 [R1+0x1b8], R26 ;  /* 0x0001b81a01007387 */ /* 0x0003e80000100a00 */
[----:B0-----:R-:W2:Y:S04]  /*7b50*/  LDL.LU R24, [R1+0x7a4] ;  /* 0x0007a40001187983 */ /* 0x001ea80000300800 */
[----:B------:R-:W3:Y:S04]  /*7b60*/  LDL.LU R17, [R1+0x298] ;  /* 0x0002980001117983 */ /* 0x000ee80000300800 */
[----:B------:R-:W3:Y:S04]  /*7b70*/  LDL.LU R23, [R1+0x294] ;  /* 0x0002940001177983 */ /* 0x000ee80000300800 */
[----:B------:R-:W-:Y:S04]  /*7b80*/  STL.64 [R1+0x738], R10 ;  /* 0x0007380a01007387 */ /* 0x000fe80000100a00 */
[----:B------:R-:W-:Y:S04]  /*7b90*/  STL.64 [R1+0x730], R8 ;  /* 0x0007300801007387 */ /* 0x000fe80000100a00 */
[----:B------:R-:W2:Y:S04]  /*7ba0*/  LDL.LU R25, [R1+0x3a0] ;  /* 0x0003a00001197983 */ /* 0x000ea80000300800 */
[----:B-1----:R-:W2:Y:S04]  /*7bb0*/  LDL.LU R26, [R1+0x39c] ;  /* 0x00039c00011a7983 */ /* 0x002ea80000300800 */
[----:B------:R-:W2:Y:S01]  /*7bc0*/  LDL.LU R27, [R1+0x3a4] ;  /* 0x0003a400011b7983 */ /* 0x000ea20000300800 */
[----:B------:R-:W-:-:S02]  /*7bd0*/  IMAD R28, R28, 0x100, R6 ;  /* 0x000001001c1c7824 */ /* 0x000fc400078e0206 */
[----:B------:R-:W-:Y:S01]  /*7be0*/  IMAD R29, R29, 0x100, R7 ;  /* 0x000001001d1d7824 */ /* 0x000fe200078e0207 */
[----:B--2---:R-:W-:Y:S04]  /*7bf0*/  STL.64 [R1+0x718], R26 ;  /* 0x0007181a01007387 */ /* 0x004fe80000100a00 */
[----:B------:R-:W-:Y:S04]  /*7c00*/  STL [R1+0x710], R25 ;  /* 0x0007101901007387 */ /* 0x000fe80000100800 */
[----:B------:R-:W2:Y:S04]  /*7c10*/  LDL.LU R0, [R1+0x3a8] ;  /* 0x0003a80001007983 */ /* 0x000ea80000300800 */
[----:B------:R-:W2:Y:S04]  /*7c20*/  LDL.LU.64 R4, [R1+0x180] ;  /* 0x0001800001047983 */ /* 0x000ea80000300a00 */
[----:B------:R-:W2:Y:S04]  /*7c30*/  LDL.LU.64 R6, [R1+0x188] ;  /* 0x0001880001067983 */ /* 0x000ea80000300a00 */
[----:B--2---:R-:W-:Y:S04]  /*7c40*/  STL.64 [R1+0x768], R6 ;  /* 0x0007680601007387 */ /* 0x004fe80000100a00 */
[----:B------:R0:W-:Y:S04]  /*7c50*/  STL.64 [R1+0x760], R4 ;  /* 0x0007600401007387 */ /* 0x0001e80000100a00 */
[----:B0-----:R-:W2:Y:S04]  /*7c60*/  LDL.LU.64 R4, [R1+0x190] ;  /* 0x0001900001047983 */ /* 0x001ea80000300a00 */
[----:B------:R-:W2:Y:S04]  /*7c70*/  LDL.LU.64 R6, [R1+0x198] ;  /* 0x0001980001067983 */ /* 0x000ea80000300a00 */
[----:B--2---:R-:W-:Y:S04]  /*7c80*/  STL.64 [R1+0x778], R6 ;  /* 0x0007780601007387 */ /* 0x004fe80000100a00 */
[----:B------:R0:W-:Y:S04]  /*7c90*/  STL.64 [R1+0x770], R4 ;  /* 0x0007700401007387 */ /* 0x0001e80000100a00 */
[----:B0-----:R-:W2:Y:S04]  /*7ca0*/  LDL.LU.64 R4, [R1+0x1a0] ;  /* 0x0001a00001047983 */ /* 0x001ea80000300a00 */
[----:B------:R-:W2:Y:S04]  /*7cb0*/  LDL.LU.64 R6, [R1+0x1a8] ;  /* 0x0001a80001067983 */ /* 0x000ea80000300a00 */
[----:B--2---:R-:W-:Y:S04]  /*7cc0*/  STL.64 [R1+0x798], R6 ;  /* 0x0007980601007387 */ /* 0x004fe80000100a00 */
[----:B------:R0:W-:Y:S04]  /*7cd0*/  STL.64 [R1+0x790], R4 ;  /* 0x0007900401007387 */ /* 0x0001e80000100a00 */
[----:B0-----:R-:W4:Y:S04]  /*7ce0*/  LDL.LU.64 R4, [R1+0x110] ;  /* 0x0001100001047983 */ /* 0x001f280000300a00 */
[----:B------:R-:W4:Y:S04]  /*7cf0*/  LDL.LU.64 R6, [R1+0x118] ;  /* 0x0001180001067983 */ /* 0x000f280000300a00 */
[----:B------:R-:W2:Y:S04]  /*7d00*/  LDL.LU.64 R8, [R1+0x160] ;  /* 0x0001600001087983 */ /* 0x000ea80000300a00 */
[----:B------:R-:W2:Y:S01]  /*7d10*/  LDL.LU.64 R10, [R1+0x168] ;  /* 0x00016800010a7983 */ /* 0x000ea20000300a00 */
[----:B------:R-:W-:-:S03]  /*7d20*/  IMAD R22, R22, 0x100, R24 ;  /* 0x0000010016167824 */ /* 0x000fc600078e0218 */
[----:B--2---:R-:W-:Y:S04]  /*7d30*/  STL.64 [R1+0x748], R10 ;  /* 0x0007480a01007387 */ /* 0x004fe80000100a00 */
[----:B------:R0:W-:Y:S04]  /*7d40*/  STL.64 [R1+0x740], R8 ;  /* 0x0007400801007387 */ /* 0x0001e80000100a00 */
[----:B0-----:R-:W2:Y:S04]  /*7d50*/  LDL.LU.64 R8, [R1+0x170] ;  /* 0x0001700001087983 */ /* 0x001ea80000300a00 */
[----:B------:R-:W2:Y:S04]  /*7d60*/  LDL.LU.64 R10, [R1+0x178] ;  /* 0x00017800010a7983 */ /* 0x000ea80000300a00 */
[----:B------:R-:W2:Y:S04]  /*7d70*/  LDL.LU.64 R24, [R1+0x140] ;  /* 0x0001400001187983 */ /* 0x000ea80000300a00 */
[----:B------:R-:W2:Y:S01]  /*7d80*/  LDL.LU.64 R26, [R1+0x148] ;  /* 0x00014800011a7983 */ /* 0x000ea20000300a00 */
[----:B---3--:R-:W-:-:S03]  /*7d90*/  IMAD R23, R23, 0x100, R17 ;  /* 0x0000010017177824 */ /* 0x008fc600078e0211 */
[----:B--2---:R-:W-:Y:S04]  /*7da0*/  STL.64 [R1+0x728], R26 ;  /* 0x0007281a01007387 */ /* 0x004fe80000100a00 */
[----:B------:R0:W-:Y:S04]  /*7db0*/  STL.64 [R1+0x720], R24 ;  /* 0x0007201801007387 */ /* 0x0001e80000100a00 */
[----:B0-----:R-:W2:Y:S04]  /*7dc0*/  LDL.LU.64 R24, [R1+0x150] ;  /* 0x0001500001187983 */ /* 0x001ea80000300a00 */
[----:B------:R-:W2:Y:S04]  /*7dd0*/  LDL.LU.64 R26, [R1+0x158] ;  /* 0x00015800011a7983 */ /* 0x000ea80000300a00 */
[----:B------:R-:W4:Y:S02]  /*7de0*/  LDL.LU R17, [R1+0x7a0] ;  /* 0x0007a00001117983 */ /* 0x000f240000300800 */
[----:B----4-:R-:W-:Y:S02]  /*7df0*/  HMMA.16816.F32 R12, R12, R16, R4 ;  /* 0x000000100c0c723c */ /* 0x010fe40000001804 */
[----:B------:R-:W3:Y:S04]  /*7e00*/  LDL.LU.64 R6, [R1+0x798] ;  /* 0x0007980001067983 */ /* 0x000ee80000300a00 */
[----:B------:R-:W3:-:S13]  /*7e10*/  LDL.LU.64 R4, [R1+0x790] ;  /* 0x0007900001047983 */ /* 0x000eda0000300a00 */
[----:B------:R0:W-:Y:S04]  /*7e20*/  STL.64 [R1+0x110], R12 ;  /* 0x0001100c01007387 */ /* 0x0001e80000100a00 */
[----:B------:R1:W-:Y:S01]  /*7e30*/  STL.64 [R1+0x118], R14 ;  /* 0x0001180e01007387 */ /* 0x0003e20000100a00 */
[----:B0-----:R-:W-:Y:S02]  /*7e40*/  F2FP.F16.E4M3.UNPACK_B R12, R28 ;  /* 0x0000001cff0c723e */ /* 0x001fe400020006ff */
[----:B------:R-:W-:Y:S01]  /*7e50*/  F2FP.F16.E4M3.UNPACK_B R13, R29 ;  /* 0x0000001dff0d723e */ /* 0x000fe200020006ff */
[----:B------:R-:W4:Y:S01]  /*7e60*/  LDL.LU R28, [R1+0x78c] ;  /* 0x00078c00011c7983 */ /* 0x000f220000300800 */
[----:B-1----:R-:W-:Y:S02]  /*7e70*/  F2FP.F16.E4M3.UNPACK_B R14, R22 ;  /* 0x00000016ff0e723e */ /* 0x002fe400020006ff */
[----:B------:R-:W-:Y:S01]  /*7e80*/  F2FP.F16.E4M3.UNPACK_B R15, R23 ;  /* 0x00000017ff0f723e */ /* 0x000fe200020006ff */
[----:B------:R-:W4:Y:S04]  /*7e90*/  LDL.LU R29, [R1+0x788] ;  /* 0x00078800011d7983 */ /* 0x000f280000300800 */
[----:B------:R-:W2:Y:S04]  /*7ea0*/  LDL.LU R22, [R1+0x784] ;  /* 0x0007840001167983 */ /* 0x000ea80000300800 */
[----:B------:R-:W2:Y:S01]  /*7eb0*/  LDL.LU R23, [R1+0x780] ;  /* 0x0007800001177983 */ /* 0x000ea20000300800 */
        /* <DEDUP_REMOVED lines=30> */
[----:B------:R-:W-:Y:S04]  /*80a0*/  STL.64 [R1+0x6e8], R6 ;  /* 0x0006e80601007387 */ /* 0x000fe80000100a00 */
[----:B------:R0:W-:Y:S04]  /*80b0*/  STL.64 [R1+0x6e0], R4 ;  /* 0x0006e00401007387 */ /* 0x0001e80000100a00 */
[----:B0-----:R-:W2:Y:S04]  /*80c0*/  LDL.LU.64 R4, [R1+0x100] ;  /* 0x0001000001047983 */ /* 0x001ea80000300a00 */
[----:B------:R-:W2:Y:S01]  /*80d0*/  LDL.LU.64 R6, [R1+0x108] ;  /* 0x0001080001067983 */ /* 0x000ea20000300a00 */
        /* <DEDUP_REMOVED lines=8> */
[----:B------:R-:W-:Y:S04]  /*8160*/  STL.64 [R1+0x140], R24 ;  /* 0x0001401801007387 */ /* 0x000fe80000100a00 */
[----:B------:R0:W-:Y:S04]  /*8170*/  STL.64 [R1+0x148], R26 ;  /* 0x0001481a01007387 */ /* 0x0001e80000100a00 */
[----:B0-----:R-:W2:Y:S04]  /*8180*/  LDL.LU.64 R26, [R1+0x718] ;  /* 0x00071800011a7983 */ /* 0x001ea80000300a00 */
[----:B------:R-:W2:Y:S04]  /*8190*/  LDL.LU R25, [R1+0x710] ;  /* 0x0007100001197983 */ /* 0x000ea80000300800 */
[----:B------:R-:W-:Y:S04]  /*81a0*/  STL.64 [R1+0x6f8], R10 ;  /* 0x0006f80a01007387 */ /* 0x000fe80000100a00 */
[----:B------:R0:W-:Y:S04]  /*81b0*/  STL.64 [R1+0x6f0], R8 ;  /* 0x0006f00801007387 */ /* 0x0001e80000100a00 */
[----:B0-----:R-:W3:Y:S04]  /*81c0*/  LDL.LU.64 R8, [R1+0xd0] ;  /* 0x0000d00001087983 */ /* 0x001ee80000300a00 */
[----:B------:R-:W2:Y:S01]  /*81d0*/  LDL.LU.64 R10, [R1+0xd8] ;  /* 0x0000d800010a7983 */ /* 0x000ea20000300a00 */
[----:B------:R-:W-:Y:S01]  /*81e0*/  HMMA.16816.F32 R12, R12, R16, R4 ;  /* 0x000000100c0c723c */ /* 0x000fe20000001804 */
[----:B------:R-:W-:-:S02]  /*81f0*/  IMAD R22, R22, 0x100, R0 ;  /* 0x0000010016167824 */ /* 0x000fc400078e0200 */
[----:B----4-:R-:W-:Y:S01]  /*8200*/  IMAD R0, R28, 0x100, R29 ;  /* 0x000001001c007824 */ /* 0x010fe200078e021d */
[----:B--2---:R-:W-:Y:S04]  /*8210*/  STL.64 [R1+0x708], R10 ;  /* 0x0007080a01007387 */ /* 0x004fe80000100a00 */
[----:B---3--:R0:W-:Y:S04]  /*8220*/  STL.64 [R1+0x700], R8 ;  /* 0x0007000801007387 */ /* 0x0081e80000100a00 */
[----:B0-----:R-:W2:Y:S04]  /*8230*/  LDL.LU.64 R8, [R1+0xf0] ;  /* 0x0000f00001087983 */ /* 0x001ea80000300a00 */
[----:B------:R-:W2:Y:S01]  /*8240*/  LDL.LU.64 R10, [R1+0xf8] ;  /* 0x0000f800010a7983 */ /* 0x000ea20000300a00 */
[----:B------:R-:W-:-:S02]  /*8250*/  IMAD R24, R26, 0x100, R25 ;  /* 0x000001001a187824 */ /* 0x000fc400078e0219 */
[----:B------:R-:W-:Y:S01]  /*8260*/  IMAD R23, R23, 0x100, R27 ;  /* 0x0000010017177824 */ /* 0x000fe200078e021b */
[----:B------:R-:W3:Y:S04]  /*8270*/  LDL.LU.64 R4, [R1+0xb0] ;  /* 0x0000b00001047983 */ /* 0x000ee80000300a00 */
[----:B------:R-:W3:Y:S04]  /*8280*/  LDL.LU.64 R6, [R1+0xb8] ;  /* 0x0000b80001067983 */ /* 0x000ee80000300a00 */
[----:B------:R0:W-:Y:S04]  /*8290*/  STL.64 [R1+0x100], R12 ;  /* 0x0001000c01007387 */ /* 0x0001e80000100a00 */
[----:B------:R1:W-:Y:S01]  /*82a0*/  STL.64 [R1+0x108], R14 ;  /* 0x0001080e01007387 */ /* 0x0003e20000100a00 */
[----:B0-----:R-:W-:-:S02]  /*82b0*/  F2FP.F16.E4M3.UNPACK_B R12, R24 ;  /* 0x00000018ff0c723e */ /* 0x001fc400020006ff */
[----:B------:R-:W-:Y:S01]  /*82c0*/  F2FP.F16.E4M3.UNPACK_B R13, R23 ;  /* 0x00000017ff0d723e */ /* 0x000fe200020006ff */
[----:B------:R-:W4:Y:S01]  /*82d0*/  LDL.LU.64 R24, [R1+0x90] ;  /* 0x0000900001187983 */ /* 0x000f220000300a00 */
[----:B-1----:R-:W-:Y:S02]  /*82e0*/  F2FP.F16.E4M3.UNPACK_B R14, R22 ;  /* 0x00000016ff0e723e */ /* 0x002fe400020006ff */
[----:B------:R-:W-:Y:S01]  /*82f0*/  F2FP.F16.E4M3.UNPACK_B R15, R0 ;  /* 0x00000000ff0f723e */ /* 0x000fe200020006ff */
[----:B------:R-:W4:Y:S06]  /*8300*/  LDL.LU.64 R26, [R1+0x98] ;  /* 0x00009800011a7983 */ /* 0x000f2c0000300a00 */
[----:B--2---:R-:W-:Y:S01]  /*8310*/  HMMA.16816.F32 R20, R12, R20, R8 ;  /* 0x000000140c14723c */ /* 0x004fe20000001808 */
[----:B------:R-:W2:Y:S04]  /*8320*/  LDL.LU.64 R10, [R1+0x708] ;  /* 0x00070800010a7983 */ /* 0x000ea80000300a00 */
[----:B------:R-:W2:-:S14]  /*8330*/  LDL.LU.64 R8, [R1+0x700] ;  /* 0x0007000001087983 */ /* 0x000e9c0000300a00 */
[----:B------:R0:W-:Y:S04]  /*8340*/  STL.64 [R1+0xf0], R20 ;  /* 0x0000f01401007387 */ /* 0x0001e80000100a00 */
[----:B------:R1:W-:Y:S04]  /*8350*/  STL.64 [R1+0xf8], R22 ;  /* 0x0000f81601007387 */ /* 0x0003e80000100a00 */
[----:B0-----:R-:W3:Y:S04]  /*8360*/  LDL.LU.64 R20, [R1+0x50] ;  /* 0x0000500001147983 */ /* 0x001ee80000300a00 */
[----:B-1----:R-:W3:Y:S01]  /*8370*/  LDL.LU.64 R22, [R1+0x58] ;  /* 0x0000580001167983 */ /* 0x002ee20000300a00 */
[----:B--2---:R-:W-:-:S15]  /*8380*/  HMMA.16816.F32 R8, R12, R18, R8 ;  /* 0x000000120c08723c */ /* 0x004fde0000001808 */
[----:B------:R-:W-:-:S04]  /*8390*/  NOP ;  /* 0x0000000000007918 */ /* 0x000fc80000000000 */
[----:B------:R-:W-:Y:S04]  /*83a0*/  STL.64 [R1+0xd0], R8 ;  /* 0x0000d00801007387 */ /* 0x000fe80000100a00 */
[----:B------:R0:W-:Y:S04]  /*83b0*/  STL.64 [R1+0xd8], R10 ;  /* 0x0000d80a01007387 */ /* 0x0001e80000100a00 */
[----:B0-----:R-:W2:Y:S04]  /*83c0*/  LDL.LU.64 R10, [R1+0x6f8] ;  /* 0x0006f800010a7983 */ /* 0x001ea80000300a00 */
[----:B------:R-:W2:Y:S04]  /*83d0*/  LDL.LU.64 R8, [R1+0x6f0] ;  /* 0x0006f00001087983 */ /* 0x000ea80000300a00 */
[----:B------:R-:W2:Y:S04]  /*83e0*/  LDL.LU R18, [R1+0x3c8] ;  /* 0x0003c80001127983 */ /* 0x000ea80000300800 */
[----:B------:R-:W2:Y:S01]  /*83f0*/  LDL.LU R19, [R1+0x3c4] ;  /* 0x0003c40001137983 */ /* 0x000ea20000300800 */
[C---:B---3--:R-:W-:Y:S03]  /*8400*/  HMMA.16816.F32 R4, R12.reuse, R2, R4 ;  /* 0x000000020c04723c */ /* 0x048fe60000001804 */
[----:B--2---:R-:W-:Y:S04]  /*8410*/  STL.64 [R1+0x6d8], R18 ;  /* 0x0006d81201007387 */ /* 0x004fe80000100a00 */
[----:B------:R0:W-:Y:S04]  /*8420*/  STL.64 [R1+0x6d0], R16 ;  /* 0x0006d01001007387 */ /* 0x0001e80000100a00 */
[----:B0-----:R-:W2:Y:S04]  /*8430*/  LDL.LU.64 R16, [R1+0x70] ;  /* 0x0000700001107983 */ /* 0x001ea80000300a00 */
[----:B------:R-:W2:Y:S04]  /*8440*/  LDL.LU.64 R18, [R1+0x78] ;  /* 0x0000780001127983 */ /* 0x000ea80000300a00 */
[----:B------:R-:W-:Y:S04]  /*8450*/  STL.64 [R1+0xb0], R4 ;  /* 0x0000b00401007387 */ /* 0x000fe80000100a00 */
[----:B------:R0:W-:Y:S04]  /*8460*/  STL.64 [R1+0xb8], R6 ;  /* 0x0000b80601007387 */ /* 0x0001e80000100a00 */
[----:B0-----:R-:W2:Y:S04]  /*8470*/  LDL.LU.64 R6, [R1+0x6e8] ;  /* 0x0006e80001067983 */ /* 0x001ea80000300a00 */
[----:B------:R-:W4:Y:S04]  /*8480*/  LDL.LU.64 R4, [R1+0x6e0] ;  /* 0x0006e00001047983 */ /* 0x000f280000300a00 */
[----:B------:R-:W3:Y:S04]  /*8490*/  LDL.LU R2, [R1+0x3ac] ;  /* 0x0003ac0001027983 */ /* 0x000ee80000300800 */
[----:B------:R-:W2:Y:S01]  /*84a0*/  LDL.LU R3, [R1+0x3b4] ;  /* 0x0003b40001037983 */ /* 0x000ea20000300800 */
[C---:B----4-:R-:W-:Y:S08]  /*84b0*/  HMMA.16816.F32 R24, R12.reuse, R4, R24 ;  /* 0x000000040c18723c */ /* 0x050ff00000001818 */
[C---:B--2---:R-:W-:Y:S11]  /*84c0*/  HMMA.16816.F32 R16, R12.reuse, R6, R16 ;  /* 0x000000060c10723c */ /* 0x044ff60000001810 */
[----:B------:R0:W-:Y:S04]  /*84d0*/  STL.64 [R1+0x90], R24 ;  /* 0x0000901801007387 */ /* 0x0001e80000100a00 */
[----:B------:R1:W-:Y:S04]  /*84e0*/  STL.64 [R1+0x98], R26 ;  /* 0x0000981a01007387 */ /* 0x0003e80000100a00 */
[----:B0-----:R-:W2:Y:S04]  /*84f0*/  LDL.LU.64 R24, [R1+0x40] ;  /* 0x0000400001187983 */ /* 0x001ea80000300a00 */
[----:B-1----:R-:W2:Y:S04]  /*8500*/  LDL.LU.64 R26, [R1+0x48] ;  /* 0x00004800011a7983 */ /* 0x002ea80000300a00 */
[----:B------:R-:W4:Y:S04]  /*8510*/  LDL.LU R4, [R1+0x3c0] ;  /* 0x0003c00001047983 */ /* 0x000f280000300800 */
[----:B------:R-:W4:Y:S04]  /*8520*/  LDL.LU R5, [R1+0x3bc] ;  /* 0x0003bc0001057983 */ /* 0x000f280000300800 */
[----:B------:R-:W3:Y:S04]  /*8530*/  LDL.LU R6, [R1+0x3b0] ;  /* 0x0003b00001067983 */ /* 0x000ee80000300800 */
[----:B------:R-:W3:Y:S04]  /*8540*/  LDL.LU R7, [R1+0x3b8] ;  /* 0x0003b80001077983 */ /* 0x000ee80000300800 */
[----:B------:R-:W-:Y:S04]  /*8550*/  STL.64 [R1+0x70], R16 ;  /* 0x0000701001007387 */ /* 0x000fe80000100a00 */
[----:B------:R0:W-:Y:S02]  /*8560*/  STL.64 [R1+0x78], R18 ;  /* 0x0000781201007387 */ /* 0x0001e40000100a00 */
[----:B0-----:R-:W-:-:S15]  /*8570*/  HMMA.16816.F32 R16, R12, R8, R20 ;  /* 0x000000080c10723c */ /* 0x001fde0000001814 */
[----:B------:R-:W-:-:S04]  /*8580*/  NOP ;  /* 0x0000000000007918 */ /* 0x000fc80000000000 */
[----:B------:R-:W-:Y:S02]  /*8590*/  IMAD.MOV.U32 R22, RZ, RZ, R19 ;  /* 0x000000ffff167224 */ /* 0x000fe400078e0013 */
[----:B------:R-:W-:Y:S02]  /*85a0*/  IMAD.MOV.U32 R29, RZ, RZ, R18 ;  /* 0x000000ffff1d7224 */ /* 0x000fe400078e0012 */
[----:B------:R-:W-:Y:S01]  /*85b0*/  IMAD.MOV.U32 R23, RZ, RZ, R17 ;  /* 0x000000ffff177224 */ /* 0x000fe200078e0011 */
[----:B------:R-:W4:Y:S01]  /*85c0*/  LDL.LU.64 R18, [R1+0x6d8] ;  /* 0x0006d80001127983 */ /* 0x000f220000300a00 */
[----:B------:R-:W-:-:S03]  /*85d0*/  IMAD.MOV.U32 R28, RZ, RZ, R16 ;  /* 0x000000ffff1c7224 */ /* 0x000fc600078e0010 */
[----:B------:R-:W4:Y:S04]  /*85e0*/  LDL.LU.64 R16, [R1+0x6d0] ;  /* 0x0006d00001107983 */ /* 0x000f280000300a00 */
[----:B------:R-:W-:Y:S04]  /*85f0*/  STL [R1+0x550], R22 ;  /* 0x0005501601007387 */ /* 0x000fe80000100800 */
[----:B------:R-:W-:Y:S04]  /*8600*/  STL [R1+0x54c], R29 ;  /* 0x00054c1d01007387 */ /* 0x000fe80000100800 */
[----:B------:R0:W-:Y:S04]  /*8610*/  STL [R1+0x548], R23 ;  /* 0x0005481701007387 */ /* 0x0001e80000100800 */
[----:B------:R-:W4:Y:S04]  /*8620*/  LDL.LU.64 R20, [R1+0x20] ;  /* 0x0000200001147983 */ /* 0x000f280000300a00 */
[----:B0-----:R-:W4:Y:S04]  /*8630*/  LDL.LU.64 R22, [R1+0x28] ;  /* 0x0000280001167983 */ /* 0x001f280000300a00 */
[----:B------:R-:W-:Y:S01]  /*8640*/  STL [R1+0x544], R28 ;  /* 0x0005441c01007387 */ /* 0x000fe20000100800 */
[----:B--2---:R-:W-:Y:S03]  /*8650*/  HMMA.16816.F32 R8, R12, R10, R24 ;  /* 0x0000000a0c08723c */ /* 0x004fe60000001818 */
[----:B------:R-:W2:Y:S04]  /*8660*/  LDL.LU.64 R26, [R1+0x6c8] ;  /* 0x0006c800011a7983 */ /* 0x000ea80000300a00 */
[----:B------:R-:W2:-:S12]  /*8670*/  LDL.LU.64 R24, [R1+0x6c0] ;  /* 0x0006c00001187983 */ /* 0x000e980000300a00 */
[----:B------:R-:W-:Y:S01]  /*8680*/  STL.64 [R1+0x40], R8 ;  /* 0x0000400801007387 */ /* 0x000fe20000100a00 */
[----:B------:R-:W-:-:S03]  /*8690*/  IMAD.MOV.U32 R0, RZ, RZ, R11 ;  /* 0x000000ffff007224 */ /* 0x000fc600078e000b */
[----:B------:R4:W-:Y:S01]  /*86a0*/  STL [R1+0x48], R10 ;  /* 0x0000480a01007387 */ /* 0x0009e20000100800 */
[----:B---3--:R-:W-:-:S03]  /*86b0*/  IMAD R3, R3, 0x100, R7 ;  /* 0x0000010003037824 */ /* 0x008fc600078e0207 */
[----:B------:R-:W-:Y:S04]  /*86c0*/  STL [R1+0x5d8], R0 ;  /* 0x0005d80001007387 */ /* 0x000fe80000100800 */
[----:B------:R-:W3:Y:S01]  /*86d0*/  LDL.LU R7, [R1+0x14] ;  /* 0x0000140001077983 */ /* 0x000ee20000300800 */
[----:B----4-:R-:W-:-:S15]  /*86e0*/  HMMA.16816.F32 R8, R12, R16, R20 ;  /* 0x000000100c08723c */ /* 0x010fde0000001814 */
[----:B------:R-:W-:-:S04]  /*86f0*/  NOP ;  /* 0x0000000000007918 */ /* 0x000fc80000000000 */
[----:B------:R-:W-:Y:S02]  /*8700*/  IMAD.MOV.U32 R22, RZ, RZ, R8 ;  /* 0x000000ffff167224 */ /* 0x000fe400078e0008 */
[----:B------:R-:W-:Y:S01]  /*8710*/  IMAD.MOV.U32 R29, RZ, RZ, R9 ;  /* 0x000000ffff1d7224 */ /* 0x000fe200078e0009 */
[----:B------:R-:W4:Y:S01]  /*8720*/  LDL.LU R8, [R1+0x18] ;  /* 0x0000180001087983 */ /* 0x000f220000300800 */
[----:B------:R-:W-:Y:S02]  /*8730*/  IMAD.MOV.U32 R23, RZ, RZ, R10 ;  /* 0x000000ffff177224 */ /* 0x000fe400078e000a */
[----:B------:R-:W-:Y:S01]  /*8740*/  IMAD.MOV.U32 R28, RZ, RZ, R11 ;  /* 0x000000ffff1c7224 */ /* 0x000fe200078e000b */
[----:B------:R-:W4:Y:S04]  /*8750*/  LDL.LU R9, [R1+0x1c] ;  /* 0x00001c0001097983 */ /* 0x000f280000300800 */
[----:B------:R-:W2:Y:S04]  /*8760*/  LDL.LU R10, [R1+0x30] ;  /* 0x00003000010a7983 */ /* 0x000ea80000300800 */
[----:B------:R-:W2:Y:S04]  /*8770*/  LDL.LU R11, [R1+0x34] ;  /* 0x00003400010b7983 */ /* 0x000ea80000300800 */
[----:B--2---:R-:W-:Y:S04]  /*8780*/  STL.64 [R1+0x668], R10 ;  /* 0x0006680a01007387 */ /* 0x004fe80000100a00 */
[----:B----4-:R0:W-:Y:S04]  /*8790*/  STL.64 [R1+0x660], R8 ;  /* 0x0006600801007387 */ /* 0x0101e80000100a00 */
[----:B0-----:R-:W2:Y:S01]  /*87a0*/  LDL.LU R8, [R1+0xc0] ;  /* 0x0000c00001087983 */ /* 0x001ea20000300800 */
[----:B------:R-:W-:-:S02]  /*87b0*/  IMAD.MOV.U32 R10, RZ, RZ, R25 ;  /* 0x000000ffff0a7224 */ /* 0x000fc400078e0019 */
[----:B------:R-:W-:Y:S02]  /*87c0*/  IMAD.MOV.U32 R11, RZ, RZ, R26 ;  /* 0x000000ffff0b7224 */ /* 0x000fe400078e001a */
[----:B------:R-:W-:Y:S02]  /*87d0*/  IMAD.MOV.U32 R9, RZ, RZ, R24 ;  /* 0x000000ffff097224 */ /* 0x000fe400078e0018 */
[----:B------:R-:W4:Y:S04]  /*87e0*/  LDL.LU R24, [R1+0x6bc] ;  /* 0x0006bc0001187983 */ /* 0x000f280000300800 */
[----:B------:R-:W3:Y:S04]  /*87f0*/  LDL.LU R25, [R1+0x6b8] ;  /* 0x0006b80001197983 */ /* 0x000ee80000300800 */
[----:B------:R-:W3:Y:S04]  /*8800*/  LDL.LU R26, [R1+0x6b4] ;  /* 0x0006b400011a7983 */ /* 0x000ee80000300800 */
[----:B------:R-:W-:Y:S04]  /*8810*/  STL.64 [R1+0x678], R10 ;  /* 0x0006780a01007387 */ /* 0x000fe80000100a00 */
[----:B--2---:R0:W-:Y:S04]  /*8820*/  STL.64 [R1+0x670], R8 ;  /* 0x0006700801007387 */ /* 0x0041e80000100a00 */
[----:B0-----:R-:W2:Y:S04]  /*8830*/  LDL.LU R8, [R1+0xa0] ;  /* 0x0000a00001087983 */ /* 0x001ea80000300800 */
[----:B------:R-:W2:Y:S04]  /*8840*/  LDL.LU R9, [R1+0xa4] ;  /* 0x0000a40001097983 */ /* 0x000ea80000300800 */
[----:B------:R-:W2:Y:S04]  /*8850*/  LDL.LU R10, [R1+0xa8] ;  /* 0x0000a800010a7983 */ /* 0x000ea80000300800 */
[----:B------:R-:W2:Y:S04]  /*8860*/  LDL.LU R11, [R1+0xac] ;  /* 0x0000ac00010b7983 */ /* 0x000ea80000300800 */
[----:B--2---:R-:W-:Y:S04]  /*8870*/  STL.64 [R1+0x688], R10 ;  /* 0x0006880a01007387 */ /* 0x004fe80000100a00 */
[----:B------:R0:W-:Y:S04]  /*8880*/  STL.64 [R1+0x680], R8 ;  /* 0x0006800801007387 */ /* 0x0001e80000100a00 */
[----:B0-----:R-:W2:Y:S01]  /*8890*/  LDL.LU R8, [R1+0x80] ;  /* 0x0000800001087983 */ /* 0x001ea20000300800 */
[----:B---3--:R-:W-:-:S02]  /*88a0*/  IMAD.MOV.U32 R9, RZ, RZ, R26 ;  /* 0x000000ffff097224 */ /* 0x008fc400078e001a */
[----:B------:R-:W-:Y:S01]  /*88b0*/  IMAD.MOV.U32 R10, RZ, RZ, R25 ;  /* 0x000000ffff0a7224 */ /* 0x000fe200078e0019 */
[----:B------:R-:W3:Y:S01]  /*88c0*/  LDL.LU R26, [R1+0x6b0] ;  /* 0x0006b000011a7983 */ /* 0x000ee20000300800 */
[----:B----4-:R-:W-:-:S03]  /*88d0*/  IMAD.MOV.U32 R11, RZ, RZ, R24 ;  /* 0x000000ffff0b7224 */ /* 0x010fc600078e0018 */
[----:B------:R-:W4:Y:S04]  /*88e0*/  LDL.LU R25, [R1+0x6ac] ;  /* 0x0006ac0001197983 */ /* 0x000f280000300800 */
[----:B------:R-:W3:Y:S04]  /*88f0*/  LDL.LU R24, [R1+0x6a8] ;  /* 0x0006a80001187983 */ /* 0x000ee80000300800 */
[----:B------:R-:W-:Y:S04]  /*8900*/  STL.64 [R1+0x6a0], R10 ;  /* 0x0006a00a01007387 */ /* 0x000fe80000100a00 */
[----:B--2---:R0:W-:Y:S04]  /*8910*/  STL.64 [R1+0x698], R8 ;  /* 0x0006980801007387 */ /* 0x0041e80000100a00 */
[----:B0-----:R-:W2:Y:S04]  /*8920*/  LDL.LU R8, [R1+0x60] ;  /* 0x0000600001087983 */ /* 0x001ea80000300800 */
[----:B------:R-:W2:Y:S04]  /*8930*/  LDL.LU R9, [R1+0x64] ;  /* 0x0000640001097983 */ /* 0x000ea80000300800 */
[----:B------:R-:W2:Y:S04]  /*8940*/  LDL.LU R10, [R1+0x68] ;  /* 0x00006800010a7983 */ /* 0x000ea80000300800 */
[----:B------:R-:W2:Y:S01]  /*8950*/  LDL.LU R11, [R1+0x6c] ;  /* 0x00006c00010b7983 */ /* 0x000ea20000300800 */
[----:B------:R-:W-:-:S02]  /*8960*/  IMAD R4, R5, 0x100, R4 ;  /* 0x0000010005047824 */ /* 0x000fc400078e0204 */
[----:B------:R-:W-:Y:S01]  /*8970*/  IMAD R2, R2, 0x100, R6 ;  /* 0x0000010002027824 */ /* 0x000fe200078e0206 */
[----:B------:R-:W-:Y:S01]  /*8980*/  F2FP.F16.E4M3.UNPACK_B R13, R3 ;  /* 0x00000003ff0d723e */ /* 0x000fe200020006ff */
[----:B------:R-:W-:Y:S01]  /*8990*/  IMAD R5, R19, 0x100, R18 ;  /* 0x0000010013057824 */ /* 0x000fe200078e0212 */
[----:B------:R-:W-:Y:S01]  /*89a0*/  F2FP.F16.E4M3.UNPACK_B R14, R4 ;  /* 0x00000004ff0e723e */ /* 0x000fe200020006ff */
[----:B------:R-:W2:Y:S01]  /*89b0*/  LDL.LU R16, [R1+0x8] ;  /* 0x0000080001107983 */ /* 0x000ea20000300800 */
[----:B------:R-:W-:Y:S02]  /*89c0*/  F2FP.F16.E4M3.UNPACK_B R12, R2 ;  /* 0x00000002ff0c723e */ /* 0x000fe400020006ff */
[----:B------:R-:W-:Y:S01]  /*89d0*/  F2FP.F16.E4M3.UNPACK_B R15, R5 ;  /* 0x00000005ff0f723e */ /* 0x000fe200020006ff */
[----:B------:R-:W2:Y:S01]  /*89e0*/  LDL.LU R17, [R1+0xc] ;  /* 0x00000c0001117983 */ /* 0x000ea20000300800 */
[----:B---3--:R-:W-:Y:S02]  /*89f0*/  F2FP.F16.E4M3.UNPACK_B R20, R24.H1 ;  /* 0x00000018ff14723e */ /* 0x008fe400030006ff */
[----:B----4-:R-:W-:Y:S01]  /*8a00*/  F2FP.F16.E4M3.UNPACK_B R21, R25.H1 ;  /* 0x00000019ff15723e */ /* 0x010fe200030006ff */
[----:B------:R-:W3:Y:S04]  /*8a10*/  LDL.LU R6, [R1+0x10] ;  /* 0x0000100001067983 */ /* 0x000ee80000300800 */
[----:B------:R-:W4:Y:S04]  /*8a20*/  LDL.LU R0, [R1+0x38] ;  /* 0x0000380001007983 */ /* 0x000f280000300800 */
[----:B------:R0:W-:Y:S04]  /*8a30*/  STL [R1+0x5e0], R28 ;  /* 0x0005e01c01007387 */ /* 0x0001e80000100800 */
[----:B0-----:R-:W3:Y:S04]  /*8a40*/  LDL.LU R28, [R1+0x4] ;  /* 0x00000400011c7983 */ /* 0x001ee80000300800 */
[----:B------:R0:W-:Y:S04]  /*8a50*/  STL [R1+0x5dc], R29 ;  /* 0x0005dc1d01007387 */ /* 0x0001e80000100800 */
[----:B0-----:R-:W3:Y:S01]  /*8a60*/  LDL.LU R29, [R1] ;  /* 0x00000000011d7983 */ /* 0x001ee20000300800 */
[----:B--2---:R-:W-:-:S15]  /*8a70*/  HMMA.16816.F32 R8, R12, R20, R8 ;  /* 0x000000140c08723c */ /* 0x004fde0000001808 */
[----:B------:R-:W-:-:S04]  /*8a80*/  NOP ;  /* 0x0000000000007918 */ /* 0x000fc80000000000 */
[----:B------:R-:W-:Y:S04]  /*8a90*/  STL.64 [R1+0x60], R8 ;  /* 0x0000600801007387 */ /* 0x000fe80000100a00 */
[----:B------:R0:W-:Y:S04]  /*8aa0*/  STL.64 [R1+0x68], R10 ;  /* 0x0000680a01007387 */ /* 0x0001e80000100a00 */
[----:B0-----:R-:W2:Y:S04]  /*8ab0*/  LDL.LU.64 R10, [R1+0x6a0] ;  /* 0x0006a000010a7983 */ /* 0x001ea80000300a00 */
[----:B------:R-:W2:Y:S04]  /*8ac0*/  LDL.LU.64 R8, [R1+0x698] ;  /* 0x0006980001087983 */ /* 0x000ea80000300a00 */
[----:B------:R0:W-:Y:S04]  /*8ad0*/  STL.64 [R1+0x640], R22 ;  /* 0x0006401601007387 */ /* 0x0001e80000100a00 */
[----:B------:R1:W-:Y:S01]  /*8ae0*/  STL.64 [R1+0x638], R20 ;  /* 0x0006381401007387 */ /* 0x0003e20000100a00 */
[----:B0-----:R-:W-:-:S03]  /*8af0*/  IMAD.MOV.U32 R23, RZ, RZ, R27 ;  /* 0x000000ffff177224 */ /* 0x001fc600078e001b */
[----:B-1----:R-:W2:Y:S04]  /*8b00*/  LDL.LU R20, [R1+0x220] ;  /* 0x0002200001147983 */ /* 0x002ea80000300800 */
[----:B------:R-:W2:Y:S04]  /*8b10*/  LDL.LU R21, [R1+0x224] ;  /* 0x0002240001157983 */ /* 0x000ea80000300800 */
[----:B------:R-:W2:Y:S04]  /*8b20*/  LDL.LU R22, [R1+0x228] ;  /* 0x0002280001167983 */ /* 0x000ea80000300800 */
[----:B------:R-:W2:Y:S01]  /*8b30*/  LDL.LU R27, [R1+0x690] ;  /* 0x00069000011b7983 */ /* 0x000ea20000300800 */
[----:B------:R-:W-:-:S02]  /*8b40*/  F2FP.F16.E4M3.UNPACK_B R18, R26.H1 ;  /* 0x0000001aff12723e */ /* 0x000fc400030006ff */
[----:B--2---:R-:W-:-:S07]  /*8b50*/  F2FP.F16.E4M3.UNPACK_B R19, R27.H1 ;  /* 0x0000001bff13723e */ /* 0x004fce00030006ff */
[----:B------:R-:W-:Y:S01]  /*8b60*/  HMMA.16816.F32 R8, R12, R18, R8 ;  /* 0x000000120c08723c */ /* 0x000fe20000001808 */
[----:B------:R-:W-:Y:S04]  /*8b70*/  STL.64 [R1+0x658], R22 ;  /* 0x0006581601007387 */ /* 0x000fe80000100a00 */
[----:B------:R0:W-:Y:S04]  /*8b80*/  STL.64 [R1+0x650], R20 ;  /* 0x0006501401007387 */ /* 0x0001e80000100a00 */
[----:B0-----:R-:W2:Y:S04]  /*8b90*/  LDL.LU R20, [R1+0xe0] ;  /* 0x0000e00001147983 */ /* 0x001ea80000300800 */
[----:B------:R-:W2:Y:S04]  /*8ba0*/  LDL.LU R21, [R1+0xe4] ;  /* 0x0000e40001157983 */ /* 0x000ea80000300800 */
[----:B------:R-:W2:Y:S04]  /*8bb0*/  LDL.LU R22, [R1+0xe8] ;  /* 0x0000e80001167983 */ /* 0x000ea80000300800 */
[----:B------:R-:W2:Y:S04]  /*8bc0*/  LDL.LU R23, [R1+0xec] ;  /* 0x0000ec0001177983 */ /* 0x000ea80000300800 */
[----:B------:R-:W2:Y:S04]  /*8bd0*/  LDL.LU R24, [R1+0x130] ;  /* 0x0001300001187983 */ /* 0x000ea80000300800 */
[----:B------:R-:W2:Y:S04]  /*8be0*/  LDL.LU R25, [R1+0x134] ;  /* 0x0001340001197983 */ /* 0x000ea80000300800 */
[----:B------:R-:W2:Y:S04]  /*8bf0*/  LDL.LU R26, [R1+0x138] ;  /* 0x00013800011a7983 */ /* 0x000ea80000300800 */
[----:B------:R-:W2:Y:S04]  /*8c00*/  LDL.LU R27, [R1+0x13c] ;  /* 0x00013c00011b7983 */ /* 0x000ea80000300800 */
[----:B------:R-:W-:Y:S04]  /*8c10*/  STL.64 [R1+0x80], R8 ;  /* 0x0000800801007387 */ /* 0x000fe80000100a00 */
[----:B------:R0:W-:Y:S04]  /*8c20*/  STL.64 [R1+0x88], R10 ;  /* 0x0000880a01007387 */ /* 0x0001e80000100a00 */
[----:B0-----:R-:W2:Y:S04]  /*8c30*/  LDL.LU.64 R10, [R1+0x688] ;  /* 0x00068800010a7983 */ /* 0x001ea80000300a00 */
[----:B------:R-:W2:Y:S01]  /*8c40*/  LDL.LU.64 R8, [R1+0x680] ;  /* 0x0006800001087983 */ /* 0x000ea20000300a00 */
[----:B---3--:R-:W-:-:S02]  /*8c50*/  F2FP.F16.E4M3.UNPACK_B R2, R29.H1 ;  /* 0x0000001dff02723e */ /* 0x008fc400030006ff */
[----:B------:R-:W-:Y:S01]  /*8c60*/  F2FP.F16.E4M3.UNPACK_B R3, R28.H1 ;  /* 0x0000001cff03723e */ /* 0x000fe200030006ff */
[----:B------:R-:W-:Y:S06]  /*8c70*/  STL [R1+0x648], R19 ;  /* 0x0006481301007387 */ /* 0x000fec0000100800 */
[----:B--2---:R-:W-:-:S15]  /*8c80*/  HMMA.16816.F32 R8, R12, R2, R8 ;  /* 0x000000020c08723c */ /* 0x004fde0000001808 */
[----:B------:R-:W-:-:S04]  /*8c90*/  NOP ;  /* 0x0000000000007918 */ /* 0x000fc80000000000 */
[----:B------:R-:W-:Y:S04]  /*8ca0*/  STL.64 [R1+0xa0], R8 ;  /* 0x0000a00801007387 */ /* 0x000fe80000100a00 */
[----:B------:R0:W-:Y:S04]  /*8cb0*/  STL.64 [R1+0xa8], R10 ;  /* 0x0000a80a01007387 */ /* 0x0001e80000100a00 */
[----:B0-----:R-:W2:Y:S04]  /*8cc0*/  LDL.LU.64 R10, [R1+0x678] ;  /* 0x00067800010a7983 */ /* 0x001ea80000300a00 */
[----:B------:R-:W2:Y:S01]  /*8cd0*/  LDL.LU.64 R8, [R1+0x670] ;  /* 0x0006700001087983 */ /* 0x000ea20000300a00 */
[----:B------:R-:W-:-:S02]  /*8ce0*/  F2FP.F16.E4M3.UNPACK_B R4, R16.H1 ;  /* 0x00000010ff04723e */ /* 0x000fc400030006ff */
[----:B------:R-:W-:Y:S02]  /*8cf0*/  F2FP.F16.E4M3.UNPACK_B R5, R17.H1 ;  /* 0x00000011ff05723e */ /* 0x000fe400030006ff */
[----:B------:R-:W-:Y:S02]  /*8d00*/  F2FP.F16.E4M3.UNPACK_B R6, R6.H1 ;  /* 0x00000006ff06723e */ /* 0x000fe400030006ff */
[----:B------:R-:W-:-:S07]  /*8d10*/  F2FP.F16.E4M3.UNPACK_B R7, R7.H1 ;  /* 0x00000007ff07723e */ /* 0x000fce00030006ff */
[C---:B------:R-:W-:Y:S08]  /*8d20*/  HMMA.16816.F32 R20, R12.reuse, R6, R20 ;  /* 0x000000060c14723c */ /* 0x040ff00000001814 */
[----:B--2---:R-:W-:-:S15]  /*8d30*/  HMMA.16816.F32 R8, R12, R4, R8 ;  /* 0x000000040c08723c */ /* 0x004fde0000001808 */
        /* <DEDUP_REMOVED lines=8> */
[----:B------:R-:W2:Y:S04]  /*8dc0*/  LDL.LU.64 R20, [R1+0x650] ;  /* 0x0006500001147983 */ /* 0x000ea80000300a00 */
[----:B------:R-:W-:Y:S04]  /*8dd0*/  STL.64 [R1+0x610], R6 ;  /* 0x0006100601007387 */ /* 0x000fe80000100a00 */
[----:B------:R0:W-:Y:S01]  /*8de0*/  STL.64 [R1+0x608], R4 ;  /* 0x0006080401007387 */ /* 0x0001e20000100a00 */
[----:B----4-:R-:W-:-:S02]  /*8df0*/  F2FP.F16.E4M3.UNPACK_B R16, R0.H1 ;  /* 0x00000000ff10723e */ /* 0x010fc400030006ff */
[----:B---3--:R-:W-:Y:S02]  /*8e00*/  F2FP.F16.E4M3.UNPACK_B R8, R8.H1 ;  /* 0x00000008ff08723e */ /* 0x008fe400030006ff */
[----:B------:R-:W-:-:S07]  /*8e10*/  F2FP.F16.E4M3.UNPACK_B R9, R9.H1 ;  /* 0x00000009ff09723e */ /* 0x000fce00030006ff */
[----:B0-----:R-:W-:Y:S01]  /*8e20*/  HMMA.16816.F32 R4, R12, R8, R24 ;  /* 0x000000080c04723c */ /* 0x001fe20000001818 */
[----:B--2---:R-:W-:Y:S02]  /*8e30*/  F2FP.F16.E4M3.UNPACK_B R10, R10.H1 ;  /* 0x0000000aff0a723e */ /* 0x004fe400030006ff */
[----:B------:R-:W-:-:S15]  /*8e40*/  F2FP.F16.E4M3.UNPACK_B R11, R11.H1 ;  /* 0x0000000bff0b723e */ /* 0x000fde00030006ff */
[----:B------:R-:W-:Y:S01]  /*8e50*/  NOP ;  /* 0x0000000000007918 */ /* 0x000fe20000000000 */
[----:B------:R-:W-:Y:S04]  /*8e60*/  STL.64 [R1+0x130], R4 ;  /* 0x0001300401007387 */ /* 0x000fe80000100a00 */
[----:B------:R0:W-:Y:S02]  /*8e70*/  STL.64 [R1+0x138], R6 ;  /* 0x0001380601007387 */ /* 0x0001e40000100a00 */
[----:B0-----:R-:W-:Y:S02]  /*8e80*/  HMMA.16816.F32 R4, R12, R10, R20 ;  /* 0x0000000a0c04723c */ /* 0x001fe40000001814 */
[----:B------:R-:W2:-:S15]  /*8e90*/  LDL.LU R20, [R1+0x120] ;  /* 0x0001200001147983 */ /* 0x000e9e0000300800 */
[----:B------:R-:W-:Y:S02]  /*8ea0*/  NOP ;  /* 0x0000000000007918 */ /* 0x000fe40000000000 */
[----:B------:R0:W-:Y:S04]  /*8eb0*/  STL.64 [R1+0x220], R4 ;  /* 0x0002200401007387 */ /* 0x0001e80000100a00 */
[----:B------:R1:W-:Y:S04]  /*8ec0*/  STL.64 [R1+0x228], R6 ;  /* 0x0002280601007387 */ /* 0x0003e80000100a00 */
[----:B------:R-:W2:Y:S04]  /*8ed0*/  LDL.LU R21, [R1+0x124] ;  /* 0x0001240001157983 */ /* 0x000ea80000300800 */
[----:B------:R-:W2:Y:S04]  /*8ee0*/  LDL.LU R22, [R1+0x128] ;  /* 0x0001280001167983 */ /* 0x000ea80000300800 */
[----:B------:R-:W2:Y:S04]  /*8ef0*/  LDL.LU R23, [R1+0x12c] ;  /* 0x00012c0001177983 */ /* 0x000ea80000300800 */
[----:B------:R-:W3:Y:S04]  /*8f00*/  LDL.LU R17, [R1+0x3c] ;  /* 0x00003c0001117983 */ /* 0x000ee80000300800 */
[----:B------:R-:W4:Y:S04]  /*8f10*/  LDL.LU R19, [R1+0x3d0] ;  /* 0x0003d00001137983 */ /* 0x000f280000300800 */
[----:B------:R-:W4:Y:S04]  /*8f20*/  LDL.LU R24, [R1+0x3cc] ;  /* 0x0003cc0001187983 */ /* 0x000f280000300800 */
[----:B------:R-:W2:Y:S04]  /*8f30*/  LDL.LU R27, [R1+0x3d8] ;  /* 0x0003d800011b7983 */ /* 0x000ea80000300800 */
[----:B------:R-:W2:Y:S04]  /*8f40*/  LDL.LU R25, [R1+0x3d4] ;  /* 0x0003d40001197983 */ /* 0x000ea80000300800 */
[----:B------:R-:W2:Y:S04]  /*8f50*/  LDL.LU R26, [R1+0x3e0] ;  /* 0x0003e000011a7983 */ /* 0x000ea80000300800 */
[----:B------:R-:W2:Y:S04]  /*8f60*/  LDL.LU R29, [R1+0x3dc] ;  /* 0x0003dc00011d7983 */ /* 0x000ea80000300800 */
[----:B------:R-:W2:Y:S04]  /*8f70*/  LDL.LU R28, [R1+0x3e8] ;  /* 0x0003e800011c7983 */ /* 0x000ea80000300800 */
[----:B------:R-:W2:Y:S04]  /*8f80*/  LDL.LU R0, [R1+0x3e4] ;  /* 0x0003e40001007983 */ /* 0x000ea80000300800 */
[----:B0-----:R-:W2:Y:S04]  /*8f90*/  LDL.LU R4, [R1+0x1f0] ;  /* 0x0001f00001047983 */ /* 0x001ea80000300800 */
[----:B------:R-:W2:Y:S04]  /*8fa0*/  LDL.LU R5, [R1+0x1f4] ;  /* 0x0001f40001057983 */ /* 0x000ea80000300800 */
[----:B-1----:R-:W2:Y:S04]  /*8fb0*/  LDL.LU R6, [R1+0x1f8] ;  /* 0x0001f80001067983 */ /* 0x002ea80000300800 */
[----:B------:R-:W2:Y:S04]  /*8fc0*/  LDL.LU R7, [R1+0x1fc] ;  /* 0x0001fc0001077983 */ /* 0x000ea80000300800 */
[----:B--2---:R-:W-:Y:S04]  /*8fd0*/  STL.64 [R1+0x620], R6 ;  /* 0x0006200601007387 */ /* 0x004fe80000100a00 */
[----:B------:R0:W-:Y:S04]  /*8fe0*/  STL.64 [R1+0x618], R4 ;  /* 0x0006180401007387 */ /* 0x0001e80000100a00 */
[----:B0-----:R-:W2:Y:S04]  /*8ff0*/  LDL.LU R4, [R1+0x200] ;  /* 0x0002000001047983 */ /* 0x001ea80000300800 */
[----:B------:R-:W2:Y:S04]  /*9000*/  LDL.LU R5, [R1+0x204] ;  /* 0x0002040001057983 */ /* 0x000ea80000300800 */
[----:B------:R-:W2:Y:S04]  /*9010*/  LDL.LU R6, [R1+0x208] ;  /* 0x0002080001067983 */ /* 0x000ea80000300800 */
[----:B------:R-:W2:Y:S04]  /*9020*/  LDL.LU R7, [R1+0x20c] ;  /* 0x00020c0001077983 */ /* 0x000ea80000300800 */
[----:B--2---:R-:W-:Y:S04]  /*9030*/  STL.64 [R1+0x630], R6 ;  /* 0x0006300601007387 */ /* 0x004fe80000100a00 */
[----:B------:R0:W-:Y:S04]  /*9040*/  STL.64 [R1+0x628], R4 ;  /* 0x0006280401007387 */ /* 0x0001e80000100a00 */
[----:B0-----:R-:W2:Y:S04]  /*9050*/  LDL.LU R4, [R1+0x210] ;  /* 0x0002100001047983 */ /* 0x001ea80000300800 */
[----:B------:R-:W2:Y:S04]  /*9060*/  LDL.LU R5, [R1+0x214] ;  /* 0x0002140001057983 */ /* 0x000ea80000300800 */
[----:B------:R-:W2:Y:S04]  /*9070*/  LDL.LU R6, [R1+0x218] ;  /* 0x0002180001067983 */ /* 0x000ea80000300800 */
[----:B------:R-:W2:Y:S04]  /*9080*/  LDL.LU R7, [R1+0x21c] ;  /* 0x00021c0001077983 */ /* 0x000ea80000300800 */
[----:B------:R-:W-:Y:S04]  /*9090*/  STL.64 [R1+0x5f0], R10 ;  /* 0x0005f00a01007387 */ /* 0x000fe80000100a00 */
[----:B------:R0:W-:Y:S04]  /*90a0*/  STL.64 [R1+0x5e8], R8 ;  /* 0x0005e80801007387 */ /* 0x0001e80000100a00 */
[----:B0-----:R-:W2:Y:S04]  /*90b0*/  LDL.LU R8, [R1+0x1d0] ;  /* 0x0001d00001087983 */ /* 0x001ea80000300800 */
[----:B------:R-:W2:Y:S04]  /*90c0*/  LDL.LU R9, [R1+0x1d4] ;  /* 0x0001d40001097983 */ /* 0x000ea80000300800 */
[----:B------:R-:W2:Y:S04]  /*90d0*/  LDL.LU R10, [R1+0x1d8] ;  /* 0x0001d800010a7983 */ /* 0x000ea80000300800 */
[----:B------:R-:W2:Y:S01]  /*90e0*/  LDL.LU R11, [R1+0x1dc] ;  /* 0x0001dc00010b7983 */ /* 0x000ea20000300800 */
[----:B---3--:R-:W-:Y:S01]  /*90f0*/  F2FP.F16.E4M3.UNPACK_B R17, R17.H1 ;  /* 0x00000011ff11723e */ /* 0x008fe200030006ff */
[----:B----4-:R-:W-:-:S06]  /*9100*/  IMAD R24, R24, 0x100, R19 ;  /* 0x0000010018187824 */ /* 0x010fcc00078e0213 */
[----:B------:R-:W-:Y:S01]  /*9110*/  HMMA.16816.F32 R12, R12, R16, R20 ;  /* 0x000000100c0c723c */ /* 0x000fe20000001814 */
[----:B--2---:R-:W-:Y:S04]  /*9120*/  STL.64 [R1+0x600], R10 ;  /* 0x0006000a01007387 */ /* 0x004fe80000100a00 */
[----:B------:R0:W-:Y:S04]  /*9130*/  STL.64 [R1+0x5f8], R8 ;  /* 0x0005f80801007387 */ /* 0x0001e80000100a00 */
[----:B0-----:R-:W2:Y:S04]  /*9140*/  LDL.LU R8, [R1+0x1e0] ;  /* 0x0001e00001087983 */ /* 0x001ea80000300800 */
[----:B------:R-:W2:Y:S04]  /*9150*/  LDL.LU R9, [R1+0x1e4] ;  /* 0x0001e40001097983 */ /* 0x000ea80000300800 */
[----:B------:R-:W2:Y:S04]  /*9160*/  LDL.LU R10, [R1+0x1e8] ;  /* 0x0001e800010a7983 */ /* 0x000ea80000300800 */
[----:B------:R-:W2:Y:S04]  /*9170*/  LDL.LU R11, [R1+0x1ec] ;  /* 0x0001ec00010b7983 */ /* 0x000ea80000300800 */
[----:B------:R-:W3:Y:S04]  /*9180*/  LDL.LU R19, [R1+0x648] ;  /* 0x0006480001137983 */ /* 0x000ee80000300800 */
[----:B------:R-:W4:Y:S04]  /*9190*/  LDL.LU.64 R22, [R1+0x640] ;  /* 0x0006400001167983 */ /* 0x000f280000300a00 */
[----:B------:R-:W2:Y:S01]  /*91a0*/  LDL.LU.64 R20, [R1+0x638] ;  /* 0x0006380001147983 */ /* 0x000ea20000300a00 */
[----:B------:R-:W-:-:S02]  /*91b0*/  IMAD R25, R25, 0x100, R27 ;  /* 0x0000010019197824 */ /* 0x000fc400078e021b */
[----:B------:R-:W-:Y:S02]  /*91c0*/  IMAD R26, R29, 0x100, R26 ;  /* 0x000001001d1a7824 */ /* 0x000fe400078e021a */
[----:B------:R-:W-:Y:S01]  /*91d0*/  IMAD R27, R0, 0x100, R28 ;  /* 0x00000100001b7824 */ /* 0x000fe200078e021c */
[----:B------:R-:W-:Y:S04]  /*91e0*/  STL [R1+0x5e4], R17 ;  /* 0x0005e41101007387 */ /* 0x000fe80000100800 */
[----:B------:R0:W-:Y:S04]  /*91f0*/  STL.64 [R1+0x120], R12 ;  /* 0x0001200c01007387 */ /* 0x0001e80000100a00 */
[----:B------:R1:W-:Y:S01]  /*9200*/  STL.64 [R1+0x128], R14 ;  /* 0x0001280e01007387 */ /* 0x0003e20000100a00 */
[----:B0-----:R-:W-:-:S02]  /*9210*/  F2FP.F16.E4M3.UNPACK_B R12, R24 ;  /* 0x00000018ff0c723e */ /* 0x001fc400020006ff */
[----:B------:R-:W-:Y:S01]  /*9220*/  F2FP.F16.E4M3.UNPACK_B R13, R25 ;  /* 0x00000019ff0d723e */ /* 0x000fe200020006ff */
[----:B------:R-:W3:Y:S01]  /*9230*/  LDL.LU R24, [R1+0x1b0] ;  /* 0x0001b00001187983 */ /* 0x000ee20000300800 */
[----:B-1----:R-:W-:Y:S02]  /*9240*/  F2FP.F16.E4M3.UNPACK_B R14, R26 ;  /* 0x0000001aff0e723e */ /* 0x002fe400020006ff */
[----:B------:R-:W-:Y:S01]  /*9250*/  F2FP.F16.E4M3.UNPACK_B R15, R27 ;  /* 0x0000001bff0f723e */ /* 0x000fe200020006ff */
[----:B------:R-:W3:Y:S04]  /*9260*/  LDL.LU R25, [R1+0x1b4] ;  /* 0x0001b40001197983 */ /* 0x000ee80000300800 */
[----:B------:R-:W3:Y:S04]  /*9270*/  LDL.LU R26, [R1+0x1b8] ;  /* 0x0001b800011a7983 */ /* 0x000ee80000300800 */
[----:B------:R-:W3:Y:S01]  /*9280*/  LDL.LU R27, [R1+0x1bc] ;  /* 0x0001bc00011b7983 */ /* 0x000ee20000300800 */
[----:B--2---:R-:W-:-:S15]  /*9290*/  HMMA.16816.F32 R4, R12, R20, R4 ;  /* 0x000000140c04723c */ /* 0x004fde0000001804 */
[----:B------:R-:W-:-:S04]  /*92a0*/  NOP ;  /* 0x0000000000007918 */ /* 0x000fc80000000000 */
[----:B------:R-:W-:Y:S04]  /*92b0*/  STL.64 [R1+0x210], R4 ;  /* 0x0002100401007387 */ /* 0x000fe80000100a00 */
[----:B------:R0:W-:Y:S04]  /*92c0*/  STL.64 [R1+0x218], R6 ;  /* 0x0002180601007387 */ /* 0x0001e80000100a00 */
[----:B0-----:R-:W3:Y:S04]  /*92d0*/  LDL.LU.64 R6, [R1+0x630] ;  /* 0x0006300001067983 */ /* 0x001ee80000300a00 */
[----:B------:R-:W3:Y:S04]  /*92e0*/  LDL.LU.64 R4, [R1+0x628] ;  /* 0x0006280001047983 */ /* 0x000ee80000300a00 */
[----:B----4-:R-:W-:Y:S04]  /*92f0*/  STL.64 [R1+0x5d0], R22 ;  /* 0x0005d01601007387 */ /* 0x010fe80000100a00 */
[----:B------:R0:W-:Y:S04]  /*9300*/  STL.64 [R1+0x5c8], R20 ;  /* 0x0005c81401007387 */ /* 0x0001e80000100a00 */
[----:B0-----:R-:W2:Y:S04]  /*9310*/  LDL.LU R20, [R1+0x1c0] ;  /* 0x0001c00001147983 */ /* 0x001ea80000300800 */
[----:B------:R-:W2:Y:S04]  /*9320*/  LDL.LU R21, [R1+0x1c4] ;  /* 0x0001c40001157983 */ /* 0x000ea80000300800 */
        /* <DEDUP_REMOVED lines=13> */
[----:B------:R-:W4:Y:S02]  /*9400*/  LDL.LU.64 R4, [R1+0x608] ;  /* 0x0006080001047983 */ /* 0x000f240000300a00 */
[----:B----4-:R-:W-:-:S15]  /*9410*/  HMMA.16816.F32 R8, R12, R4, R8 ;  /* 0x000000040c08723c */ /* 0x010fde0000001808 */
        /* <DEDUP_REMOVED lines=10> */
[----:B------:R-:W2:Y:S04]  /*94c0*/  LDL.LU.64 R8, [R1+0x5e8] ;  /* 0x0005e80001087983 */ /* 0x000ea80000300a00 */
[----:B------:R-:W-:Y:S04]  /*94d0*/  STL.64 [R1+0x5a0], R6 ;  /* 0x0005a00601007387 */ /* 0x000fe80000100a00 */
[----:B------:R3:W-:Y:S02]  /*94e0*/  STL.64 [R1+0x598], R4 ;  /* 0x0005980401007387 */ /* 0x0007e40000100a00 */
[C---:B---3--:R-:W-:Y:S08]  /*94f0*/  HMMA.16816.F32 R4, R12.reuse, R10, R24 ;  /* 0x0000000a0c04723c */ /* 0x048ff00000001818 */
[----:B--2---:R-:W-:-:S15]  /*9500*/  HMMA.16816.F32 R20, R12, R8, R20 ;  /* 0x000000080c14723c */ /* 0x004fde0000001814 */
[----:B------:R-:W-:-:S04]  /*9510*/  NOP ;  /* 0x0000000000007918 */ /* 0x000fc80000000000 */
[----:B------:R0:W-:Y:S04]  /*9520*/  STL.64 [R1+0x1c0], R20 ;  /* 0x0001c01401007387 */ /* 0x0001e80000100a00 */
[----:B------:R1:W-:Y:S04]  /*9530*/  STL.64 [R1+0x1c8], R22 ;  /* 0x0001c81601007387 */ /* 0x0003e80000100a00 */
[----:B0-----:R-:W2:Y:S04]  /*9540*/  LDL.LU R20, [R1+0x110] ;  /* 0x0001100001147983 */ /* 0x001ea80000300800 */
[----:B------:R-:W-:Y:S04]  /*9550*/  STL.64 [R1+0x1b0], R4 ;  /* 0x0001b00401007387 */ /* 0x000fe80000100a00 */
[----:B------:R-:W-:Y:S04]  /*9560*/  STL.64 [R1+0x1b8], R6 ;  /* 0x0001b80601007387 */ /* 0x000fe80000100a00 */
[----:B------:R-:W2:Y:S04]  /*9570*/  LDL.LU R21, [R1+0x114] ;  /* 0x0001140001157983 */ /* 0x000ea80000300800 */
[----:B-1----:R-:W2:Y:S04]  /*9580*/  LDL.LU R22, [R1+0x118] ;  /* 0x0001180001167983 */ /* 0x002ea80000300800 */
[----:B------:R-:W2:Y:S04]  /*9590*/  LDL.LU R23, [R1+0x11c] ;  /* 0x00011c0001177983 */ /* 0x000ea80000300800 */
[----:B------:R-:W3:Y:S04]  /*95a0*/  LDL.LU R17, [R1+0x3f0] ;  /* 0x0003f00001117983 */ /* 0x000ee80000300800 */
[----:B------:R-:W3:Y:S04]  /*95b0*/  LDL.LU R24, [R1+0x3ec] ;  /* 0x0003ec0001187983 */ /* 0x000ee80000300800 */
[----:B------:R-:W4:Y:S04]  /*95c0*/  LDL.LU R28, [R1+0x3f8] ;  /* 0x0003f800011c7983 */ /* 0x000f280000300800 */
[----:B------:R-:W4:Y:S04]  /*95d0*/  LDL.LU R25, [R1+0x3f4] ;  /* 0x0003f40001197983 */ /* 0x000f280000300800 */
[----:B------:R-:W2:Y:S04]  /*95e0*/  LDL.LU R29, [R1+0x400] ;  /* 0x00040000011d7983 */ /* 0x000ea80000300800 */
        /* <DEDUP_REMOVED lines=18> */
[----:B------:R-:W2:Y:S01]  /*9710*/  LDL.LU R7, [R1+0x19c] ;  /* 0x00019c0001077983 */ /* 0x000ea20000300800 */
[----:B---3--:R-:W-:-:S03]  /*9720*/  IMAD R24, R24, 0x100, R17 ;  /* 0x0000010018187824 */ /* 0x008fc600078e0211 */
        /* <DEDUP_REMOVED lines=8> */
[----:B0-----:R-:W3:Y:S04]  /*97b0*/  LDL.LU R8, [R1+0x170] ;  /* 0x0001700001087983 */ /* 0x001ee80000300800 */
[----:B------:R-:W3:Y:S04]  /*97c0*/  LDL.LU R9, [R1+0x174] ;  /* 0x0001740001097983 */ /* 0x000ee80000300800 */
[----:B------:R-:W3:Y:S04]  /*97d0*/  LDL.LU R10, [R1+0x178] ;  /* 0x00017800010a7983 */ /* 0x000ee80000300800 */
[----:B------:R-:W3:Y:S04]  /*97e0*/  LDL.LU R11, [R1+0x17c] ;  /* 0x00017c00010b7983 */ /* 0x000ee80000300800 */
[----:B------:R-:W2:Y:S01]  /*97f0*/  LDL.LU R17, [R1+0x5e4] ;  /* 0x0005e40001117983 */ /* 0x000ea20000300800 */
[----:B----4-:R-:W-:-:S02]  /*9800*/  IMAD R25, R25, 0x100, R28 ;  /* 0x0000010019197824 */ /* 0x010fc400078e021c */
[----:B------:R-:W-:Y:S01]  /*9810*/  IMAD R26, R26, 0x100, R29 ;  /* 0x000001001a1a7824 */ /* 0x000fe200078e021d */
[----:B------:R-:W4:Y:S01]  /*9820*/  LDL.LU R28, [R1+0x5e0] ;  /* 0x0005e000011c7983 */ /* 0x000f220000300800 */
[----:B------:R-:W-:-:S03]  /*9830*/  IMAD R27, R27, 0x100, R0 ;  /* 0x000001001b1b7824 */ /* 0x000fc600078e0200 */
[----:B------:R-:W3:Y:S04]  /*9840*/  LDL.LU R29, [R1+0x5dc] ;  /* 0x0005dc00011d7983 */ /* 0x000ee80000300800 */
[----:B------:R-:W3:Y:S01]  /*9850*/  LDL.LU R0, [R1+0x5d8] ;  /* 0x0005d80001007983 */ /* 0x000ee20000300800 */
[----:B--2---:R-:W-:Y:S03]  /*9860*/  HMMA.16816.F32 R12, R12, R16, R20 ;  /* 0x000000100c0c723c */ /* 0x004fe60000001814 */
[----:B------:R-:W2:Y:S04]  /*9870*/  LDL.LU.64 R22, [R1+0x5d0] ;  /* 0x0005d00001167983 */ /* 0x000ea80000300a00 */
[----:B------:R-:W2:-:S12]  /*9880*/  LDL.LU.64 R20, [R1+0x5c8] ;  /* 0x0005c80001147983 */ /* 0x000e980000300a00 */
[----:B------:R0:W-:Y:S04]  /*9890*/  STL.64 [R1+0x110], R12 ;  /* 0x0001100c01007387 */ /* 0x0001e80000100a00 */
[----:B------:R1:W-:Y:S01]  /*98a0*/  STL.64 [R1+0x118], R14 ;  /* 0x0001180e01007387 */ /* 0x0003e20000100a00 */
[----:B0-----:R-:W-:-:S03]  /*98b0*/  F2FP.F16.E4M3.UNPACK_B R12, R24 ;  /* 0x00000018ff0c723e */ /* 0x001fc600020006ff */
[----:B------:R-:W2:Y:S01]  /*98c0*/  LDL.LU R24, [R1+0x40c] ;  /* 0x00040c0001187983 */ /* 0x000ea20000300800 */
[----:B------:R-:W-:Y:S02]  /*98d0*/  F2FP.F16.E4M3.UNPACK_B R13, R25 ;  /* 0x00000019ff0d723e */ /* 0x000fe400020006ff */
[----:B-1----:R-:W-:Y:S01]  /*98e0*/  F2FP.F16.E4M3.UNPACK_B R14, R26 ;  /* 0x0000001aff0e723e */ /* 0x002fe200020006ff */
[----:B------:R-:W2:Y:S01]  /*98f0*/  LDL.LU R25, [R1+0x414] ;  /* 0x0004140001197983 */ /* 0x000ea20000300800 */
[----:B------:R-:W-:-:S03]  /*9900*/  F2FP.F16.E4M3.UNPACK_B R15, R27 ;  /* 0x0000001bff0f723e */ /* 0x000fc600020006ff */
        /* <DEDUP_REMOVED lines=8> */
[C---:B------:R-:W-:Y:S03]  /*9990*/  HMMA.16816.F32 R4, R12.reuse, R20, R4 ;  /* 0x000000140c04723c */ /* 0x040fe60000001804 */
        /* <DEDUP_REMOVED lines=21> */
[----:B------:R-:W3:Y:S02]  /*9af0*/  LDL.LU.64 R4, [R1+0x598] ;  /* 0x0005980001047983 */ /* 0x000ee40000300a00 */
        /* <DEDUP_REMOVED lines=30> */
[----:B------:R0:W-:Y:S04]  /*9ce0*/  STL.64 [R1+0x4e8], R10 ;  /* 0x0004e80a01007387 */ /* 0x0001e80000100a00 */
[----:B0-----:R-:W2:Y:S04]  /*9cf0*/  LDL.LU R10, [R1+0x420] ;  /* 0x00042000010a7983 */ /* 0x001ea80000300800 */
[----:B------:R-:W3:Y:S04]  /*9d00*/  LDL.LU R11, [R1+0x428] ;  /* 0x00042800010b7983 */ /* 0x000ee80000300800 */
[----:B------:R0:W-:Y:S04]  /*9d10*/  STL.64 [R1+0x4e0], R8 ;  /* 0x0004e00801007387 */ /* 0x0001e80000100a00 */
[----:B0-----:R-:W4:Y:S04]  /*9d20*/  LDL.LU R8, [R1+0x410] ;  /* 0x0004100001087983 */ /* 0x001f280000300800 */
[----:B------:R-:W4:Y:S01]  /*9d30*/  LDL.LU R9, [R1+0x418] ;  /* 0x0004180001097983 */ /* 0x000f220000300800 */
[----:B------:R-:W-:Y:S03]  /*9d40*/  HMMA.16816.F32 R4, R12, R16, R4 ;  /* 0x000000100c04723c */ /* 0x000fe60000001804 */
[----:B------:R-:W-:Y:S04]  /*9d50*/  STL.64 [R1+0x528], R18 ;  /* 0x0005281201007387 */ /* 0x000fe80000100a00 */
[----:B------:R-:W-:-:S12]  /*9d60*/  STL.64 [R1+0x520], R16 ;  /* 0x0005201001007387 */ /* 0x000fd80000100a00 */
[----:B------:R0:W-:Y:S04]  /*9d70*/  STL.64 [R1+0x100], R4 ;  /* 0x0001000401007387 */ /* 0x0001e80000100a00 */
[----:B------:R1:W-:Y:S01]  /*9d80*/  STL.64 [R1+0x108], R6 ;  /* 0x0001080601007387 */ /* 0x0003e20000100a00 */
[----:B--2---:R-:W-:Y:S02]  /*9d90*/  IMAD R26, R26, 0x100, R10 ;  /* 0x000001001a1a7824 */ /* 0x004fe400078e020a */
[----:B---3--:R-:W-:Y:S02]  /*9da0*/  IMAD R27, R27, 0x100, R11 ;  /* 0x000001001b1b7824 */ /* 0x008fe400078e020b */
[----:B----4-:R-:W-:Y:S02]  /*9db0*/  IMAD R24, R24, 0x100, R8 ;  /* 0x0000010018187824 */ /* 0x010fe400078e0208 */
[----:B------:R-:W2:Y:S01]  /*9dc0*/  LDL.LU R8, [R1+0x70] ;  /* 0x0000700001087983 */ /* 0x000ea20000300800 */
[----:B------:R-:W-:-:S03]  /*9dd0*/  IMAD R25, R25, 0x100, R9 ;  /* 0x0000010019197824 */ /* 0x000fc600078e0209 */
[----:B------:R-:W2:Y:S04]  /*9de0*/  LDL.LU R9, [R1+0x74] ;  /* 0x0000740001097983 */ /* 0x000ea80000300800 */
[----:B------:R-:W3:Y:S04]  /*9df0*/  LDL.LU R10, [R1+0x78] ;  /* 0x00007800010a7983 */ /* 0x000ee80000300800 */
[----:B------:R-:W3:Y:S04]  /*9e00*/  LDL.LU R11, [R1+0x7c] ;  /* 0x00007c00010b7983 */ /* 0x000ee80000300800 */
[----:B0-----:R-:W4:Y:S04]  /*9e10*/  LDL.LU R4, [R1+0xb0] ;  /* 0x0000b00001047983 */ /* 0x001f280000300800 */
[----:B------:R-:W4:Y:S04]  /*9e20*/  LDL.LU R5, [R1+0xb4] ;  /* 0x0000b40001057983 */ /* 0x000f280000300800 */
[----:B-1----:R-:W2:Y:S04]  /*9e30*/  LDL.LU R6, [R1+0xb8] ;  /* 0x0000b80001067983 */ /* 0x002ea80000300800 */
[----:B------:R-:W2:Y:S04]  /*9e40*/  LDL.LU R7, [R1+0xbc] ;  /* 0x0000bc0001077983 */ /* 0x000ea80000300800 */
[----:B------:R-:W3:Y:S04]  /*9e50*/  LDL.LU R16, [R1+0xf0] ;  /* 0x0000f00001107983 */ /* 0x000ee80000300800 */
[----:B------:R-:W3:Y:S04]  /*9e60*/  LDL.LU R17, [R1+0xf4] ;  /* 0x0000f40001117983 */ /* 0x000ee80000300800 */
[----:B------:R-:W3:Y:S04]  /*9e70*/  LDL.LU R18, [R1+0xf8] ;  /* 0x0000f80001127983 */ /* 0x000ee80000300800 */
[----:B------:R-:W3:Y:S01]  /*9e80*/  LDL.LU R19, [R1+0xfc] ;  /* 0x0000fc0001137983 */ /* 0x000ee20000300800 */
[----:B------:R-:W-:-:S02]  /*9e90*/  F2FP.F16.E4M3.UNPACK_B R12, R24 ;  /* 0x00000018ff0c723e */ /* 0x000fc400020006ff */
[----:B------:R-:W-:Y:S01]  /*9ea0*/  F2FP.F16.E4M3.UNPACK_B R13, R25 ;  /* 0x00000019ff0d723e */ /* 0x000fe200020006ff */
[----:B--2---:R-:W-:Y:S04]  /*9eb0*/  STL.64 [R1+0x518], R6 ;  /* 0x0005180601007387 */ /* 0x004fe80000100a00 */
[----:B----4-:R0:W-:Y:S04]  /*9ec0*/  STL.64 [R1+0x510], R4 ;  /* 0x0005100401007387 */ /* 0x0101e80000100a00 */
[----:B0-----:R-:W2:Y:S04]  /*9ed0*/  LDL.LU R4, [R1+0xd0] ;  /* 0x0000d00001047983 */ /* 0x001ea80000300800 */
[----:B------:R-:W2:Y:S04]  /*9ee0*/  LDL.LU R5, [R1+0xd4] ;  /* 0x0000d40001057983 */ /* 0x000ea80000300800 */
[----:B------:R-:W2:Y:S04]  /*9ef0*/  LDL.LU R6, [R1+0xd8] ;  /* 0x0000d80001067983 */ /* 0x000ea80000300800 */
[----:B------:R-:W2:Y:S04]  /*9f00*/  LDL.LU R7, [R1+0xdc] ;  /* 0x0000dc0001077983 */ /* 0x000ea80000300800 */
[----:B---3--:R-:W-:Y:S04]  /*9f10*/  STL.64 [R1+0x4f8], R10 ;  /* 0x0004f80a01007387 */ /* 0x008fe80000100a00 */
[----:B------:R0:W-:Y:S04]  /*9f20*/  STL.64 [R1+0x4f0], R8 ;  /* 0x0004f00801007387 */ /* 0x0001e80000100a00 */
[----:B0-----:R-:W3:Y:S04]  /*9f30*/  LDL.LU R8, [R1+0x90] ;  /* 0x0000900001087983 */ /* 0x001ee80000300800 */
[----:B------:R-:W3:Y:S04]  /*9f40*/  LDL.LU R9, [R1+0x94] ;  /* 0x0000940001097983 */ /* 0x000ee80000300800 */
[----:B------:R-:W3:Y:S04]  /*9f50*/  LDL.LU R10, [R1+0x98] ;  /* 0x00009800010a7983 */ /* 0x000ee80000300800 */
[----:B------:R-:W3:Y:S04]  /*9f60*/  LDL.LU R11, [R1+0x9c] ;  /* 0x00009c00010b7983 */ /* 0x000ee80000300800 */
[----:B------:R-:W4:Y:S04]  /*9f70*/  LDL.LU R24, [R1+0x2a8] ;  /* 0x0002a80001187983 */ /* 0x000f280000300800 */
[----:B------:R-:W4:Y:S01]  /*9f80*/  LDL.LU R25, [R1+0x2a0] ;  /* 0x0002a00001197983 */ /* 0x000f220000300800 */
[----:B------:R-:W-:Y:S01]  /*9f90*/  F2FP.F16.E4M3.UNPACK_B R14, R26 ;  /* 0x0000001aff0e723e */ /* 0x000fe200020006ff */
[----:B------:R-:W-:Y:S01]  /*9fa0*/  IMAD.MOV.U32 R26, RZ, RZ, R23 ;  /* 0x000000ffff1a7224 */ /* 0x000fe200078e0017 */
[----:B------:R-:W-:Y:S01]  /*9fb0*/  F2FP.F16.E4M3.UNPACK_B R15, R27 ;  /* 0x0000001bff0f723e */ /* 0x000fe200020006ff */
[----:B------:R-:W-:Y:S01]  /*9fc0*/  IMAD.MOV.U32 R27, RZ, RZ, R28 ;  /* 0x000000ffff1b7224 */ /* 0x000fe200078e001c */
[----:B----4-:R0:W-:Y:S02]  /*9fd0*/  STL.64 [R1+0x4b8], R24 ;  /* 0x0004b81801007387 */ /* 0x0101e40000100a00 */
[----:B0-----:R-:W-:-:S02]  /*9fe0*/  IMAD.MOV.U32 R24, RZ, RZ, R22 ;  /* 0x000000ffff187224 */ /* 0x001fc400078e0016 */
[----:B------:R-:W4:Y:S01]  /*9ff0*/  LDL.LU R22, [R1+0x550] ;  /* 0x0005500001167983 */ /* 0x000f220000300800 */
[----:B------:R-:W-:-:S03]  /*a000*/  IMAD.MOV.U32 R25, RZ, RZ, R29 ;  /* 0x000000ffff197224 */ /* 0x000fc600078e001d */
[----:B------:R-:W2:Y:S04]  /*a010*/  LDL.LU R29, [R1+0x54c] ;  /* 0x00054c00011d7983 */ /* 0x000ea80000300800 */
[----:B------:R-:W2:Y:S04]  /*a020*/  LDL.LU R23, [R1+0x548] ;  /* 0x0005480001177983 */ /* 0x000ea80000300800 */
[----:B------:R-:W2:Y:S04]  /*a030*/  LDL.LU R28, [R1+0x544] ;  /* 0x00054400011c7983 */ /* 0x000ea80000300800 */
[----:B------:R-:W-:Y:S04]  /*a040*/  STL.64 [R1+0x4c8], R26 ;  /* 0x0004c81a01007387 */ /* 0x000fe80000100a00 */
[----:B------:R0:W-:Y:S04]  /*a050*/  STL.64 [R1+0x4c0], R24 ;  /* 0x0004c01801007387 */ /* 0x0001e80000100a00 */
[----:B0-----:R-:W2:Y:S04]  /*a060*/  LDL.LU R24, [R1+0x40] ;  /* 0x0000400001187983 */ /* 0x001ea80000300800 */
[----:B------:R-:W2:Y:S04]  /*a070*/  LDL.LU R25, [R1+0x44] ;  /* 0x0000440001197983 */ /* 0x000ea80000300800 */
[----:B------:R-:W2:Y:S01]  /*a080*/  LDL.LU R26, [R1+0x48] ;  /* 0x00004800011a7983 */ /* 0x000ea20000300800 */
[----:B------:R-:W-:Y:S01]  /*a090*/  HMMA.16816.F32 R16, R12, R20, R16 ;  /* 0x000000140c10723c */ /* 0x000fe20000001810 */
[----:B------:R-:W-:-:S02]  /*a0a0*/  IMAD.MOV.U32 R27, RZ, RZ, R0 ;  /* 0x000000ffff1b7224 */ /* 0x000fc400078e0000 */
[----:B------:R0:W5:Y:S04]  /*a0b0*/  LDL.LU R0, [R1+0x540] ;  /* 0x0005400001007983 */ /* 0x0001680000300800 */
[----:B--2---:R1:W-:Y:S04]  /*a0c0*/  STL.64 [R1+0x4d8], R26 ;  /* 0x0004d81a01007387 */ /* 0x0043e80000100a00 */
[----:B------:R2:W-:Y:S01]  /*a0d0*/  STL.64 [R1+0x4d0], R24 ;  /* 0x0004d01801007387 */ /* 0x0005e20000100a00 */
[----:B-1----:R-:W-:Y:S02]  /*a0e0*/  IMAD.MOV.U32 R26, RZ, RZ, R29 ;  /* 0x000000ffff1a7224 */ /* 0x002fe400078e001d */
[----:B--2---:R-:W-:-:S02]  /*a0f0*/  IMAD.MOV.U32 R24, RZ, RZ, R28 ;  /* 0x000000ffff187224 */ /* 0x004fc400078e001c */
[----:B------:R0:W5:Y:S01]  /*a100*/  LDL.LU R28, [R1+0x53c] ;  /* 0x00053c00011c7983 */ /* 0x0001620000300800 */
[----:B------:R-:W-:Y:S02]  /*a110*/  IMAD.MOV.U32 R25, RZ, RZ, R23 ;  /* 0x000000ffff197224 */ /* 0x000fe400078e0017 */
[----:B----4-:R-:W-:Y:S01]  /*a120*/  IMAD.MOV.U32 R27, RZ, RZ, R22 ;  /* 0x000000ffff1b7224 */ /* 0x010fe200078e0016 */
[----:B------:R-:W2:Y:S04]  /*a130*/  LDL.LU R23, [R1+0x538] ;  /* 0x0005380001177983 */ /* 0x000ea80000300800 */
[----:B------:R-:W4:Y:S04]  /*a140*/  LDL.LU R29, [R1+0x534] ;  /* 0x00053400011d7983 */ /* 0x000f280000300800 */
[----:B------:R-:W2:Y:S04]  /*a150*/  LDL.LU R22, [R1+0x530] ;  /* 0x0005300001167983 */ /* 0x000ea80000300800 */
[----:B------:R-:W-:Y:S04]  /*a160*/  STL.64 [R1+0xf0], R16 ;  /* 0x0000f01001007387 */ /* 0x000fe80000100a00 */
[----:B------:R1:W-:Y:S04]  /*a170*/  STL.64 [R1+0xf8], R18 ;  /* 0x0000f81201007387 */ /* 0x0003e80000100a00 */
[----:B-1----:R-:W2:Y:S04]  /*a180*/  LDL.LU.64 R18, [R1+0x528] ;  /* 0x0005280001127983 */ /* 0x002ea80000300a00 */
[----:B------:R-:W3:Y:S01]  /*a190*/  LDL.LU.64 R16, [R1+0x520] ;  /* 0x0005200001107983 */ /* 0x000ee20000300a00 */
[----:B--2---:R-:W-:-:S15]  /*a1a0*/  HMMA.16816.F32 R4, R12, R18, R4 ;  /* 0x000000120c04723c */ /* 0x004fde0000001804 */
[----:B------:R-:W-:-:S04]  /*a1b0*/  NOP ;  /* 0x0000000000007918 */ /* 0x000fc80000000000 */
[----:B------:R-:W-:Y:S04]  /*a1c0*/  STL.64 [R1+0xd0], R4 ;  /* 0x0000d00401007387 */ /* 0x000fe80000100a00 */
[----:B------:R1:W-:Y:S04]  /*a1d0*/  STL.64 [R1+0xd8], R6 ;  /* 0x0000d80601007387 */ /* 0x0003e80000100a00 */
[----:B-1----:R-:W2:Y:S04]  /*a1e0*/  LDL.LU.64 R6, [R1+0x518] ;  /* 0x0005180001067983 */ /* 0x002ea80000300a00 */
[----:B------:R-:W2:Y:S02]  /*a1f0*/  LDL.LU.64 R4, [R1+0x510] ;  /* 0x0005100001047983 */ /* 0x000ea40000300a00 */
[----:B--2---:R-:W-:-:S15]  /*a200*/  HMMA.16816.F32 R4, R12, R2, R4 ;  /* 0x000000020c04723c */ /* 0x004fde0000001804 */
[----:B------:R-:W-:-:S04]  /*a210*/  NOP ;  /* 0x0000000000007918 */ /* 0x000fc80000000000 */
[----:B------:R-:W-:Y:S04]  /*a220*/  STL.64 [R1+0xb0], R4 ;  /* 0x0000b00401007387 */ /* 0x000fe80000100a00 */
[----:B------:R1:W-:Y:S04]  /*a230*/  STL.64 [R1+0xb8], R6 ;  /* 0x0000b80601007387 */ /* 0x0003e80000100a00 */
[----:B-1----:R-:W2:Y:S04]  /*a240*/  LDL.LU.64 R6, [R1+0x508] ;  /* 0x0005080001067983 */ /* 0x002ea80000300a00 */
[----:B------:R-:W3:Y:S04]  /*a250*/  LDL.LU.64 R4, [R1+0x500] ;  /* 0x0005000001047983 */ /* 0x000ee80000300a00 */
[----:B------:R-:W2:Y:S01]  /*a260*/  LDL.LU R2, [R1+0x2c8] ;  /* 0x0002c80001027983 */ /* 0x000ea20000300800 */
[----:B---3--:R-:W-:-:S15]  /*a270*/  HMMA.16816.F32 R8, R12, R4, R8 ;  /* 0x000000040c08723c */ /* 0x008fde0000001808 */
[----:B------:R-:W-:-:S04]  /*a280*/  NOP ;  /* 0x0000000000007918 */ /* 0x000fc80000000000 */
[----:B------:R-:W-:Y:S04]  /*a290*/  STL.64 [R1+0x90], R8 ;  /* 0x0000900801007387 */ /* 0x000fe80000100a00 */
[----:B------:R1:W-:Y:S04]  /*a2a0*/  STL.64 [R1+0x98], R10 ;  /* 0x0000980a01007387 */ /* 0x0003e80000100a00 */
[----:B-1----:R-:W2:Y:S04]  /*a2b0*/  LDL.LU.64 R10, [R1+0x4f8] ;  /* 0x0004f800010a7983 */ /* 0x002ea80000300a00 */
[----:B------:R-:W2:Y:S04]  /*a2c0*/  LDL.LU.64 R8, [R1+0x4f0] ;  /* 0x0004f00001087983 */ /* 0x000ea80000300a00 */
[----:B------:R-:W3:Y:S04]  /*a2d0*/  LDL.LU R4, [R1+0x2b0] ;  /* 0x0002b00001047983 */ /* 0x000ee80000300800 */
[----:B------:R-:W3:Y:S04]  /*a2e0*/  LDL.LU R5, [R1+0x2b8] ;  /* 0x0002b80001057983 */ /* 0x000ee80000300800 */
[----:B------:R-:W3:Y:S01]  /*a2f0*/  LDL.LU R3, [R1+0x2d8] ;  /* 0x0002d80001037983 */ /* 0x000ee20000300800 */
[----:B--2---:R-:W-:-:S15]  /*a300*/  HMMA.16816.F32 R8, R12, R6, R8 ;  /* 0x000000060c08723c */ /* 0x004fde0000001808 */
[----:B------:R-:W-:-:S04]  /*a310*/  NOP ;  /* 0x0000000000007918 */ /* 0x000fc80000000000 */
[----:B------:R-:W-:Y:S04]  /*a320*/  STL.64 [R1+0x70], R8 ;  /* 0x0000700801007387 */ /* 0x000fe80000100a00 */
[----:B------:R1:W-:Y:S04]  /*a330*/  STL.64 [R1+0x78], R10 ;  /* 0x0000780a01007387 */ /* 0x0003e80000100a00 */
[----:B-1----:R-:W2:Y:S04]  /*a340*/  LDL.LU.64 R10, [R1+0x4e8] ;  /* 0x0004e800010a7983 */ /* 0x002ea80000300a00 */
[----:B------:R-:W2:Y:S04]  /*a350*/  LDL.LU.64 R8, [R1+0x4e0] ;  /* 0x0004e00001087983 */ /* 0x000ea80000300a00 */
[----:B------:R-:W3:Y:S04]  /*a360*/  LDL.LU R18, [R1+0x2a4] ;  /* 0x0002a40001127983 */ /* 0x000ee80000300800 */
[----:B------:R-:W3:Y:S01]  /*a370*/  LDL.LU R19, [R1+0x2e0] ;  /* 0x0002e00001137983 */ /* 0x000ee20000300800 */
[----:B--2---:R-:W-:-:S15]  /*a380*/  HMMA.16816.F32 R24, R12, R8, R24 ;  /* 0x000000080c18723c */ /* 0x004fde0000001818 */
[----:B------:R-:W-:-:S04]  /*a390*/  NOP ;  /* 0x0000000000007918 */ /* 0x000fc80000000000 */
[----:B------:R-:W-:Y:S04]  /*a3a0*/  STL.64 [R1+0x50], R24 ;  /* 0x0000501801007387 */ /* 0x000fe80000100a00 */
[----:B------:R1:W-:Y:S04]  /*a3b0*/  STL.64 [R1+0x58], R26 ;  /* 0x0000581a01007387 */ /* 0x0003e80000100a00 */
[----:B-1----:R-:W2:Y:S04]  /*a3c0*/  LDL.LU.64 R26, [R1+0x4d8] ;  /* 0x0004d800011a7983 */ /* 0x002ea80000300a00 */
[----:B------:R-:W2:Y:S02]  /*a3d0*/  LDL.LU.64 R24, [R1+0x4d0] ;  /* 0x0004d00001187983 */ /* 0x000ea40000300a00 */
[----:B--2---:R-:W-:Y:S02]  /*a3e0*/  HMMA.16816.F32 R8, R12, R10, R24 ;  /* 0x0000000a0c08723c */ /* 0x004fe40000001818 */
[----:B------:R-:W2:Y:S04]  /*a3f0*/  LDL.LU.64 R26, [R1+0x4c8] ;  /* 0x0004c800011a7983 */ /* 0x000ea80000300a00 */
[----:B------:R-:W2:-:S13]  /*a400*/  LDL.LU.64 R24, [R1+0x4c0] ;  /* 0x0004c00001187983 */ /* 0x000e9a0000300a00 */
[----:B------:R-:W-:Y:S04]  /*a410*/  STL.64 [R1+0x40], R8 ;  /* 0x0000400801007387 */ /* 0x000fe80000100a00 */
[----:B------:R1:W-:Y:S04]  /*a420*/  STL.64 [R1+0x48], R10 ;  /* 0x0000480a01007387 */ /* 0x0003e80000100a00 */
[----:B-1----:R-:W3:Y:S04]  /*a430*/  LDL.LU R10, [R1+0x2c0] ;  /* 0x0002c000010a7983 */ /* 0x002ee80000300800 */
[----:B------:R-:W3:Y:S04]  /*a440*/  LDL.LU R11, [R1+0x2d0] ;  /* 0x0002d000010b7983 */ /* 0x000ee80000300800 */
[----:B------:R-:W3:Y:S04]  /*a450*/  LDL.LU R8, [R1+0x2e8] ;  /* 0x0002e80001087983 */ /* 0x000ee80000300800 */
[----:B------:R-:W3:Y:S04]  /*a460*/  LDL.LU R20, [R1+0x2b4] ;  /* 0x0002b40001147983 */ /* 0x000ee80000300800 */
[----:B------:R-:W3:Y:S01]  /*a470*/  LDL.LU R21, [R1+0x2f0] ;  /* 0x0002f00001157983 */ /* 0x000ee20000300800 */
[----:B--2---:R-:W-:Y:S03]  /*a480*/  HMMA.16816.F32 R12, R12, R16, R24 ;  /* 0x000000100c0c723c */ /* 0x004fe60000001818 */
[----:B------:R-:W2:Y:S04]  /*a490*/  LDL.LU.64 R24, [R1+0x4b8] ;  /* 0x0004b80001187983 */ /* 0x000ea80000300a00 */
[----:B------:R-:W3:Y:S04]  /*a4a0*/  LDL.LU R27, [R1+0x2f8] ;  /* 0x0002f800011b7983 */ /* 0x000ee80000300800 */
[----:B------:R-:W3:Y:S08]  /*a4b0*/  LDL.LU R26, [R1+0x2c4] ;  /* 0x0002c400011a7983 */ /* 0x000ef00000300800 */
[----:B------:R-:W-:Y:S04]  /*a4c0*/  STL.64 [R1+0x20], R12 ;  /* 0x0000200c01007387 */ /* 0x000fe80000100a00 */
[----:B------:R-:W-:Y:S04]  /*a4d0*/  STL.64 [R1+0x28], R14 ;  /* 0x0000280e01007387 */ /* 0x000fe80000100a00 */
[----:B------:R-:W3:Y:S01]  /*a4e0*/  LDL.LU R9, [R1+0x300] ;  /* 0x0003000001097983 */ /* 0x000ee20000300800 */
[----:B--2---:R-:W-:-:S02]  /*a4f0*/  IADD3 R25, P1, PT, R25, UR4, RZ ;  /* 0x0000000419197c10 */ /* 0x004fc4000ff3e0ff */
[----:B------:R-:W-:-:S03]  /*a500*/  IADD3 R24, P2, PT, R24, UR4, RZ ;  /* 0x0000000418187c10 */ /* 0x000fc6000ff5e0ff */
[----:B------:R1:W-:Y:S04]  /*a510*/  STL [R1+0x2a0], R25 ;  /* 0x0002a01901007387 */ /* 0x0003e80000100800 */
[----:B-1----:R-:W2:Y:S04]  /*a520*/  LDL.LU R25, [R1+0x2cc] ;  /* 0x0002cc0001197983 */ /* 0x002ea80000300800 */
[----:B------:R1:W-:Y:S04]  /*a530*/  STL [R1+0x2a8], R24 ;  /* 0x0002a81801007387 */ /* 0x0003e80000100800 */
[----:B-1----:R-:W2:Y:S04]  /*a540*/  LDL.LU R24, [R1+0x308] ;  /* 0x0003080001187983 */ /* 0x002ea80000300800 */
[----:B------:R-:W2:Y:S01]  /*a550*/  LDL.LU R6, [R1+0x2d4] ;  /* 0x0002d40001067983 */ /* 0x000ea20000300800 */
[----:B---3--:R-:W-:-:S02]  /*a560*/  IADD3 R4, P3, PT, R4, UR4, RZ ;  /* 0x0000000404047c10 */ /* 0x008fc4000ff7e0ff */
[----:B------:R-:W-:Y:S01]  /*a570*/  IADD3 R5, P4, PT, R5, UR4, RZ ;  /* 0x0000000405057c10 */ /* 0x000fe2000ff9e0ff */
[----:B------:R-:W3:Y:S01]  /*a580*/  LDL.LU R7, [R1+0x310] ;  /* 0x0003100001077983 */ /* 0x000ee20000300800 */
[----:B------:R-:W-:Y:S02]  /*a590*/  IADD3 R2, P6, PT, R2, UR4, RZ ;  /* 0x0000000402027c10 */ /* 0x000fe4000ffde0ff */
[----:B------:R-:W-:Y:S01]  /*a5a0*/  IADD3 R10, P5, PT, R10, UR4, RZ ;  /* 0x000000040a0a7c10 */ /* 0x000fe2000ffbe0ff */
[----:B------:R1:W-:Y:S01]  /*a5b0*/  STL [R1+0x2b0], R4 ;  /* 0x0002b00401007387 */ /* 0x0003e20000100800 */
[----:B------:R-:W-:Y:S02]  /*a5c0*/  IADD3.X R23, PT, PT, R23, UR10, RZ, P1, !PT ;  /* 0x0000000a17177c10 */ /* 0x000fe40008ffe4ff */
[----:B------:R-:W-:Y:S02]  /*a5d0*/  IADD3 R11, P0, PT, R11, UR4, RZ ;  /* 0x000000040b0b7c10 */ /* 0x000fe4000ff1e0ff */
[----:B------:R-:W-:Y:S01]  /*a5e0*/  IADD3 R3, P1, PT, R3, UR4, RZ ;  /* 0x0000000403037c10 */ /* 0x000fe2000ff3e0ff */
[----:B-1----:R-:W3:Y:S04]  /*a5f0*/  LDL.LU R4, [R1+0x2dc] ;  /* 0x0002dc0001047983 */ /* 0x002ee80000300800 */
[----:B------:R1:W-:Y:S01]  /*a600*/  STL [R1+0x2b8], R5 ;  /* 0x0002b80501007387 */ /* 0x0003e20000100800 */
[----:B------:R-:W-:-:S02]  /*a610*/  IADD3.X R18, PT, PT, R18, UR10, RZ, P2, !PT ;  /* 0x0000000a12127c10 */ /* 0x000fc400097fe4ff */
[----:B------:R-:W-:Y:S01]  /*a620*/  IADD3 R19, P2, PT, R19, UR4, RZ ;  /* 0x0000000413137c10 */ /* 0x000fe2000ff5e0ff */
[----:B-1----:R-:W3:Y:S04]  /*a630*/  LDL.LU R5, [R1+0x318] ;  /* 0x0003180001057983 */ /* 0x002ee80000300800 */
[----:B------:R1:W-:Y:S01]  /*a640*/  STL [R1+0x2c8], R2 ;  /* 0x0002c80201007387 */ /* 0x0003e20000100800 */
[----:B----4-:R-:W-:-:S03]  /*a650*/  IADD3.X R29, PT, PT, R29, UR10, RZ, P3, !PT ;  /* 0x0000000a1d1d7c10 */ /* 0x010fc60009ffe4ff */
[----:B-1----:R-:W4:Y:S04]  /*a660*/  LDL.LU R2, [R1+0x2e4] ;  /* 0x0002e40001027983 */ /* 0x002f280000300800 */
[----:B------:R-:W-:Y:S04]  /*a670*/  STL [R1+0x2c0], R10 ;  /* 0x0002c00a01007387 */ /* 0x000fe80000100800 */
[----:B------:R1:W-:Y:S01]  /*a680*/  STL [R1+0x29c], R23 ;  /* 0x00029c1701007387 */ /* 0x0003e20000100800 */
[----:B------:R-:W-:Y:S02]  /*a690*/  IADD3 R8, P3, PT, R8, UR4, RZ ;  /* 0x0000000408087c10 */ /* 0x000fe4000ff7e0ff */
[----:B------:R-:W-:Y:S01]  /*a6a0*/  IADD3.X R22, PT, PT, R22, UR10, RZ, P5, !PT ;  /* 0x0000000a16167c10 */ /* 0x000fe2000affe4ff */
[----:B-1----:R-:W4:Y:S04]  /*a6b0*/  LDL.LU R23, [R1+0x4b4] ;  /* 0x0004b40001177983 */ /* 0x002f280000300800 */
[----:B------:R-:W-:Y:S04]  /*a6c0*/  STL [R1+0x2d0], R11 ;  /* 0x0002d00b01007387 */ /* 0x000fe80000100800 */
[----:B------:R1:W-:Y:S01]  /*a6d0*/  STL [R1+0x2d8], R3 ;  /* 0x0002d80301007387 */ /* 0x0003e20000100800 */
[----:B------:R-:W-:-:S02]  /*a6e0*/  IADD3.X R20, PT, PT, R20, UR10, RZ, P4, !PT ;  /* 0x0000000a14147c10 */ /* 0x000fc4000a7fe4ff */
[----:B------:R-:W-:Y:S01]  /*a6f0*/  IADD3 R21, P4, PT, R21, UR4, RZ ;  /* 0x0000000415157c10 */ /* 0x000fe2000ff9e0ff */
[----:B-1----:R-:W4:Y:S04]  /*a700*/  LDL.LU R3, [R1+0x320] ;  /* 0x0003200001037983 */ /* 0x002f280000300800 */
[----:B------:R1:W-:Y:S01]  /*a710*/  STL [R1+0x2a4], R18 ;  /* 0x0002a41201007387 */ /* 0x0003e20000100800 */
[----:B------:R-:W-:-:S03]  /*a720*/  IADD3 R27, P5, PT, R27, UR4, RZ ;  /* 0x000000041b1b7c10 */ /* 0x000fc6000ffbe0ff */
[----:B-1----:R-:W4:Y:S04]  /*a730*/  LDL.LU R18, [R1+0x2ec] ;  /* 0x0002ec0001127983 */ /* 0x002f280000300800 */
[----:B------:R1:W-:Y:S01]  /*a740*/  STL [R1+0x2e0], R19 ;  /* 0x0002e01301007387 */ /* 0x0003e20000100800 */
[----:B------:R-:W-:-:S03]  /*a750*/  IADD3.X R26, PT, PT, R26, UR10, RZ, P6, !PT ;  /* 0x0000000a1a1a7c10 */ /* 0x000fc6000b7fe4ff */
[----:B-1----:R-:W4:Y:S04]  /*a760*/  LDL.LU R19, [R1+0x328] ;  /* 0x0003280001137983 */ /* 0x002f280000300800 */
[----:B------:R1:W-:Y:S01]  /*a770*/  STL [R1+0x2ac], R29 ;  /* 0x0002ac1d01007387 */ /* 0x0003e20000100800 */
[----:B------:R-:W-:-:S03]  /*a780*/  IADD3 R9, P6, PT, R9, UR4, RZ ;  /* 0x0000000409097c10 */ /* 0x000fc6000ffde0ff */
[----:B-1----:R-:W4:Y:S04]  /*a790*/  LDL.LU R29, [R1+0x4b0] ;  /* 0x0004b000011d7983 */ /* 0x002f280000300800 */
[----:B------:R-:W-:Y:S04]  /*a7a0*/  STL [R1+0x2e8], R8 ;  /* 0x0002e80801007387 */ /* 0x000fe80000100800 */
[----:B------:R1:W-:Y:S04]  /*a7b0*/  STL [R1+0x2bc], R22 ;  /* 0x0002bc1601007387 */ /* 0x0003e80000100800 */
[----:B------:R0:W-:Y:S04]  /*a7c0*/  STL [R1+0x2b4], R20 ;  /* 0x0002b41401007387 */ /* 0x0001e80000100800 */
[----:B-1----:R-:W4:Y:S04]  /*a7d0*/  LDL.LU R22, [R1+0x4ac] ;  /* 0x0004ac0001167983 */ /* 0x002f280000300800 */
[----:B------:R1:W-:Y:S04]  /*a7e0*/  STL [R1+0x2f0], R21 ;  /* 0x0002f01501007387 */ /* 0x0003e80000100800 */
[----:B0-----:R-:W4:Y:S04]  /*a7f0*/  LDL.LU R20, [R1+0x2f4] ;  /* 0x0002f40001147983 */ /* 0x001f280000300800 */
[----:B-1----:R-:W4:Y:S04]  /*a800*/  LDL.LU R21, [R1+0x330] ;  /* 0x0003300001157983 */ /* 0x002f280000300800 */
[----:B------:R0:W-:Y:S04]  /*a810*/  STL [R1+0x2f8], R27 ;  /* 0x0002f81b01007387 */ /* 0x0001e80000100800 */
[----:B0-----:R-:W4:Y:S04]  /*a820*/  LDL.LU R27, [R1+0x2fc] ;  /* 0x0002fc00011b7983 */ /* 0x001f280000300800 */
[----:B------:R0:W-:Y:S04]  /*a830*/  STL [R1+0x2c4], R26 ;  /* 0x0002c41a01007387 */ /* 0x0001e80000100800 */
[----:B0-----:R-:W4:Y:S01]  /*a840*/  LDL.LU R26, [R1+0x338] ;  /* 0x00033800011a7983 */ /* 0x001f220000300800 */
[----:B--2---:R-:W-:-:S05]  /*a850*/  IADD3.X R25, PT, PT, R25, UR10, RZ, P0, !PT ;  /* 0x0000000a19197c10 */ /* 0x004fca00087fe4ff */
[----:B------:R0:W-:Y:S04]  /*a860*/  STL [R1+0x2cc], R25 ;  /* 0x0002cc1901007387 */ /* 0x0001e80000100800 */
[----:B------:R-:W-:Y:S01]  /*a870*/  STL [R1+0x300], R9 ;  /* 0x0003000901007387 */ /* 0x000fe20000100800 */
[----:B------:R-:W-:-:S03]  /*a880*/  IADD3 R24, P0, PT, R24, UR4, RZ ;  /* 0x0000000418187c10 */ /* 0x000fc6000ff1e0ff */
[----:B0-----:R-:W2:Y:S01]  /*a890*/  LDL.LU R25, [R1+0x304] ;  /* 0x0003040001197983 */ /* 0x001ea20000300800 */
[----:B------:R-:W-:-:S03]  /*a8a0*/  IADD3.X R6, PT, PT, R6, UR10, RZ, P1, !PT ;  /* 0x0000000a06067c10 */ /* 0x000fc60008ffe4ff */
[----:B------:R0:W-:Y:S04]  /*a8b0*/  STL [R1+0x308], R24 ;  /* 0x0003081801007387 */ /* 0x0001e80000100800 */
[----:B0-----:R-:W2:Y:S04]  /*a8c0*/  LDL.LU R24, [R1+0x340] ;  /* 0x0003400001187983 */ /* 0x001ea80000300800 */
[----:B------:R0:W-:Y:S04]  /*a8d0*/  STL [R1+0x2d4], R6 ;  /* 0x0002d40601007387 */ /* 0x0001e80000100800 */
[----:B------:R-:W2:Y:S01]  /*a8e0*/  LDL.LU R15, [R1+0x30c] ;  /* 0x00030c00010f7983 */ /* 0x000ea20000300800 */
[----:B---3--:R-:W-:-:S02]  /*a8f0*/  IADD3 R7, P1, PT, R7, UR4, RZ ;  /* 0x0000000407077c10 */ /* 0x008fc4000ff3e0ff */
[----:B------:R-:W-:-:S03]  /*a900*/  IADD3.X R4, PT, PT, R4, UR10, RZ, P2, !PT ;  /* 0x0000000a04047c10 */ /* 0x000fc600097fe4ff */
[----:B------:R1:W-:Y:S04]  /*a910*/  STL [R1+0x310], R7 ;  /* 0x0003100701007387 */ /* 0x0003e80000100800 */
[----:B------:R-:W3:Y:S01]  /*a920*/  LDL.LU R16, [R1+0x348] ;  /* 0x0003480001107983 */ /* 0x000ee20000300800 */
[----:B------:R-:W-:-:S03]  /*a930*/  IADD3 R5, P2, PT, R5, UR4, RZ ;  /* 0x0000000405057c10 */ /* 0x000fc6000ff5e0ff */
[----:B------:R0:W-:Y:S04]  /*a940*/  STL [R1+0x2dc], R4 ;  /* 0x0002dc0401007387 */ /* 0x0001e80000100800 */
[----:B------:R0:W-:Y:S04]  /*a950*/  STL [R1+0x318], R5 ;  /* 0x0003180501007387 */ /* 0x0001e80000100800 */
[----:B------:R-:W3:Y:S04]  /*a960*/  LDL.LU R17, [R1+0x350] ;  /* 0x0003500001117983 */ /* 0x000ee80000300800 */
[----:B------:R-:W3:Y:S01]  /*a970*/  LDL.LU R10, [R1+0x31c] ;  /* 0x00031c00010a7983 */ /* 0x000ee20000300800 */
[----:B----4-:R-:W-:-:S03]  /*a980*/  IADD3.X R2, PT, PT, R2, UR10, RZ, P3, !PT ;  /* 0x0000000a02027c10 */ /* 0x010fc60009ffe4ff */
[----:B------:R-:W4:Y:S04]  /*a990*/  LDL.LU R11, [R1+0x358] ;  /* 0x00035800010b7983 */ /* 0x000f280000300800 */
[----:B------:R0:W-:Y:S04]  /*a9a0*/  STL [R1+0x2e4], R2 ;  /* 0x0002e40201007387 */ /* 0x0001e80000100800 */
[----:B------:R-:W4:Y:S04]  /*a9b0*/  LDL.LU R8, [R1+0x360] ;  /* 0x0003600001087983 */ /* 0x000f280000300800 */
[----:B------:R-:W4:Y:S01]  /*a9c0*/  LDL.LU R9, [R1+0x32c] ;  /* 0x00032c0001097983 */ /* 0x000f220000300800 */
[----:B------:R-:W-:-:S05]  /*a9d0*/  IADD3 R3, P3, PT, R3, UR4, RZ ;  /* 0x0000000403037c10 */ /* 0x000fca000ff7e0ff */
[----:B------:R1:W-:Y:S04]  /*a9e0*/  STL [R1+0x320], R3 ;  /* 0x0003200301007387 */ /* 0x0003e80000100800 */
[----:B0-----:R-:W4:Y:S04]  /*a9f0*/  LDL.LU R6, [R1+0x370] ;  /* 0x0003700001067983 */ /* 0x001f280000300800 */
[----:B-1----:R-:W4:Y:S01]  /*aa00*/  LDL.LU R7, [R1+0x33c] ;  /* 0x00033c0001077983 */ /* 0x002f220000300800 */
[----:B------:R-:W-:-:S05]  /*aa10*/  IADD3.X R18, PT, PT, R18, UR10, RZ, P4, !PT ;  /* 0x0000000a12127c10 */ /* 0x000fca000a7fe4ff */
[----:B------:R0:W-:Y:S04]  /*aa20*/  STL [R1+0x2ec], R18 ;  /* 0x0002ec1201007387 */ /* 0x0001e80000100800 */
[----:B------:R-:W4:Y:S01]  /*aa30*/  LDL.LU R4, [R1+0x378] ;  /* 0x0003780001047983 */ /* 0x000f220000300800 */
[----:B------:R-:W-:-:S05]  /*aa40*/  IADD3 R19, P4, PT, R19, UR4, RZ ;  /* 0x0000000413137c10 */ /* 0x000fca000ff9e0ff */
[----:B------:R1:W-:Y:S04]  /*aa50*/  STL [R1+0x328], R19 ;  /* 0x0003281301007387 */ /* 0x0003e80000100800 */
[----:B------:R-:W4:Y:S04]  /*aa60*/  LDL.LU R5, [R1+0x344] ;  /* 0x0003440001057983 */ /* 0x000f280000300800 */
[----:B------:R-:W4:Y:S04]  /*aa70*/  LDL.LU R2, [R1+0x380] ;  /* 0x0003800001027983 */ /* 0x000f280000300800 */
[----:B------:R-:W4:Y:S04]  /*aa80*/  LDL.LU R3, [R1+0x354] ;  /* 0x0003540001037983 */ /* 0x000f280000300800 */
[----:B0-----:R-:W4:Y:S01]  /*aa90*/  LDL.LU R18, [R1+0x390] ;  /* 0x0003900001127983 */ /* 0x001f220000300800 */
[----:B------:R-:W-:-:S02]  /*aaa0*/  IADD3.X R23, PT, PT, R23, UR10, RZ, P2, !PT ;  /* 0x0000000a17177c10 */ /* 0x000fc400097fe4ff */
[----:B------:R-:W-:Y:S02]  /*aab0*/  IADD3.X R20, PT, PT, R20, UR10, RZ, P5, !PT ;  /* 0x0000000a14147c10 */ /* 0x000fe4000affe4ff */
[----:B------:R-:W-:-:S03]  /*aac0*/  IADD3 R21, P5, PT, R21, UR4, RZ ;  /* 0x0000000415157c10 */ /* 0x000fc6000ffbe0ff */
[----:B------:R0:W-:Y:S04]  /*aad0*/  STL [R1+0x2f4], R20 ;  /* 0x0002f41401007387 */ /* 0x0001e80000100800 */
[----:B------:R0:W-:Y:S04]  /*aae0*/  STL [R1+0x330], R21 ;  /* 0x0003301501007387 */ /* 0x0001e80000100800 */
[----:B-1----:R-:W4:Y:S04]  /*aaf0*/  LDL.LU R19, [R1+0x35c] ;  /* 0x00035c0001137983 */ /* 0x002f280000300800 */
[----:B0-----:R-:W4:Y:S01]  /*ab00*/  LDL.LU R20, [R1+0x398] ;  /* 0x0003980001147983 */ /* 0x001f220000300800 */
[----:B------:R-:W-:-:S05]  /*ab10*/  IADD3.X R27, PT, PT, R27, UR10, RZ, P6, !PT ;  /* 0x0000000a1b1b7c10 */ /* 0x000fca000b7fe4ff */
[----:B------:R0:W-:Y:S04]  /*ab20*/  STL [R1+0x2fc], R27 ;  /* 0x0002fc1b01007387 */ /* 0x0001e80000100800 */
[----:B------:R-:W4:Y:S01]  /*ab30*/  LDL.LU R21, [R1+0x364] ;  /* 0x0003640001157983 */ /* 0x000f220000300800 */
[----:B------:R-:W-:-:S05]  /*ab40*/  IADD3 R26, P6, PT, R26, UR4, RZ ;  /* 0x000000041a1a7c10 */ /* 0x000fca000ffde0ff */
[----:B------:R1:W-:Y:S04]  /*ab50*/  STL [R1+0x338], R26 ;  /* 0x0003381a01007387 */ /* 0x0003e80000100800 */
[----:B0-----:R-:W4:Y:S04]  /*ab60*/  LDL.LU R27, [R1+0x374] ;  /* 0x00037400011b7983 */ /* 0x001f280000300800 */
[----:B-1----:R-:W4:Y:S01]  /*ab70*/  LDL.LU R26, [R1+0x37c] ;  /* 0x00037c00011a7983 */ /* 0x002f220000300800 */
[----:B--2---:R-:W-:-:S05]  /*ab80*/  IADD3.X R25, PT, PT, R25, UR10, RZ, P0, !PT ;  /* 0x0000000a19197c10 */ /* 0x004fca00087fe4ff */
[----:B------:R0:W-:Y:S01]  /*ab90*/  STL [R1+0x304], R25 ;  /* 0x0003041901007387 */ /* 0x0001e20000100800 */
[----:B------:R-:W-:-:S03]  /*aba0*/  IADD3 R24, P0, PT, R24, UR4, RZ ;  /* 0x0000000418187c10 */ /* 0x000fc6000ff1e0ff */
[----:B0-----:R-:W2:Y:S04]  /*abb0*/  LDL.LU R25, [R1+0x384] ;  /* 0x0003840001197983 */ /* 0x001ea80000300800 */
[----:B------:R0:W-:Y:S01]  /*abc0*/  STL [R1+0x340], R24 ;  /* 0x0003401801007387 */ /* 0x0001e20000100800 */
[----:B------:R-:W-:-:S03]  /*abd0*/  IADD3.X R15, PT, PT, R15, UR10, RZ, P1, !PT ;  /* 0x0000000a0f0f7c10 */ /* 0x000fc60008ffe4ff */
[----:B0-----:R-:W2:Y:S04]  /*abe0*/  LDL.LU R24, [R1+0x38c] ;  /* 0x00038c0001187983 */ /* 0x001ea80000300800 */
[----:B------:R0:W-:Y:S04]  /*abf0*/  STL [R1+0x314], R23 ;  /* 0x0003141701007387 */ /* 0x0001e80000100800 */
[----:B------:R-:W-:Y:S04]  /*ac00*/  STL [R1+0x30c], R15 ;  /* 0x00030c0f01007387 */ /* 0x000fe80000100800 */
[----:B0-----:R-:W2:Y:S01]  /*ac10*/  LDL.LU R23, [R1+0x4a8] ;  /* 0x0004a80001177983 */ /* 0x001ea20000300800 */
[----:B---3--:R-:W-:-:S02]  /*ac20*/  IADD3 R16, P1, PT, R16, UR4, RZ ;  /* 0x0000000410107c10 */ /* 0x008fc4000ff3e0ff */
[----:B------:R-:W-:Y:S02]  /*ac30*/  IADD3 R17, P2, PT, R17, UR4, RZ ;  /* 0x0000000411117c10 */ /* 0x000fe4000ff5e0ff */
[----:B------:R-:W-:Y:S02]  /*ac40*/  IADD3.X R29, PT, PT, R29, UR10, RZ, P4, !PT ;  /* 0x0000000a1d1d7c10 */ /* 0x000fe4000a7fe4ff */
[----:B------:R-:W-:Y:S01]  /*ac50*/  IADD3.X R10, PT, PT, R10, UR10, RZ, P3, !PT ;  /* 0x0000000a0a0a7c10 */ /* 0x000fe20009ffe4ff */
[----:B------:R-:W-:Y:S01]  /*ac60*/  STL [R1+0x348], R16 ;  /* 0x0003481001007387 */ /* 0x000fe20000100800 */
[----:B----4-:R-:W-:-:S03]  /*ac70*/  IADD3 R11, P3, PT, R11, UR4, RZ ;  /* 0x000000040b0b7c10 */ /* 0x010fc6000ff7e0ff */
[----:B------:R-:W-:Y:S04]  /*ac80*/  STL [R1+0x350], R17 ;  /* 0x0003501101007387 */ /* 0x000fe80000100800 */
[----:B------:R0:W-:Y:S01]  /*ac90*/  STL [R1+0x324], R29 ;  /* 0x0003241d01007387 */ /* 0x0001e20000100800 */
[----:B------:R-:W-:Y:S02]  /*aca0*/  IADD3 R8, P4, PT, R8, UR4, RZ ;  /* 0x0000000408087c10 */ /* 0x000fe4000ff9e0ff */
[----:B------:R-:W-:Y:S01]  /*acb0*/  IADD3.X R9, PT, PT, R9, UR10, RZ, P5, !PT ;  /* 0x0000000a09097c10 */ /* 0x000fe2000affe4ff */
[----:B------:R-:W-:Y:S01]  /*acc0*/  STL [R1+0x31c], R10 ;  /* 0x00031c0a01007387 */ /* 0x000fe20000100800 */
[----:B------:R-:W-:-:S03]  /*acd0*/  IADD3.X R22, PT, PT, R22, UR10, RZ, P6, !PT ;  /* 0x0000000a16167c10 */ /* 0x000fc6000b7fe4ff */
[----:B0-----:R-:W3:Y:S04]  /*ace0*/  LDL.LU R29, [R1+0x4a4] ;  /* 0x0004a400011d7983 */ /* 0x001ee80000300800 */
[----:B------:R-:W-:Y:S01]  /*acf0*/  STL [R1+0x358], R11 ;  /* 0x0003580b01007387 */ /* 0x000fe20000100800 */
[----:B--2---:R-:W-:-:S05]  /*ad00*/  IADD3 R23, P5, PT, R23, UR4, RZ ;  /* 0x0000000417177c10 */ /* 0x004fca000ffbe0ff */
[----:B------:R0:W-:Y:S04]  /*ad10*/  STL [R1+0x368], R23 ;  /* 0x0003681701007387 */ /* 0x0001e80000100800 */
[----:B------:R-:W-:Y:S04]  /*ad20*/  STL [R1+0x360], R8 ;  /* 0x0003600801007387 */ /* 0x000fe80000100800 */
[----:B0-----:R-:W2:Y:S04]  /*ad30*/  LDL.LU R23, [R1+0x4a0] ;  /* 0x0004a00001177983 */ /* 0x001ea80000300800 */
[----:B------:R-:W-:Y:S04]  /*ad40*/  STL [R1+0x32c], R9 ;  /* 0x00032c0901007387 */ /* 0x000fe80000100800 */
[----:B------:R0:W-:Y:S04]  /*ad50*/  STL [R1+0x334], R22 ;  /* 0x0003341601007387 */ /* 0x0001e80000100800 */
[----:B0-----:R-:W4:Y:S01]  /*ad60*/  LDL.LU R22, [R1+0x49c] ;  /* 0x00049c0001167983 */ /* 0x001f220000300800 */
[----:B------:R-:W-:-:S02]  /*ad70*/  IADD3 R6, P6, PT, R6, UR4, RZ ;  /* 0x0000000406067c10 */ /* 0x000fc4000ffde0ff */
[----:B------:R-:W-:Y:S02]  /*ad80*/  IADD3.X R7, PT, PT, R7, UR10, RZ, P0, !PT ;  /* 0x0000000a07077c10 */ /* 0x000fe400087fe4ff */
[----:B------:R-:W-:Y:S01]  /*ad90*/  IADD3 R4, P0, PT, R4, UR4, RZ ;  /* 0x0000000404047c10 */ /* 0x000fe2000ff1e0ff */
[----:B------:R-:W-:Y:S01]  /*ada0*/  STL [R1+0x370], R6 ;  /* 0x0003700601007387 */ /* 0x000fe20000100800 */
[----:B------:R-:W-:Y:S02]  /*adb0*/  IADD3.X R5, PT, PT, R5, UR10, RZ, P1, !PT ;  /* 0x0000000a05057c10 */ /* 0x000fe40008ffe4ff */
[----:B------:R-:W-:Y:S01]  /*adc0*/  IADD3 R2, P1, PT, R2, UR4, RZ ;  /* 0x0000000402027c10 */ /* 0x000fe2000ff3e0ff */
[----:B------:R-:W-:Y:S04]  /*add0*/  STL [R1+0x33c], R7 ;  /* 0x00033c0701007387 */ /* 0x000fe80000100800 */
[----:B------:R-:W-:Y:S01]  /*ade0*/  STL [R1+0x378], R4 ;  /* 0x0003780401007387 */ /* 0x000fe20000100800 */
[----:B--2---:R-:W-:-:S05]  /*adf0*/  IADD3.X R23, PT, PT, R23, UR10, RZ, P2, !PT ;  /* 0x0000000a17177c10 */ /* 0x004fca00097fe4ff */
[----:B------:R0:W-:Y:S04]  /*ae00*/  STL [R1+0x34c], R23 ;  /* 0x00034c1701007387 */ /* 0x0001e80000100800 */
[----:B------:R-:W-:Y:S04]  /*ae10*/  STL [R1+0x344], R5 ;  /* 0x0003440501007387 */ /* 0x000fe80000100800 */
[----:B0-----:R-:W2:Y:S01]  /*ae20*/  LDL.LU R23, [R1+0x498] ;  /* 0x0004980001177983 */ /* 0x001ea20000300800 */
[----:B----4-:R-:W-:-:S03]  /*ae30*/  IADD3 R22, P2, PT, R22, UR4, RZ ;  /* 0x0000000416167c10 */ /* 0x010fc6000ff5e0ff */
[----:B------:R0:W-:Y:S04]  /*ae40*/  STL [R1+0x380], R2 ;  /* 0x0003800201007387 */ /* 0x0001e80000100800 */
[----:B------:R1:W-:Y:S01]  /*ae50*/  STL [R1+0x388], R22 ;  /* 0x0003881601007387 */ /* 0x0003e20000100800 */
[----:B------:R-:W-:Y:S02]  /*ae60*/  IADD3.X R3, PT, PT, R3, UR10, RZ, P3, !PT ;  /* 0x0000000a03037c10 */ /* 0x000fe40009ffe4ff */
[----:B------:R-:W-:Y:S02]  /*ae70*/  IADD3.X R19, PT, PT, R19, UR10, RZ, P4, !PT ;  /* 0x0000000a13137c10 */ /* 0x000fe4000a7fe4ff */
[----:B------:R-:W-:Y:S01]  /*ae80*/  IADD3.X R21, PT, PT, R21, UR10, RZ, P5, !PT ;  /* 0x0000000a15157c10 */ /* 0x000fe2000affe4ff */
[----:B0-----:R-:W0:Y:S01]  /*ae90*/  LDC R2, c[0x0][0x3a8] ;  /* 0x0000ea00ff027b82 */ /* 0x001e220000000800 */
[----:B-1----:R-:W4:Y:S01]  /*aea0*/  LDL.LU R22, [R1+0x494] ;  /* 0x0004940001167983 */ /* 0x002f220000300800 */
[----:B------:R-:W-:-:S02]  /*aeb0*/  IADD3 R18, P3, PT, R18, UR4, RZ ;  /* 0x0000000412127c10 */ /* 0x000fc4000ff7e0ff */
[----:B------:R-:W-:Y:S01]  /*aec0*/  IADD3 R20, P4, PT, R20, UR4, RZ ;  /* 0x0000000414147c10 */ /* 0x000fe2000ff9e0ff */
[----:B------:R-:W-:Y:S04]  /*aed0*/  STL [R1+0x354], R3 ;  /* 0x0003540301007387 */ /* 0x000fe80000100800 */
[----:B------:R-:W-:Y:S04]  /*aee0*/  STL [R1+0x390], R18 ;  /* 0x0003901201007387 */ /* 0x000fe80000100800 */
[----:B------:R-:W-:Y:S04]  /*aef0*/  STL [R1+0x35c], R19 ;  /* 0x00035c1301007387 */ /* 0x000fe80000100800 */
[----:B------:R-:W-:Y:S01]  /*af00*/  STL [R1+0x398], R20 ;  /* 0x0003981401007387 */ /* 0x000fe20000100800 */
[----:B------:R-:W-:-:S02]  /*af10*/  IADD3.X R27, PT, PT, R27, UR10, RZ, P0, !PT ;  /* 0x0000000a1b1b7c10 */ /* 0x000fc400087fe4ff */
[----:B------:R-:W-:Y:S02]  /*af20*/  IADD3.X R26, PT, PT, R26, UR10, RZ, P1, !PT ;  /* 0x0000000a1a1a7c10 */ /* 0x000fe40008ffe4ff */
[----:B---3--:R-:W-:Y:S02]  /*af30*/  IADD3.X R29, PT, PT, R29, UR10, RZ, P4, !PT ;  /* 0x0000000a1d1d7c10 */ /* 0x008fe4000a7fe4ff */
[----:B----4-:R-:W-:-:S05]  /*af40*/  IADD3.X R22, PT, PT, R22, UR10, RZ, P6, !PT ;  /* 0x0000000a16167c10 */ /* 0x010fca000b7fe4ff */
[----:B------:R1:W-:Y:S04]  /*af50*/  STL [R1+0x36c], R22 ;  /* 0x00036c1601007387 */ /* 0x0003e80000100800 */
[----:B------:R-:W-:Y:S04]  /*af60*/  STL [R1+0x364], R21 ;  /* 0x0003641501007387 */ /* 0x000fe80000100800 */
[----:B-1----:R-:W3:Y:S01]  /*af70*/  LDL.LU R22, [R1+0x490] ;  /* 0x0004900001167983 */ /* 0x002ee20000300800 */
[----:B------:R-:W-:Y:S02]  /*af80*/  IADD3.X R25, PT, PT, R25, UR10, RZ, P2, !PT ;  /* 0x0000000a19197c10 */ /* 0x000fe400097fe4ff */
[----:B------:R-:W-:Y:S01]  /*af90*/  IADD3.X R24, PT, PT, R24, UR10, RZ, P3, !PT ;  /* 0x0000000a18187c10 */ /* 0x000fe20009ffe4ff */
[----:B------:R-:W-:Y:S04]  /*afa0*/  STL [R1+0x374], R27 ;  /* 0x0003741b01007387 */ /* 0x000fe80000100800 */
[----:B------:R-:W-:Y:S04]  /*afb0*/  STL [R1+0x37c], R26 ;  /* 0x00037c1a01007387 */ /* 0x000fe80000100800 */
[----:B------:R1:W-:Y:S04]  /*afc0*/  STL [R1+0x394], R29 ;  /* 0x0003941d01007387 */ /* 0x0003e80000100800 */
[----:B------:R4:W-:Y:S04]  /*afd0*/  STL [R1+0x384], R25 ;  /* 0x0003841901007387 */ /* 0x0009e80000100800 */
[----:B-1----:R4:W5:Y:S04]  /*afe0*/  LDL.LU R29, [R1+0x48c] ;  /* 0x00048c00011d7983 */ /* 0x0029680000300800 */
[----:B------:R4:W-:Y:S01]  /*aff0*/  STL [R1+0x38c], R24 ;  /* 0x00038c1801007387 */ /* 0x0009e20000100800 */
[----:B------:R-:W-:Y:S01]  /*b000*/  UIADD3 UR6, UPT, UPT, UR6, -0x1, URZ ;  /* 0xffffffff06067890 */ /* 0x000fe2000fffe0ff */
[----:B0-----:R-:W-:-:S03]  /*b010*/  IMAD.SHL.U32 R2, R2, 0x20, RZ ;  /* 0x0000002002027824 */ /* 0x001fc600078e00ff */
[----:B------:R-:W-:Y:S02]  /*b020*/  UISETP.NE.U32.AND UP0, UPT, UR6, URZ, UPT ;  /* 0x000000ff0600728c */ /* 0x000fe4000bf05070 */
[----:B--2---:R-:W-:Y:S01]  /*b030*/  IADD3 R23, P5, PT, R2, R23, RZ ;  /* 0x0000001702177210 */ /* 0x004fe20007fbe0ff */
[----:B------:R-:W-:-:S03]  /*b040*/  UIADD3 UR7, UPT, UPT, UR7, -0x20, URZ ;  /* 0xffffffe007077890 */ /* 0x000fc6000fffe0ff */
[----:B---3--:R-:W-:-:S03]  /*b050*/  LEA.HI.X.SX32 R22, R2, R22, 0x1, P5 ;  /* 0x0000001602167211 */ /* 0x008fc600028f0eff */
[----:B----4-:R-:W-:Y:S06]  /*b060*/  BRA.U UP0, `(.L_x_2) ;  /* 0xffffff9900147547 */ /* 0x010fec000b83ffff */
.L_x_1:
[----:B-----5:R-:W2:Y:S01]  /*b070*/  LDL.LU R28, [R1+0xc8] ;  /* 0x0000c800011c7983 */ /* 0x020ea20000300800 */
[----:B------:R-:W1:Y:S01]  /*b080*/  LDCU.64 UR14, c[0x0][0x398] ;  /* 0x00007300ff0e77ac */ /* 0x000e620008000a00 */
[----:B------:R-:W3:Y:S01]  /*b090*/  LDCU UR4, c[0x0][0x3b4] ;  /* 0x00007680ff0477ac */ /* 0x000ee20008000800 */
[----:B------:R-:W4:Y:S01]  /*b0a0*/  LDCU UR18, c[0x0][0x39c] ;  /* 0x00007380ff1277ac */ /* 0x000f220008000800 */
[----:B------:R-:W0:Y:S01]  /*b0b0*/  LDCU UR10, c[0x0][0x3b8] ;  /* 0x00007700ff0a77ac */ /* 0x000e220008000800 */
[----:B------:R-:W0:Y:S01]  /*b0c0*/  LDCU.64 UR6, c[0x0][0x390] ;  /* 0x00007200ff0677ac */ /* 0x000e220008000a00 */
[----:B------:R-:W0:Y:S01]  /*b0d0*/  LDCU UR19, c[0x0][0x39c] ;  /* 0x00007380ff1377ac */ /* 0x000e220008000800 */
[----:B------:R-:W0:Y:S01]  /*b0e0*/  LDCU UR16, c[0x0][0x39c] ;  /* 0x00007380ff1077ac */ /* 0x000e220008000800 */
[----:B------:R-:W0:Y:S01]  /*b0f0*/  LDCU UR11, c[0x0][0x3b8] ;  /* 0x00007700ff0b77ac */ /* 0x000e220008000800 */
[----:B------:R-:W0:Y:S01]  /*b100*/  LDCU UR12, c[0x0][0x3b8] ;  /* 0x00007700ff0c77ac */ /* 0x000e220008000800 */
[----:B------:R-:W0:Y:S01]  /*b110*/  LDCU UR17, c[0x0][0x39c] ;  /* 0x00007380ff1177ac */ /* 0x000e220008000800 */
[----:B------:R-:W0:Y:S01]  /*b120*/  LDCU UR13, c[0x0][0x3b8] ;  /* 0x00007700ff0d77ac */ /* 0x000e220008000800 */
[----:B------:R-:W-:Y:S06]  /*b130*/  BAR.SYNC.DEFER_BLOCKING 0x0 ;  /* 0x0000000000007b1d */ /* 0x000fec0000010000 */
[----:B--2---:R2:W-:Y:S04]  /*b140*/  STL [R1+0x5c8], R28 ;  /* 0x0005c81c01007387 */ /* 0x0045e80000100800 */
[----:B--2---:R-:W2:Y:S04]  /*b150*/  LDL.LU R28, [R1+0xa8] ;  /* 0x0000a800011c7983 */ /* 0x004ea80000300800 */
        /* <DEDUP_REMOVED lines=10> */
[----:B------:R-:W2:Y:S04]  /*b200*/  LDL.LU R23, [R1+0xcc] ;  /* 0x0000cc0001177983 */ /* 0x000ea80000300800 */
        /* <DEDUP_REMOVED lines=8> */
[----:B------:R-:W3:Y:S04]  /*b290*/  LDL.LU R22, [R1+0xe0] ;  /* 0x0000e00001167983 */ /* 0x000ee80000300800 */
[----:B0-----:R-:W3:Y:S04]  /*b2a0*/  LDL.LU R0, [R1+0xe4] ;  /* 0x0000e40001007983 */ /* 0x001ee80000300800 */
[----:B------:R-:W3:Y:S04]  /*b2b0*/  LDL.LU R27, [R1+0xe8] ;  /* 0x0000e800011b7983 */ /* 0x000ee80000300800 */
        /* <DEDUP_REMOVED lines=21> */
[----:B------:R0:W-:Y:S04]  /*b410*/  STL [R1+0x548], R18 ;  /* 0x0005481201007387 */ /* 0x0001e80000100800 */
[----:B0-----:R-:W3:Y:S04]  /*b420*/  LDL.LU R18, [R1+0xc4] ;  /* 0x0000c40001127983 */ /* 0x001ee80000300800 */
[----:B------:R0:W-:Y:S04]  /*b430*/  STL [R1+0x544], R19 ;  /* 0x0005441301007387 */ /* 0x0001e80000100800 */
[----:B0-----:R-:W3:Y:S04]  /*b440*/  LDL.LU R19, [R1+0x84] ;  /* 0x0000840001137983 */ /* 0x001ee80000300800 */
[----:B------:R0:W-:Y:S04]  /*b450*/  STL [R1+0x4ec], R29 ;  /* 0x0004ec1d01007387 */ /* 0x0001e80000100800 */
[----:B0-----:R-:W3:Y:S01]  /*b460*/  LDL.LU R29, [R1+0xc0] ;  /* 0x0000c000011d7983 */ /* 0x001ee20000300800 */
[----:B--2---:R-:W-:-:S03]  /*b470*/  F2FP.SATFINITE.E4M3.F32.PACK_AB_MERGE_C R28, R28, R23, RZ ;  /* 0x000000171c1c723e */ /* 0x004fc600048070ff */
[----:B------:R-:W2:Y:S04]  /*b480*/  LDL.LU R23, [R1+0x5ec] ;  /* 0x0005ec0001177983 */ /* 0x000ea80000300800 */
[----:B------:R0:W-:Y:S04]  /*b490*/  STL [R1+0x18], R28 ;  /* 0x0000181c01007387 */ /* 0x0001e80000100800 */
[----:B0-----:R-:W2:Y:S02]  /*b4a0*/  LDL.LU R28, [R1+0x5e8] ;  /* 0x0005e800011c7983 */ /* 0x001ea40000300800 */
[----:B--2---:R-:W-:-:S02]  /*b4b0*/  F2FP.SATFINITE.E4M3.F32.PACK_AB_MERGE_C R28, R28, R23, RZ ;  /* 0x000000171c1c723e */ /* 0x004fc400048070ff */
[----:B------:R-:W2:Y:S04]  /*b4c0*/  LDL.LU R23, [R1+0x5e4] ;  /* 0x0005e40001177983 */ /* 0x000ea80000300800 */
[----:B------:R0:W-:Y:S04]  /*b4d0*/  STL [R1+0x230], R28 ;  /* 0x0002301c01007387 */ /* 0x0001e80000100800 */
[----:B0-----:R-:W3:Y:S02]  /*b4e0*/  LDL.LU R28, [R1+0x5e0] ;  /* 0x0005e000011c7983 */ /* 0x001ee40000300800 */
[----:B---3--:R-:W-:-:S02]  /*b4f0*/  F2FP.SATFINITE.E4M3.F32.PACK_AB_MERGE_C R19, R19, R28, RZ ;  /* 0x0000001c1313723e */ /* 0x008fc400048070ff */
[----:B------:R-:W2:Y:S04]  /*b500*/  LDL.LU R28, [R1+0x5dc] ;  /* 0x0005dc00011c7983 */ /* 0x000ea80000300800 */
        /* <DEDUP_REMOVED lines=11> */
[----:B------:R-:W2:Y:S01]  /*b5c0*/  LDL.LU R28, [R1+0x5c8] ;  /* 0x0005c800011c7983 */ /* 0x000ea20000300800 */
[----:B------:R-:W-:Y:S02]  /*b5d0*/  F2FP.SATFINITE.E4M3.F32.PACK_AB_MERGE_C R29, R18, R29, RZ ;  /* 0x0000001d121d723e */ /* 0x000fe400048070ff */
[----:B------:R-:W-:Y:S01]  /*b5e0*/  F2FP.SATFINITE.E4M3.F32.PACK_AB_MERGE_C R18, R0, R22, RZ ;  /* 0x000000160012723e */ /* 0x000fe200048070ff */
[----:B------:R2:W-:Y:S01]  /*b5f0*/  STL [R1+0x84], R19 ;  /* 0x0000841301007387 */ /* 0x0005e20000100800 */
[----:B------:R-:W-:Y:S02]  /*b600*/  F2FP.SATFINITE.E4M3.F32.PACK_AB_MERGE_C R21, R21, R25, RZ ;  /* 0x000000191515723e */ /* 0x000fe400048070ff */
[----:B------:R-:W-:Y:S01]  /*b610*/  F2FP.SATFINITE.E4M3.F32.PACK_AB_MERGE_C R0, R26, R27, RZ ;  /* 0x0000001b1a00723e */ /* 0x000fe200048070ff */
[----:B------:R-:W-:Y:S01]  /*b620*/  STL [R1+0x234], R29 ;  /* 0x0002341d01007387 */ /* 0x000fe20000100800 */
[----:B------:R-:W-:Y:S02]  /*b630*/  F2FP.SATFINITE.E4M3.F32.PACK_AB_MERGE_C R14, R14, R15, RZ ;  /* 0x0000000f0e0e723e */ /* 0x000fe400048070ff */
[----:B------:R-:W-:-:S02]  /*b640*/  F2FP.SATFINITE.E4M3.F32.PACK_AB_MERGE_C R10, R10, R11, RZ ;  /* 0x0000000b0a0a723e */ /* 0x000fc400048070ff */
[----:B------:R-:W-:Y:S02]  /*b650*/  F2FP.SATFINITE.E4M3.F32.PACK_AB_MERGE_C R8, R8, R9, RZ ;  /* 0x000000090808723e */ /* 0x000fe400048070ff */
[----:B--2---:R-:W-:Y:S02]  /*b660*/  F2FP.SATFINITE.E4M3.F32.PACK_AB_MERGE_C R19, R23, R28, RZ ;  /* 0x0000001c1713723e */ /* 0x004fe400048070ff */
[----:B------:R-:W-:-:S03]  /*b670*/  F2FP.SATFINITE.E4M3.F32.PACK_AB_MERGE_C R28, R4, R5, RZ ;  /* 0x00000005041c723e */ /* 0x000fc600048070ff */
[----:B------:R-:W-:Y:S04]  /*b680*/  STL [R1+0x238], R19 ;  /* 0x0002381301007387 */ /* 0x000fe80000100800 */
[----:B------:R-:W-:Y:S04]  /*b690*/  STL [R1+0x4], R18 ;  /* 0x0000041201007387 */ /* 0x000fe80000100800 */
[----:B------:R-:W-:Y:S04]  /*b6a0*/  STL [R1+0x550], R21 ;  /* 0x0005501501007387 */ /* 0x000fe80000100800 */
[----:B------:R0:W-:Y:S02]  /*b6b0*/  STL [R1+0xa0], R0 ;  /* 0x0000a00001007387 */ /* 0x0001e40000100800 */
[----:B0-----:R-:W-:-:S02]  /*b6c0*/  F2FP.SATFINITE.E4M3.F32.PACK_AB_MERGE_C R0, R20, R24, RZ ;  /* 0x000000181400723e */ /* 0x001fc400048070ff */
[----:B------:R-:W-:-:S05]  /*b6d0*/  F2FP.SATFINITE.E4M3.F32.PACK_AB_MERGE_C R20, R16, R17, RZ ;  /* 0x000000111014723e */ /* 0x000fca00048070ff */
[----:B------:R-:W-:Y:S04]  /*b6e0*/  STL [R1+0x554], R20 ;  /* 0x0005541401007387 */ /* 0x000fe80000100800 */
[----:B------:R0:W-:Y:S04]  /*b6f0*/  STL [R1+0x88], R0 ;  /* 0x0000880001007387 */ /* 0x0001e80000100800 */
[----:B------:R-:W-:Y:S01]  /*b700*/  STL [R1+0x80], R14 ;  /* 0x0000800e01007387 */ /* 0x000fe20000100800 */
[----:B0-----:R-:W-:-:S05]  /*b710*/  F2FP.SATFINITE.E4M3.F32.PACK_AB_MERGE_C R0, R12, R13, RZ ;  /* 0x0000000d0c00723e */ /* 0x001fca00048070ff */
[----:B------:R0:W-:Y:S04]  /*b720*/  STL [R1+0x124], R0 ;  /* 0x0001240001007387 */ /* 0x0001e80000100800 */
[----:B------:R-:W-:Y:S04]  /*b730*/  STL [R1+0x12c], R10 ;  /* 0x00012c0a01007387 */ /* 0x000fe80000100800 */
[----:B------:R-:W-:Y:S01]  /*b740*/  STL [R1], R8 ;  /* 0x0000000801007387 */ /* 0x000fe20000100800 */
[----:B0-----:R-:W-:-:S03]  /*b750*/  F2FP.SATFINITE.E4M3.F32.PACK_AB_MERGE_C R0, R6, R7, RZ ;  /* 0x000000070600723e */ /* 0x001fc600048070ff */
[----:B------:R-:W-:Y:S04]  /*b760*/  STL [R1+0x534], R28 ;  /* 0x0005341c01007387 */ /* 0x000fe80000100800 */
[----:B------:R0:W-:Y:S04]  /*b770*/  STL [R1+0x6c], R0 ;  /* 0x00006c0001007387 */ /* 0x0001e80000100800 */
[----:B------:R-:W2:Y:S04]  /*b780*/  LDL.LU R27, [R1+0x1f4] ;  /* 0x0001f400011b7983 */ /* 0x000ea80000300800 */
[----:B------:R-:W3:Y:S01]  /*b790*/  LDL.LU R25, [R1+0x1d4] ;  /* 0x0001d40001197983 */ /* 0x000ee20000300800 */
[----:B0-----:R-:W-:-:S05]  /*b7a0*/  F2FP.SATFINITE.E4M3.F32.PACK_AB_MERGE_C R0, R2, R3, RZ ;  /* 0x000000030200723e */ /* 0x001fca00048070ff */
[----:B------:R-:W-:Y:S04]  /*b7b0*/  STL [R1+0x68], R0 ;  /* 0x0000680001007387 */ /* 0x000fe80000100800 */
[----:B---3--:R0:W-:Y:S04]  /*b7c0*/  STL [R1+0x5ac], R25 ;  /* 0x0005ac1901007387 */ /* 0x0081e80000100800 */
[----:B0-----:R-:W3:Y:S04]  /*b7d0*/  LDL.LU R25, [R1+0x1ec] ;  /* 0x0001ec0001197983 */ /* 0x001ee80000300800 */
[----:B---3--:R0:W-:Y:S04]  /*b7e0*/  STL [R1+0x5b4], R25 ;  /* 0x0005b41901007387 */ /* 0x0081e80000100800 */
[----:B0-----:R-:W3:Y:S04]  /*b7f0*/  LDL.LU R25, [R1+0x1e4] ;  /* 0x0001e40001197983 */ /* 0x001ee80000300800 */
[----:B---3--:R0:W-:Y:S04]  /*b800*/  STL [R1+0x5bc], R25 ;  /* 0x0005bc1901007387 */ /* 0x0081e80000100800 */
[----:B0-----:R-:W3:Y:S04]  /*b810*/  LDL.LU R25, [R1+0x1fc] ;  /* 0x0001fc0001197983 */ /* 0x001ee80000300800 */
[----:B---3--:R0:W-:Y:S04]  /*b820*/  STL [R1+0x5c4], R25 ;  /* 0x0005c41901007387 */ /* 0x0081e80000100800 */
[----:B0-----:R-:W2:Y:S04]  /*b830*/  LDL.LU R25, [R1+0x1f0] ;  /* 0x0001f00001197983 */ /* 0x001ea80000300800 */
[----:B------:R-:W3:Y:S04]  /*b840*/  LDL.LU R24, [R1+0x1c4] ;  /* 0x0001c40001187983 */ /* 0x000ee80000300800 */
[----:B---3--:R0:W-:Y:S04]  /*b850*/  STL [R1+0x5a0], R24 ;  /* 0x0005a01801007387 */ /* 0x0081e80000100800 */
[----:B0-----:R-:W3:Y:S04]  /*b860*/  LDL.LU R24, [R1+0x1dc] ;  /* 0x0001dc0001187983 */ /* 0x001ee80000300800 */
        /* <DEDUP_REMOVED lines=8> */
[----:B------:R-:W2:Y:S04]  /*b8f0*/  LDL.LU R23, [R1+0x1b4] ;  /* 0x0001b40001177983 */ /* 0x000ea80000300800 */
[----:B--2---:R0:W-:Y:S04]  /*b900*/  STL [R1+0x598], R23 ;  /* 0x0005981701007387 */ /* 0x0041e80000100800 */
[----:B0-----:R-:W2:Y:S04]  /*b910*/  LDL.LU R23, [R1+0x1c8] ;  /* 0x0001c80001177983 */ /* 0x001ea80000300800 */
[----:B--2---:R0:W-:Y:S04]  /*b920*/  STL [R1+0x59c], R23 ;  /* 0x00059c1701007387 */ /* 0x0041e80000100800 */
[----:B0-----:R-:W2:Y:S01]  /*b930*/  LDL.LU R23, [R1+0x1c0] ;  /* 0x0001c00001177983 */ /* 0x001ea20000300800 */
[----:B------:R-:W-:-:S03]  /*b940*/  F2FP.SATFINITE.E4M3.F32.PACK_AB_MERGE_C R27, R27, R25, RZ ;  /* 0x000000191b1b723e */ /* 0x000fc600048070ff */
[----:B--2---:R0:W-:Y:S04]  /*b950*/  STL [R1+0x5a4], R23 ;  /* 0x0005a41701007387 */ /* 0x0041e80000100800 */
        /* <DEDUP_REMOVED lines=26> */
[----:B------:R-:W3:Y:S04]  /*bb00*/  LDL.LU R25, [R1+0x5c4] ;  /* 0x0005c40001197983 */ /* 0x000ee80000300800 */
[----:B------:R0:W-:Y:S04]  /*bb10*/  STL [R1+0x538], R27 ;  /* 0x0005381b01007387 */ /* 0x0001e80000100800 */
[----:B0-----:R-:W2:Y:S01]  /*bb20*/  LDL.LU R27, [R1+0x1b8] ;  /* 0x0001b800011b7983 */ /* 0x001ea20000300800 */
[----:B---3--:R-:W-:-:S03]  /*bb30*/  F2FP.SATFINITE.E4M3.F32.PACK_AB_MERGE_C R25, R25, R24, RZ ;  /* 0x000000181919723e */ /* 0x008fc600048070ff */
[----:B------:R-:W3:Y:S04]  /*bb40*/  LDL.LU R24, [R1+0x5c0] ;  /* 0x0005c00001187983 */ /* 0x000ee80000300800 */
[----:B------:R0:W-:Y:S04]  /*bb50*/  STL [R1+0x64], R25 ;  /* 0x0000641901007387 */ /* 0x0001e80000100800 */
[----:B0-----:R-:W3:Y:S02]  /*bb60*/  LDL.LU R25, [R1+0x5bc] ;  /* 0x0005bc0001197983 */ /* 0x001ee40000300800 */
[----:B---3--:R-:W-:-:S02]  /*bb70*/  F2FP.SATFINITE.E4M3.F32.PACK_AB_MERGE_C R25, R25, R24, RZ ;  /* 0x000000181919723e */ /* 0x008fc400048070ff */
        /* <DEDUP_REMOVED lines=18> */
[----:B0-----:R-:W2:Y:S02]  /*bca0*/  LDL.LU R24, [R1+0x1cc] ;  /* 0x0001cc0001187983 */ /* 0x001ea40000300800 */
[----:B--2---:R-:W-:-:S02]  /*bcb0*/  F2FP.SATFINITE.E4M3.F32.PACK_AB_MERGE_C R24, R24, R23, RZ ;  /* 0x000000171818723e */ /* 0x004fc400048070ff */
[----:B------:R-:W3:Y:S01]  /*bcc0*/  LDL.LU R23, [R1+0x598] ;  /* 0x0005980001177983 */ /* 0x000ee20000300800 */
[----:B------:R-:W-:Y:S02]  /*bcd0*/  F2FP.SATFINITE.E4M3.F32.PACK_AB_MERGE_C R20, R21, R20, RZ ;  /* 0x000000141514723e */ /* 0x000fe400048070ff */
[----:B------:R-:W-:Y:S02]  /*bce0*/  F2FP.SATFINITE.E4M3.F32.PACK_AB_MERGE_C R22, R22, R18, RZ ;  /* 0x000000121616723e */ /* 0x000fe400048070ff */
[----:B------:R-:W-:Y:S02]  /*bcf0*/  F2FP.SATFINITE.E4M3.F32.PACK_AB_MERGE_C R19, R29, R19, RZ ;  /* 0x000000131d13723e */ /* 0x000fe400048070ff */
[----:B------:R-:W-:Y:S02]  /*bd00*/  F2FP.SATFINITE.E4M3.F32.PACK_AB_MERGE_C R14, R14, R17, RZ ;  /* 0x000000110e0e723e */ /* 0x000fe400048070ff */
[----:B------:R-:W-:Y:S02]  /*bd10*/  F2FP.SATFINITE.E4M3.F32.PACK_AB_MERGE_C R0, R26, R0, RZ ;  /* 0x000000001a00723e */ /* 0x000fe400048070ff */
[----:B------:R-:W-:-:S02]  /*bd20*/  F2FP.SATFINITE.E4M3.F32.PACK_AB_MERGE_C R26, R10, R11, RZ ;  /* 0x0000000b0a1a723e */ /* 0x000fc400048070ff */
[----:B------:R-:W-:Y:S02]  /*bd30*/  F2FP.SATFINITE.E4M3.F32.PACK_AB_MERGE_C R8, R8, R9, RZ ;  /* 0x000000090808723e */ /* 0x000fe400048070ff */
[----:B---3--:R-:W-:-:S05]  /*bd40*/  F2FP.SATFINITE.E4M3.F32.PACK_AB_MERGE_C R23, R23, R25, RZ ;  /* 0x000000191717723e */ /* 0x008fca00048070ff */
[----:B------:R0:W-:Y:S04]  /*bd50*/  STL [R1+0x558], R23 ;  /* 0x0005581701007387 */ /* 0x0001e80000100800 */
[----:B------:R-:W-:Y:S01]  /*bd60*/  STL [R1+0x3c], R24 ;  /* 0x00003c1801007387 */ /* 0x000fe20000100800 */
[----:B0-----:R-:W-:-:S05]  /*bd70*/  F2FP.SATFINITE.E4M3.F32.PACK_AB_MERGE_C R23, R28, R27, RZ ;  /* 0x0000001b1c17723e */ /* 0x001fca00048070ff */
[----:B------:R-:W-:Y:S04]  /*bd80*/  STL [R1+0x38], R23 ;  /* 0x0000381701007387 */ /* 0x000fe80000100800 */
[----:B------:R-:W-:Y:S04]  /*bd90*/  STL [R1+0xe8], R20 ;  /* 0x0000e81401007387 */ /* 0x000fe80000100800 */
[----:B------:R-:W-:Y:S04]  /*bda0*/  STL [R1+0x55c], R22 ;  /* 0x00055c1601007387 */ /* 0x000fe80000100800 */
[----:B------:R-:W-:Y:S04]  /*bdb0*/  STL [R1+0x114], R19 ;  /* 0x0001141301007387 */ /* 0x000fe80000100800 */
[----:B------:R-:W-:Y:S04]  /*bdc0*/  STL [R1+0x560], R14 ;  /* 0x0005600e01007387 */ /* 0x000fe80000100800 */
[----:B------:R0:W-:Y:S02]  /*bdd0*/  STL [R1+0x34], R0 ;  /* 0x0000340001007387 */ /* 0x0001e40000100800 */
[----:B0-----:R-:W-:-:S02]  /*bde0*/  F2FP.SATFINITE.E4M3.F32.PACK_AB_MERGE_C R0, R15, R16, RZ ;  /* 0x000000100f00723e */ /* 0x001fc400048070ff */
[----:B------:R-:W-:Y:S02]  /*bdf0*/  F2FP.SATFINITE.E4M3.F32.PACK_AB_MERGE_C R15, R12, R13, RZ ;  /* 0x0000000d0c0f723e */ /* 0x000fe400048070ff */
[----:B------:R-:W-:-:S03]  /*be00*/  F2FP.SATFINITE.E4M3.F32.PACK_AB_MERGE_C R13, R4, R5, RZ ;  /* 0x00000005040d723e */ /* 0x000fc600048070ff */
[----:B------:R-:W-:Y:S04]  /*be10*/  STL [R1+0x564], R15 ;  /* 0x0005640f01007387 */ /* 0x000fe80000100800 */
[----:B------:R0:W-:Y:S04]  /*be20*/  STL [R1+0x30], R0 ;  /* 0x0000300001007387 */ /* 0x0001e80000100800 */
[----:B------:R-:W-:Y:S01]  /*be30*/  STL [R1+0x52c], R26 ;  /* 0x00052c1a01007387 */ /* 0x000fe20000100800 */
[----:B0-----:R-:W-:-:S03]  /*be40*/  F2FP.SATFINITE.E4M3.F32.PACK_AB_MERGE_C R0, R6, R7, RZ ;  /* 0x000000070600723e */ /* 0x001fc600048070ff */
[----:B------:R-:W-:Y:S04]  /*be50*/  STL [R1+0xe0], R8 ;  /* 0x0000e00801007387 */ /* 0x000fe80000100800 */
[----:B------:R-:W-:Y:S04]  /*be60*/  STL [R1+0x530], R13 ;  /* 0x0005300d01007387 */ /* 0x000fe80000100800 */
[----:B------:R0:W-:Y:S04]  /*be70*/  STL [R1+0x110], R0 ;  /* 0x0001100001007387 */ /* 0x0001e80000100800 */
[----:B------:R-:W2:Y:S04]  /*be80*/  LDL.LU R11, [R1+0x154] ;  /* 0x00015400010b7983 */ /* 0x000ea80000300800 */
[----:B------:R-:W3:Y:S01]  /*be90*/  LDL.LU R24, [R1+0x15c] ;  /* 0x00015c0001187983 */ /* 0x000ee20000300800 */
[----:B0-----:R-:W-:-:S05]  /*bea0*/  F2FP.SATFINITE.E4M3.F32.PACK_AB_MERGE_C R0, R2, R3, RZ ;  /* 0x000000030200723e */ /* 0x001fca00048070ff */
[----:B------:R-:W-:Y:S04]  /*beb0*/  STL [R1+0x1c], R0 ;  /* 0x00001c0001007387 */ /* 0x000fe80000100800 */
[----:B---3--:R0:W-:Y:S04]  /*bec0*/  STL [R1+0x594], R24 ;  /* 0x0005941801007387 */ /* 0x0081e80000100800 */
[----:B0-----:R-:W2:Y:S04]  /*bed0*/  LDL.LU R24, [R1+0x150] ;  /* 0x0001500001187983 */ /* 0x001ea80000300800 */
[----:B------:R-:W3:Y:S04]  /*bee0*/  LDL.LU R12, [R1+0x144] ;  /* 0x00014400010c7983 */ /* 0x000ee80000300800 */
[----:B---3--:R0:W-:Y:S04]  /*bef0*/  STL [R1+0x590], R12 ;  /* 0x0005900c01007387 */ /* 0x0081e80000100800 */
[----:B0-----:R-:W3:Y:S04]  /*bf00*/  LDL.LU R12, [R1+0x158] ;  /* 0x00015800010c7983 */ /* 0x001ee80000300800 */
[----:B------:R-:W2:Y:S04]  /*bf10*/  LDL.LU R29, [R1+0x14c] ;  /* 0x00014c00011d7983 */ /* 0x000ea80000300800 */
[----:B--2---:R0:W-:Y:S04]  /*bf20*/  STL [R1+0x58c], R29 ;  /* 0x00058c1d01007387 */ /* 0x0041e80000100800 */
[----:B0-----:R-:W2:Y:S04]  /*bf30*/  LDL.LU R29, [R1+0x140] ;  /* 0x00014000011d7983 */ /* 0x001ea80000300800 */
[----:B------:R-:W2:Y:S04]  /*bf40*/  LDL.LU R27, [R1+0xf0] ;  /* 0x0000f000011b7983 */ /* 0x000ea80000300800 */
[----:B--2---:R0:W-:Y:S04]  /*bf50*/  STL [R1+0x578], R27 ;  /* 0x0005781b01007387 */ /* 0x0041e80000100800 */
[----:B0-----:R-:W2:Y:S04]  /*bf60*/  LDL.LU R27, [R1+0x10c] ;  /* 0x00010c00011b7983 */ /* 0x001ea80000300800 */
[----:B--2---:R0:W-:Y:S04]  /*bf70*/  STL [R1+0x580], R27 ;  /* 0x0005801b01007387 */ /* 0x0041e80000100800 */
[----:B0-----:R-:W2:Y:S04]  /*bf80*/  LDL.LU R27, [R1+0x104] ;  /* 0x00010400011b7983 */ /* 0x001ea80000300800 */
[----:B--2---:R0:W-:Y:S04]  /*bf90*/  STL [R1+0x588], R27 ;  /* 0x0005881b01007387 */ /* 0x0041e80000100800 */
[----:B0-----:R-:W2:Y:S04]  /*bfa0*/  LDL.LU R27, [R1+0x148] ;  /* 0x00014800011b7983 */ /* 0x001ea80000300800 */
[----:B------:R-:W2:Y:S04]  /*bfb0*/  LDL.LU R3, [R1+0xf4] ;  /* 0x0000f40001037983 */ /* 0x000ea80000300800 */
[----:B--2---:R0:W-:Y:S04]  /*bfc0*/  STL [R1+0x57c], R3 ;  /* 0x00057c0301007387 */ /* 0x0041e80000100800 */
[----:B0-----:R-:W2:Y:S04]  /*bfd0*/  LDL.LU R3, [R1+0x108] ;  /* 0x0001080001037983 */ /* 0x001ea80000300800 */
[----:B--2---:R0:W-:Y:S04]  /*bfe0*/  STL [R1+0x584], R3 ;  /* 0x0005840301007387 */ /* 0x0041e80000100800 */
[----:B0-----:R-:W2:Y:S04]  /*bff0*/  LDL.LU R3, [R1+0x100] ;  /* 0x0001000001037983 */ /* 0x001ea80000300800 */
[----:B------:R-:W2:Y:S04]  /*c000*/  LDL.LU R28, [R1+0xf8] ;  /* 0x0000f800011c7983 */ /* 0x000ea80000300800 */
[----:B------:R-:W2:Y:S04]  /*c010*/  LDL.LU R0, [R1+0xfc] ;  /* 0x0000fc0001007983 */ /* 0x000ea80000300800 */
[----:B------:R-:W2:Y:S04]  /*c020*/  LDL.LU R2, [R1+0xd4] ;  /* 0x0000d40001027983 */ /* 0x000ea80000300800 */
[----:B------:R-:W2:Y:S04]  /*c030*/  LDL.LU R26, [R1+0xd8] ;  /* 0x0000d800011a7983 */ /* 0x000ea80000300800 */
[----:B--2---:R0:W-:Y:S04]  /*c040*/  STL [R1+0x574], R26 ;  /* 0x0005741a01007387 */ /* 0x0041e80000100800 */
[----:B0-----:R-:W2:Y:S04]  /*c050*/  LDL.LU R26, [R1+0xd0] ;  /* 0x0000d000011a7983 */ /* 0x001ea80000300800 */
[----:B------:R-:W2:Y:S04]  /*c060*/  LDL.LU R4, [R1+0xdc] ;  /* 0x0000dc0001047983 */ /* 0x000ea80000300800 */
[----:B------:R-:W2:Y:S04]  /*c070*/  LDL.LU R5, [R1+0xb4] ;  /* 0x0000b40001057983 */ /* 0x000ea80000300800 */
[----:B------:R-:W2:Y:S04]  /*c080*/  LDL.LU R6, [R1+0xbc] ;  /* 0x0000bc0001067983 */ /* 0x000ea80000300800 */
[----:B--2---:R0:W-:Y:S04]  /*c090*/  STL [R1+0x570], R6 ;  /* 0x0005700601007387 */ /* 0x0041e80000100800 */
[----:B0-----:R-:W2:Y:S04]  /*c0a0*/  LDL.LU R6, [R1+0xb0] ;  /* 0x0000b00001067983 */ /* 0x001ea80000300800 */
[----:B------:R-:W2:Y:S04]  /*c0b0*/  LDL.LU R15, [R1+0x94] ;  /* 0x00009400010f7983 */ /* 0x000ea80000300800 */
[----:B--2---:R0:W-:Y:S04]  /*c0c0*/  STL [R1+0x56c], R15 ;  /* 0x00056c0f01007387 */ /* 0x0041e80000100800 */
[----:B0-----:R-:W2:Y:S04]  /*c0d0*/  LDL.LU R15, [R1+0xb8] ;  /* 0x0000b800010f7983 */ /* 0x001ea80000300800 */
[----:B------:R-:W2:Y:S01]  /*c0e0*/  LDL.LU R14, [R1+0x98] ;  /* 0x00009800010e7983 */ /* 0x000ea20000300800 */
        /* <DEDUP_REMOVED lines=17> */
[----:B------:R-:W3:Y:S02]  /*c200*/  LDL.LU R24, [R1+0x594] ;  /* 0x0005940001187983 */ /* 0x000ee40000300800 */
[----:B---3--:R-:W-:-:S02]  /*c210*/  F2FP.SATFINITE.E4M3.F32.PACK_AB_MERGE_C R24, R24, R12, RZ ;  /* 0x0000000c1818723e */ /* 0x008fc400048070ff */
[----:B------:R-:W3:Y:S04]  /*c220*/  LDL.LU R12, [R1+0x590] ;  /* 0x00059000010c7983 */ /* 0x000ee80000300800 */
[----:B------:R0:W-:Y:S04]  /*c230*/  STL [R1+0xc], R24 ;  /* 0x00000c1801007387 */ /* 0x0001e80000100800 */
[----:B0-----:R-:W2:Y:S01]  /*c240*/  LDL.LU R24, [R1+0x10] ;  /* 0x0000100001187983 */ /* 0x001ea20000300800 */
[----:B---3--:R-:W-:-:S03]  /*c250*/  F2FP.SATFINITE.E4M3.F32.PACK_AB_MERGE_C R12, R12, R29, RZ ;  /* 0x0000001d0c0c723e */ /* 0x008fc600048070ff */
[----:B------:R-:W3:Y:S02]  /*c260*/  LDL.LU R29, [R1+0x58c] ;  /* 0x00058c00011d7983 */ /* 0x000ee40000300800 */
[----:B---3--:R-:W-:Y:S02]  /*c270*/  F2FP.SATFINITE.E4M3.F32.PACK_AB_MERGE_C R29, R29, R27, RZ ;  /* 0x0000001b1d1d723e */ /* 0x008fe400048070ff */
        /* <DEDUP_REMOVED lines=10> */
[----:B0-----:R-:W3:Y:S01]  /*c320*/  LDL.LU R27, [R1+0x578] ;  /* 0x00057800011b7983 */ /* 0x001ee20000300800 */
[----:B------:R-:W-:Y:S02]  /*c330*/  F2FP.SATFINITE.E4M3.F32.PACK_AB_MERGE_C R0, R0, R28, RZ ;  /* 0x0000001c0000723e */ /* 0x000fe400048070ff */
[----:B------:R-:W-:-:S02]  /*c340*/  F2FP.SATFINITE.E4M3.F32.PACK_AB_MERGE_C R2, R2, R26, RZ ;  /* 0x0000001a0202723e */ /* 0x000fc400048070ff */
[----:B---3--:R-:W-:Y:S02]  /*c350*/  F2FP.SATFINITE.E4M3.F32.PACK_AB_MERGE_C R3, R3, R27, RZ ;  /* 0x0000001b0303723e */ /* 0x008fe400048070ff */
[----:B------:R-:W3:Y:S04]  /*c360*/  LDL.LU R27, [R1+0x28] ;  /* 0x00002800011b7983 */ /* 0x000ee80000300800 */
[----:B------:R-:W3:Y:S04]  /*c370*/  LDL.LU R28, [R1+0x2c] ;  /* 0x00002c00011c7983 */ /* 0x000ee80000300800 */
[----:B------:R0:W-:Y:S04]  /*c380*/  STL [R1+0x524], R0 ;  /* 0x0005240001007387 */ /* 0x0001e80000100800 */
[----:B0-----:R-:W2:Y:S04]  /*c390*/  LDL.LU R0, [R1+0x4] ;  /* 0x0000040001007983 */ /* 0x001ea80000300800 */
[----:B------:R-:W2:Y:S01]  /*c3a0*/  LDL.LU R26, [R1+0x574] ;  /* 0x00057400011a7983 */ /* 0x000ea20000300800 */
[----:B------:R-:W-:-:S02]  /*c3b0*/  F2FP.SATFINITE.E4M3.F32.PACK_AB_MERGE_C R5, R5, R6, RZ ;  /* 0x000000060505723e */ /* 0x000fc400048070ff */
[----:B--2---:R-:W-:Y:S02]  /*c3c0*/  F2FP.SATFINITE.E4M3.F32.PACK_AB_MERGE_C R4, R4, R26, RZ ;  /* 0x0000001a0404723e */ /* 0x004fe400048070ff */
[----:B------:R-:W2:Y:S04]  /*c3d0*/  LDL.LU R26, [R1] ;  /* 0x00000000011a7983 */ /* 0x000ea80000300800 */
[----:B------:R0:W-:Y:S04]  /*c3e0*/  STL [R1+0x528], R4 ;  /* 0x0005280401007387 */ /* 0x0001e80000100800 */
[----:B0-----:R-:W2:Y:S04]  /*c3f0*/  LDL.LU R4, [R1+0x20] ;  /* 0x0000200001047983 */ /* 0x001ea80000300800 */
[----:B------:R-:W2:Y:S02]  /*c400*/  LDL.LU R6, [R1+0x570] ;  /* 0x0005700001067983 */ /* 0x000ea40000300800 */
[----:B--2---:R-:W-:-:S02]  /*c410*/  F2FP.SATFINITE.E4M3.F32.PACK_AB_MERGE_C R6, R6, R15, RZ ;  /* 0x0000000f0606723e */ /* 0x004fc400048070ff */
[----:B------:R-:W2:Y:S02]  /*c420*/  LDL.LU R15, [R1+0x56c] ;  /* 0x00056c00010f7983 */ /* 0x000ea40000300800 */
[----:B--2---:R-:W-:Y:S02]  /*c430*/  F2FP.SATFINITE.E4M3.F32.PACK_AB_MERGE_C R15, R15, R14, RZ ;  /* 0x0000000e0f0f723e */ /* 0x004fe400048070ff */
[----:B------:R-:W2:Y:S04]  /*c440*/  LDL.LU R14, [R1+0x568] ;  /* 0x00056800010e7983 */ /* 0x000ea80000300800 */
[----:B------:R0:W-:Y:S01]  /*c450*/  STL [R1+0xb0], R15 ;  /* 0x0000b00f01007387 */ /* 0x0001e20000100800 */
[----:B------:R-:W-:Y:S02]  /*c460*/  F2FP.SATFINITE.E4M3.F32.PACK_AB_MERGE_C R7, R7, R23, RZ ;  /* 0x000000170707723e */ /* 0x000fe400048070ff */
[----:B------:R-:W-:-:S02]  /*c470*/  F2FP.SATFINITE.E4M3.F32.PACK_AB_MERGE_C R8, R8, R20, RZ ;  /* 0x000000140808723e */ /* 0x000fc400048070ff */
[----:B------:R-:W-:Y:S01]  /*c480*/  F2FP.SATFINITE.E4M3.F32.PACK_AB_MERGE_C R9, R9, R21, RZ ;  /* 0x000000150909723e */ /* 0x000fe200048070ff */
[----:B0-----:R-:W3:Y:S01]  /*c490*/  LDL.LU R15, [R1+0x564] ;  /* 0x00056400010f7983 */ /* 0x001ee20000300800 */
[----:B------:R-:W-:Y:S02]  /*c4a0*/  F2FP.SATFINITE.E4M3.F32.PACK_AB_MERGE_C R10, R10, R13, RZ ;  /* 0x0000000d0a0a723e */ /* 0x000fe400048070ff */
[----:B------:R-:W-:Y:S02]  /*c4b0*/  F2FP.SATFINITE.E4M3.F32.PACK_AB_MERGE_C R16, R16, R19, RZ ;  /* 0x000000131010723e */ /* 0x000fe400048070ff */
[----:B--2---:R-:W-:Y:S02]  /*c4c0*/  F2FP.SATFINITE.E4M3.F32.PACK_AB_MERGE_C R22, R22, R14, RZ ;  /* 0x0000000e1616723e */ /* 0x004fe400048070ff */
[----:B------:R-:W2:Y:S04]  /*c4d0*/  LDL.LU R14, [R1+0x560] ;  /* 0x00056000010e7983 */ /* 0x000ea80000300800 */
[----:B------:R0:W-:Y:S04]  /*c4e0*/  STL [R1+0xcc], R22 ;  /* 0x0000cc1601007387 */ /* 0x0001e80000100800 */
[----:B0-----:R-:W2:Y:S04]  /*c4f0*/  LDL.LU R22, [R1+0x55c] ;  /* 0x00055c0001167983 */ /* 0x001ea80000300800 */
[----:B------:R-:W2:Y:S04]  /*c500*/  LDL.LU R23, [R1+0x558] ;  /* 0x0005580001177983 */ /* 0x000ea80000300800 */
[----:B------:R-:W2:Y:S04]  /*c510*/  LDL.LU R20, [R1+0x554] ;  /* 0x0005540001147983 */ /* 0x000ea80000300800 */
[----:B------:R-:W2:Y:S04]  /*c520*/  LDL.LU R21, [R1+0x550] ;  /* 0x0005500001157983 */ /* 0x000ea80000300800 */
[----:B------:R-:W2:Y:S04]  /*c530*/  LDL.LU R13, [R1+0x474] ;  /* 0x00047400010d7983 */ /* 0x000ea80000300800 */
[----:B------:R-:W2:Y:S01]  /*c540*/  LDL.LU R19, [R1+0x54c] ;  /* 0x00054c0001137983 */ /* 0x000ea20000300800 */
[----:B------:R-:W-:-:S02]  /*c550*/  F2FP.SATFINITE.E4M3.F32.PACK_AB_MERGE_C R4, R29, R4, RZ ;  /* 0x000000041d04723e */ /* 0x000fc400048070ff */
[----:B------:R-:W-:Y:S02]  /*c560*/  F2FP.SATFINITE.E4M3.F32.PACK_AB_MERGE_C R17, R17, R18, RZ ;  /* 0x000000121111723e */ /* 0x000fe400048070ff */
[----:B------:R-:W3:Y:S01]  /*c570*/  LDL.LU R18, [R1+0x548] ;  /* 0x0005480001127983 */ /* 0x000ee20000300800 */
[----:B------:R-:W-:-:S03]  /*c580*/  LOP3.LUT R29, R25, 0xffff, RZ, 0xc0, !PT ;  /* 0x0000ffff191d7812 */ /* 0x000fc600078ec0ff */
[----:B------:R0:W-:Y:S01]  /*c590*/  STL [R1+0x9c], R4 ;  /* 0x00009c0401007387 */ /* 0x0001e20000100800 */
[----:B--2---:R-:W-:-:S03]  /*c5a0*/  LOP3.LUT R25, R19, 0xffff, RZ, 0xc0, !PT ;  /* 0x0000ffff13197812 */ /* 0x004fc600078ec0ff */
[----:B------:R-:W2:Y:S01]  /*c5b0*/  LDL.LU R19, [R1+0x544] ;  /* 0x0005440001137983 */ /* 0x000ea20000300800 */
[----:B------:R-:W-:Y:S02]  /*c5c0*/  LOP3.LUT R24, R24, 0xffff, RZ, 0xc0, !PT ;  /* 0x0000ffff18187812 */ /* 0x000fe400078ec0ff */
[----:B------:R-:W-:Y:S01]  /*c5d0*/  LOP3.LUT R20, R20, 0xffff, RZ, 0xc0, !PT ;  /* 0x0000ffff14147812 */ /* 0x000fe200078ec0ff */
[----:B------:R-:W-:Y:S01]  /*c5e0*/  STL [R1+0x48], R29 ;  /* 0x0000481d01007387 */ /* 0x000fe20000100800 */
[----:B------:R-:W-:Y:S02]  /*c5f0*/  LOP3.LUT R0, R0, 0xffff, RZ, 0xc0, !PT ;  /* 0x0000ffff00007812 */ /* 0x000fe400078ec0ff */
[----:B0-----:R-:W-:Y:S01]  /*c600*/  LOP3.LUT R4, R21, 0xffff, RZ, 0xc0, !PT ;  /* 0x0000ffff15047812 */ /* 0x001fe200078ec0ff */
[----:B------:R-:W-:Y:S01]  /*c610*/  STL [R1+0x44], R25 ;  /* 0x0000441901007387 */ /* 0x000fe20000100800 */
[----:B---3--:R-:W-:-:S03]  /*c620*/  PRMT R18, R24, 0x3340, R18 ;  /* 0x0000334018127816 */ /* 0x008fc60000000012 */
[----:B------:R0:W-:Y:S04]  /*c630*/  STL [R1+0x40], R24 ;  /* 0x0000401801007387 */ /* 0x0001e80000100800 */
[----:B------:R3:W-:Y:S01]  /*c640*/  STL [R1+0x50], R20 ;  /* 0x0000501401007387 */ /* 0x0007e20000100800 */
[----:B------:R-:W-:Y:S02]  /*c650*/  PRMT R21, R0, 0x3340, R4 ;  /* 0x0000334000157816 */ /* 0x000fe40000000004 */
[----:B------:R-:W-:Y:S01]  /*c660*/  F2FP.SATFINITE.E4M3.F32.PACK_AB_MERGE_C R28, R28, R27, RZ ;  /* 0x0000001b1c1c723e */ /* 0x000fe200048070ff */
[----:B0-----:R-:W4:Y:S04]  /*c670*/  LDL.LU R24, [R1+0x540] ;  /* 0x0005400001187983 */ /* 0x001f280000300800 */
[----:B------:R-:W-:Y:S04]  /*c680*/  STL [R1+0x24], R0 ;  /* 0x0000240001007387 */ /* 0x000fe80000100800 */
[----:B------:R0:W-:Y:S01]  /*c690*/  STL [R1+0x20], R4 ;  /* 0x0000200401007387 */ /* 0x0001e20000100800 */
[----:B--2---:R-:W-:-:S02]  /*c6a0*/  PRMT R19, R20, 0x3340, R19 ;  /* 0x0000334014137816 */ /* 0x004fc40000000013 */
[----:B---3--:R-:W-:Y:S02]  /*c6b0*/  PRMT R20, R29, 0x3340, R25 ;  /* 0x000033401d147816 */ /* 0x008fe40000000019 */
[----:B------:R-:W2:Y:S04]  /*c6c0*/  LDL.LU R25, [R1+0x53c] ;  /* 0x00053c0001197983 */ /* 0x000ea80000300800 */
[----:B0-----:R-:W3:Y:S04]  /*c6d0*/  LDL.LU R4, [R1+0x230] ;  /* 0x0002300001047983 */ /* 0x001ee80000300800 */
[----:B------:R-:W3:Y:S04]  /*c6e0*/  LDL.LU R0, [R1+0x8c] ;  /* 0x00008c0001007983 */ /* 0x000ee80000300800 */
[----:B------:R-:W3:Y:S04]  /*c6f0*/  LDL.LU R29, [R1+0x84] ;  /* 0x00008400011d7983 */ /* 0x000ee80000300800 */
[----:B------:R-:W3:Y:S04]  /*c700*/  LDL.LU R27, [R1+0x538] ;  /* 0x00053800011b7983 */ /* 0x000ee80000300800 */
[----:B------:R0:W-:Y:S04]  /*c710*/  STL [R1+0xb4], R28 ;  /* 0x0000b41c01007387 */ /* 0x0001e80000100800 */
[----:B0-----:R-:W3:Y:S01]  /*c720*/  LDL.LU R28, [R1+0x534] ;  /* 0x00053400011c7983 */ /* 0x001ee20000300800 */
[----:B------:R-:W-:-:S02]  /*c730*/  ISETP.NE.U32.AND P0, PT, R13, RZ, PT ;  /* 0x000000ff0d00720c */ /* 0x000fc40003f05070 */
[----:B------:R-:W-:Y:S02]  /*c740*/  PRMT R13, R20, 0x5410, R18 ;  /* 0x00005410140d7816 */ /* 0x000fe40000000012 */
[----:B------:R-:W-:Y:S02]  /*c750*/  PRMT R18, R21, 0x5410, R19 ;  /* 0x0000541015127816 */ /* 0x000fe40000000013 */
[----:B------:R-:W-:Y:S01]  /*c760*/  LOP3.LUT R21, R26, 0xffff, RZ, 0xc0, !PT ;  /* 0x0000ffff1a157812 */ /* 0x000fe200078ec0ff */
[----:B------:R-:W-:Y:S01]  /*c770*/  STL [R1+0xec], R13 ;  /* 0x0000ec0d01007387 */ /* 0x000fe20000100800 */
[----:B----4-:R-:W-:-:S03]  /*c780*/  LOP3.LUT R26, R24, 0xffff, RZ, 0xc0, !PT ;  /* 0x0000ffff181a7812 */ /* 0x010fc600078ec0ff */
[----:B------:R0:W-:Y:S01]  /*c790*/  STL [R1+0xdc], R18 ;  /* 0x0000dc1201007387 */ /* 0x0001e20000100800 */
[----:B------:R-:W-:-:S03]  /*c7a0*/  LOP3.LUT R15, R15, 0xffff, RZ, 0xc0, !PT ;  /* 0x0000ffff0f0f7812 */ /* 0x000fc600078ec0ff */
[----:B------:R4:W-:Y:S01]  /*c7b0*/  STL [R1+0x18], R21 ;  /* 0x0000181501007387 */ /* 0x0009e20000100800 */
[----:B0-----:R-:W-:Y:S02]  /*c7c0*/  LOP3.LUT R18, R23, 0xffff, RZ, 0xc0, !PT ;  /* 0x0000ffff17127812 */ /* 0x001fe400078ec0ff */
[----:B--2---:R-:W-:Y:S02]  /*c7d0*/  LOP3.LUT R25, R25, 0xffff, RZ, 0xc0, !PT ;  /* 0x0000ffff19197812 */ /* 0x004fe400078ec0ff */
[----:B---3--:R-:W-:Y:S02]  /*c7e0*/  LOP3.LUT R20, R27, 0xffff, RZ, 0xc0, !PT ;  /* 0x0000ffff1b147812 */ /* 0x008fe400078ec0ff */
[----:B------:R-:W-:Y:S02]  /*c7f0*/  LOP3.LUT R27, R14, 0xffff, RZ, 0xc0, !PT ;  /* 0x0000ffff0e1b7812 */ /* 0x000fe400078ec0ff */
[----:B------:R-:W-:Y:S02]  /*c800*/  LOP3.LUT R13, R28, 0xffff, RZ, 0xc0, !PT ;  /* 0x0000ffff1c0d7812 */ /* 0x000fe400078ec0ff */
[----:B------:R-:W-:-:S03]  /*c810*/  LOP3.LUT R28, R22, 0xffff, RZ, 0xc0, !PT ;  /* 0x0000ffff161c7812 */ /* 0x000fc600078ec0ff */
[----:B------:R0:W-:Y:S04]  /*c820*/  STL [R1+0x14], R13 ;  /* 0x0000140d01007387 */ /* 0x0001e80000100800 */
[----:B------:R-:W-:Y:S04]  /*c830*/  STL [R1+0x10], R20 ;  /* 0x0000101401007387 */ /* 0x000fe80000100800 */
[----:B------:R-:W-:Y:S04]  /*c840*/  STL [R1+0x4c], R25 ;  /* 0x00004c1901007387 */ /* 0x000fe80000100800 */
[----:B------:R-:W-:Y:S01]  /*c850*/  STL [R1+0x2c], R26 ;  /* 0x00002c1a01007387 */ /* 0x000fe20000100800 */
[----:B----4-:R-:W-:-:S03]  /*c860*/  PRMT R21, R21, 0x3340, R13 ;  /* 0x0000334015157816 */ /* 0x010fc6000000000d */
[----:B------:R2:W-:Y:S04]  /*c870*/  STL [R1+0x28], R18 ;  /* 0x0000281201007387 */ /* 0x0005e80000100800 */
[----:B------:R-:W-:Y:S04]  /*c880*/  STL [R1+0x4], R28 ;  /* 0x0000041c01007387 */ /* 0x000fe80000100800 */
[----:B------:R-:W-:Y:S04]  /*c890*/  STL [R1], R27 ;  /* 0x0000001b01007387 */ /* 0x000fe80000100800 */
[----:B------:R3:W-:Y:S04]  /*c8a0*/  STL [R1+0x518], R15 ;  /* 0x0005180f01007387 */ /* 0x0007e80000100800 */
[----:B0-----:R-:W4:Y:S01]  /*c8b0*/  LDL.LU R13, [R1+0x530] ;  /* 0x00053000010d7983 */ /* 0x001f220000300800 */
[----:B------:R-:W0:Y:S01]  /*c8c0*/  S2R R24, SR_TID.X ;  /* 0x0000000000187919 */ /* 0x000e220000002100 */
[----:B------:R-:W-:-:S02]  /*c8d0*/  PRMT R14, R20, 0x3340, R1 ;  /* 0x00003340140e7816 */ /* 0x000fc40000000001 */
[--C-:B--2---:R-:W-:Y:S02]  /*c8e0*/  PRMT R18, R18, 0x3340, R1.reuse ;  /* 0x0000334012127816 */ /* 0x104fe40000000001 */
[----:B------:R-:W-:Y:S02]  /*c8f0*/  PRMT R20, R15, 0x3340, R1 ;  /* 0x000033400f147816 */ /* 0x000fe40000000001 */
[----:B------:R-:W-:Y:S02]  /*c900*/  PRMT R22, R25, 0x3340, R26 ;  /* 0x0000334019167816 */ /* 0x000fe4000000001a */
[----:B------:R-:W-:Y:S01]  /*c910*/  PRMT R23, R28, 0x3340, R27 ;  /* 0x000033401c177816 */ /* 0x000fe2000000001b */
[----:B------:R-:W2:Y:S01]  /*c920*/  LDL.LU R26, [R1+0x52c] ;  /* 0x00052c00011a7983 */ /* 0x000ea20000300800 */
[----:B---3--:R-:W-:Y:S02]  /*c930*/  PRMT R15, R21, 0x5410, R14 ;  /* 0x00005410150f7816 */ /* 0x008fe4000000000e */
[----:B------:R-:W-:-:S02]  /*c940*/  PRMT R18, R22, 0x5410, R18 ;  /* 0x0000541016127816 */ /* 0x000fc40000000012 */
[----:B------:R-:W-:Y:S01]  /*c950*/  PRMT R14, R23, 0x5410, R20 ;  /* 0x00005410170e7816 */ /* 0x000fe20000000014 */
[C---:B0-----:R-:W-:Y:S02]  /*c960*/  IMAD.SHL.U32 R19, R24.reuse, 0x40, RZ ;  /* 0x0000004018137824 */ /* 0x041fe400078e00ff */
[----:B------:R-:W-:-:S03]  /*c970*/  IMAD.SHL.U32 R24, R24, 0x4, RZ ;  /* 0x0000000418187824 */ /* 0x000fc600078e00ff */
[----:B------:R-:W-:-:S04]  /*c980*/  LOP3.LUT R19, R19, 0x3840, RZ, 0xc0, !PT ;  /* 0x0000384013137812 */ /* 0x000fc800078ec0ff */
[----:B------:R-:W-:-:S05]  /*c990*/  LOP3.LUT R19, R19, 0x38, R24, 0xf8, !PT ;  /* 0x0000003813137812 */ /* 0x000fca00078ef818 */
[----:B------:R0:W-:Y:S01]  /*c9a0*/  STL [R1+0x51c], R19 ;  /* 0x00051c1301007387 */ /* 0x0001e20000100800 */
[----:B------:R-:W-:-:S03]  /*c9b0*/  LOP3.LUT R20, R29, 0xffff, RZ, 0xc0, !PT ;  /* 0x0000ffff1d147812 */ /* 0x000fc600078ec0ff */
[----:B------:R3:W-:Y:S01]  /*c9c0*/  STL [R1+0xd8], R15 ;  /* 0x0000d80f01007387 */ /* 0x0007e20000100800 */
[----:B------:R-:W-:-:S03]  /*c9d0*/  LOP3.LUT R12, R12, 0xffff, RZ, 0xc0, !PT ;  /* 0x0000ffff0c0c7812 */ /* 0x000fc600078ec0ff */
[----:B------:R-:W-:Y:S01]  /*c9e0*/  STL [R1+0xd4], R18 ;  /* 0x0000d41201007387 */ /* 0x000fe20000100800 */
[----:B0-----:R-:W-:Y:S02]  /*c9f0*/  LOP3.LUT R19, R0, 0xffff, RZ, 0xc0, !PT ;  /* 0x0000ffff00137812 */ /* 0x001fe400078ec0ff */
[----:B---3--:R-:W-:Y:S01]  /*ca00*/  LOP3.LUT R15, R4, 0xffff, RZ, 0xc0, !PT ;  /* 0x0000ffff040f7812 */ /* 0x008fe200078ec0ff */
[----:B------:R0:W-:Y:S01]  /*ca10*/  STL [R1+0xd0], R14 ;  /* 0x0000d00e01007387 */ /* 0x0001e20000100800 */
[----:B------:R-:W-:-:S03]  /*ca20*/  LOP3.LUT R11, R11, 0xffff, RZ, 0xc0, !PT ;  /* 0x0000ffff0b0b7812 */ /* 0x000fc600078ec0ff */
[----:B------:R-:W3:Y:S01]  /*ca30*/  LDL.LU R24, [R1+0xa0] ;  /* 0x0000a00001187983 */ /* 0x000ee20000300800 */
[----:B------:R-:W-:-:S03]  /*ca40*/  LOP3.LUT R22, R7, 0xffff, RZ, 0xc0, !PT ;  /* 0x0000ffff07167812 */ /* 0x000fc600078ec0ff */
[----:B------:R-:W-:Y:S01]  /*ca50*/  STL [R1+0x7c], R15 ;  /* 0x00007c0f01007387 */ /* 0x000fe20000100800 */
[----:B0-----:R-:W-:-:S03]  /*ca60*/  LOP3.LUT R14, R2, 0xffff, RZ, 0xc0, !PT ;  /* 0x0000ffff020e7812 */ /* 0x001fc600078ec0ff */
[----:B------:R-:W-:Y:S01]  /*ca70*/  STL [R1+0x78], R19 ;  /* 0x0000781301007387 */ /* 0x000fe20000100800 */
[----:B------:R-:W-:Y:S02]  /*ca80*/  LOP3.LUT R2, R16, 0xffff, RZ, 0xc0, !PT ;  /* 0x0000ffff10027812 */ /* 0x000fe400078ec0ff */
[----:B------:R-:W-:Y:S01]  /*ca90*/  LOP3.LUT R16, R9, 0xffff, RZ, 0xc0, !PT ;  /* 0x0000ffff09107812 */ /* 0x000fe200078ec0ff */
[----:B------:R0:W-:Y:S01]  /*caa0*/  STL [R1+0x74], R20 ;  /* 0x0000741401007387 */ /* 0x0001e20000100800 */
[----:B------:R-:W-:-:S03]  /*cab0*/  PRMT R9, R20, 0x3340, R1 ;  /* 0x0000334014097816 */ /* 0x000fc60000000001 */
[----:B------:R-:W3:Y:S01]  /*cac0*/  LDL.LU R25, [R1+0x88] ;  /* 0x0000880001197983 */ /* 0x000ee20000300800 */
[----:B------:R-:W-:-:S03]  /*cad0*/  PRMT R23, R15, 0x3340, R19 ;  /* 0x000033400f177816 */ /* 0x000fc60000000013 */
[----:B------:R-:W3:Y:S04]  /*cae0*/  LDL.LU R0, [R1+0x60] ;  /* 0x0000600001007983 */ /* 0x000ee80000300800 */
[----:B------:R-:W3:Y:S04]  /*caf0*/  LDL.LU R4, [R1+0x3c] ;  /* 0x00003c0001047983 */ /* 0x000ee80000300800 */
[----:B------:R-:W3:Y:S04]  /*cb00*/  LDL.LU R27, [R1+0x34] ;  /* 0x00003400011b7983 */ /* 0x000ee80000300800 */
[----:B------:R-:W3:Y:S04]  /*cb10*/  LDL.LU R29, [R1+0x30] ;  /* 0x00003000011d7983 */ /* 0x000ee80000300800 */
[----:B------:R0:W-:Y:S01]  /*cb20*/  STL [R1+0x54], R22 ;  /* 0x0000541601007387 */ /* 0x0001e20000100800 */
[----:B----4-:R-:W-:-:S02]  /*cb30*/  LOP3.LUT R28, R13, 0xffff, RZ, 0xc0, !PT ;  /* 0x0000ffff0d1c7812 */ /* 0x010fc400078ec0ff */
[----:B------:R-:W-:Y:S02]  /*cb40*/  LOP3.LUT R13, R3, 0xffff, RZ, 0xc0, !PT ;  /* 0x0000ffff030d7812 */ /* 0x000fe400078ec0ff */
[----:B------:R-:W-:Y:S02]  /*cb50*/  PRMT R3, R12, 0x3340, R1 ;  /* 0x000033400c037816 */ /* 0x000fe40000000001 */
[----:B0-----:R-:W-:-:S04]  /*cb60*/  PRMT R20, R28, 0x3340, R11 ;  /* 0x000033401c147816 */ /* 0x001fc8000000000b */
[----:B------:R-:W-:Y:S02]  /*cb70*/  PRMT R15, R20, 0x5410, R3 ;  /* 0x00005410140f7816 */ /* 0x000fe40000000003 */
[----:B------:R-:W4:Y:S04]  /*cb80*/  LDL.LU R3, [R1+0x80] ;  /* 0x0000800001037983 */ /* 0x000f280000300800 */
[----:B------:R-:W4:Y:S01]  /*cb90*/  LDL.LU R20, [R1+0x38] ;  /* 0x0000380001147983 */ /* 0x000f220000300800 */
[----:B------:R-:W-:Y:S02]  /*cba0*/  LOP3.LUT R18, R5, 0xffff, RZ, 0xc0, !PT ;  /* 0x0000ffff05127812 */ /* 0x000fe400078ec0ff */
[----:B------:R-:W-:Y:S02]  /*cbb0*/  PRMT R21, R13, 0x3340, R14 ;  /* 0x000033400d157816 */ /* 0x000fe4000000000e */
[--C-:B------:R-:W-:Y:S01]  /*cbc0*/  PRMT R5, R18, 0x3340, R1.reuse ;  /* 0x0000334012057816 */ /* 0x100fe20000000001 */
[----:B------:R0:W-:Y:S01]  /*cbd0*/  STL [R1+0xc0], R15 ;  /* 0x0000c00f01007387 */ /* 0x0001e20000100800 */
[----:B------:R-:W-:-:S02]  /*cbe0*/  PRMT R7, R2, 0x3340, R1 ;  /* 0x0000334002077816 */ /* 0x000fc40000000001 */
[----:B------:R-:W-:Y:S01]  /*cbf0*/  PRMT R21, R21, 0x5410, R5 ;  /* 0x0000541015157816 */ /* 0x000fe20000000005 */
[----:B------:R-:W4:Y:S01]  /*cc00*/  LDL.LU R19, [R1+0x1c] ;  /* 0x00001c0001137983 */ /* 0x000f220000300800 */
[----:B------:R-:W-:-:S03]  /*cc10*/  PRMT R22, R22, 0x3340, R16 ;  /* 0x0000334016167816 */ /* 0x000fc60000000010 */
[----:B0-----:R-:W4:Y:S01]  /*cc20*/  LDL.LU R15, [R1+0xc] ;  /* 0x00000c00010f7983 */ /* 0x001f220000300800 */
[----:B------:R-:W-:-:S03]  /*cc30*/  PRMT R22, R22, 0x5410, R7 ;  /* 0x0000541016167816 */ /* 0x000fc60000000007 */
[----:B------:R-:W4:Y:S01]  /*cc40*/  LDL.LU R5, [R1+0x6c] ;  /* 0x00006c0001057983 */ /* 0x000f220000300800 */
[----:B------:R-:W-:-:S03]  /*cc50*/  PRMT R9, R23, 0x5410, R9 ;  /* 0x0000541017097816 */ /* 0x000fc60000000009 */
[----:B------:R0:W-:Y:S01]  /*cc60*/  STL [R1+0xbc], R21 ;  /* 0x0000bc1501007387 */ /* 0x0001e20000100800 */
[----:B--2---:R-:W-:-:S03]  /*cc70*/  LOP3.LUT R23, R26, 0xffff, RZ, 0xc0, !PT ;  /* 0x0000ffff1a177812 */ /* 0x004fc600078ec0ff */
[----:B0-----:R-:W2:Y:S04]  /*cc80*/  LDL.LU R21, [R1+0x64] ;  /* 0x0000640001157983 */ /* 0x001ea80000300800 */
[----:B------:R-:W2:Y:S04]  /*cc90*/  LDL.LU R7, [R1+0x68] ;  /* 0x0000680001077983 */ /* 0x000ea80000300800 */
[----:B------:R4:W-:Y:S04]  /*cca0*/  STL [R1+0xb8], R22 ;  /* 0x0000b81601007387 */ /* 0x0009e80000100800 */
[----:B------:R-:W-:Y:S01]  /*ccb0*/  STL [R1+0xc8], R9 ;  /* 0x0000c80901007387 */ /* 0x000fe20000100800 */
[----:B---3--:R-:W-:-:S05]  /*ccc0*/  LOP3.LUT R24, R24, 0xffff, RZ, 0xc0, !PT ;  /* 0x0000ffff18187812 */ /* 0x008fca00078ec0ff */
[----:B------:R-:W-:Y:S01]  /*ccd0*/  STL [R1+0x5c], R24 ;  /* 0x00005c1801007387 */ /* 0x000fe20000100800 */
[----:B------:R-:W-:Y:S02]  /*cce0*/  LOP3.LUT R25, R25, 0xffff, RZ, 0xc0, !PT ;  /* 0x0000ffff19197812 */ /* 0x000fe400078ec0ff */
[----:B------:R-:W-:-:S03]  /*ccf0*/  LOP3.LUT R0, R0, 0xffff, RZ, 0xc0, !PT ;  /* 0x0000ffff00007812 */ /* 0x000fc600078ec0ff */
[----:B------:R-:W-:Y:S01]  /*cd00*/  STL [R1+0x58], R25 ;  /* 0x0000581901007387 */ /* 0x000fe20000100800 */
[----:B------:R-:W-:-:S03]  /*cd10*/  LOP3.LUT R4, R4, 0xffff, RZ, 0xc0, !PT ;  /* 0x0000ffff04047812 */ /* 0x000fc600078ec0ff */
[----:B------:R-:W-:Y:S01]  /*cd20*/  STL [R1+0x70], R0 ;  /* 0x0000700001007387 */ /* 0x000fe20000100800 */
[----:B------:R-:W-:-:S03]  /*cd30*/  LOP3.LUT R27, R27, 0xffff, RZ, 0xc0, !PT ;  /* 0x0000ffff1b1b7812 */ /* 0x000fc600078ec0ff */
[----:B------:R-:W-:Y:S01]  /*cd40*/  STL [R1+0x6c], R4 ;  /* 0x00006c0401007387 */ /* 0x000fe20000100800 */
[----:B------:R-:W-:Y:S02]  /*cd50*/  LOP3.LUT R29, R29, 0xffff, RZ, 0xc0, !PT ;  /* 0x0000ffff1d1d7812 */ /* 0x000fe400078ec0ff */
[----:B------:R-:W-:Y:S02]  /*cd60*/  PRMT R26, R0, 0x3340, R4 ;  /* 0x00003340001a7816 */ /* 0x000fe40000000004 */
[----:B----4-:R-:W-:-:S05]  /*cd70*/  LOP3.LUT R22, R20, 0xffff, RZ, 0xc0, !PT ;  /* 0x0000ffff14167812 */ /* 0x010fca00078ec0ff */
[----:B------:R-:W-:Y:S04]  /*cd80*/  STL [R1+0x68], R22 ;  /* 0x0000681601007387 */ /* 0x000fe80000100800 */
[----:B------:R0:W-:Y:S04]  /*cd90*/  STL [R1+0x64], R27 ;  /* 0x0000641b01007387 */ /* 0x0001e80000100800 */
[----:B------:R3:W-:Y:S04]  /*cda0*/  STL [R1+0x60], R29 ;  /* 0x0000601d01007387 */ /* 0x0007e80000100800 */
[----:B------:R4:W-:Y:S01]  /*cdb0*/  STL [R1+0x3c], R23 ;  /* 0x00003c1701007387 */ /* 0x0009e20000100800 */
[----:B0-----:R-:W-:-:S03]  /*cdc0*/  PRMT R27, R27, 0x3340, R29 ;  /* 0x000033401b1b7816 */ /* 0x001fc6000000001d */
[----:B------:R-:W4:Y:S04]  /*cdd0*/  LDL.LU R4, [R1+0x528] ;  /* 0x0005280001047983 */ /* 0x000f280000300800 */
[----:B------:R-:W4:Y:S04]  /*cde0*/  LDL.LU R0, [R1+0x524] ;  /* 0x0005240001007983 */ /* 0x000f280000300800 */
[----:B---3--:R-:W3:Y:S01]  /*cdf0*/  LDL.LU R29, [R1+0x520] ;  /* 0x00052000011d7983 */ /* 0x008ee20000300800 */
[----:B------:R-:W-:Y:S02]  /*ce00*/  LOP3.LUT R3, R3, 0xffff, RZ, 0xc0, !PT ;  /* 0x0000ffff03037812 */ /* 0x000fe400078ec0ff */
[----:B------:R-:W-:-:S02]  /*ce10*/  LOP3.LUT R5, R5, 0xffff, RZ, 0xc0, !PT ;  /* 0x0000ffff05057812 */ /* 0x000fc400078ec0ff */
[----:B--2---:R-:W-:Y:S02]  /*ce20*/  LOP3.LUT R9, R21, 0xffff, RZ, 0xc0, !PT ;  /* 0x0000ffff15097812 */ /* 0x004fe400078ec0ff */
[----:B------:R-:W-:Y:S02]  /*ce30*/  PRMT R20, R3, 0x3340, R1 ;  /* 0x0000334003147816 */ /* 0x000fe40000000001 */
[----:B------:R-:W-:Y:S02]  /*ce40*/  LOP3.LUT R7, R7, 0xffff, RZ, 0xc0, !PT ;  /* 0x0000ffff07077812 */ /* 0x000fe400078ec0ff */
[----:B------:R-:W-:Y:S02]  /*ce50*/  PRMT R24, R24, 0x3340, R25 ;  /* 0x0000334018187816 */ /* 0x000fe40000000019 */
[----:B------:R-:W-:Y:S02]  /*ce60*/  PRMT R21, R9, 0x3340, R1 ;  /* 0x0000334009157816 */ /* 0x000fe40000000001 */
[----:B------:R-:W-:-:S02]  /*ce70*/  PRMT R25, R5, 0x3340, R7 ;  /* 0x0000334005197816 */ /* 0x000fc40000000007 */
[----:B------:R-:W-:Y:S02]  /*ce80*/  PRMT R22, R22, 0x3340, R1 ;  /* 0x0000334016167816 */ /* 0x000fe40000000001 */
[----:B------:R-:W-:Y:S02]  /*ce90*/  PRMT R24, R24, 0x5410, R20 ;  /* 0x0000541018187816 */ /* 0x000fe40000000014 */
[----:B------:R-:W-:Y:S02]  /*cea0*/  PRMT R21, R25, 0x5410, R21 ;  /* 0x0000541019157816 */ /* 0x000fe40000000015 */
[----:B------:R-:W-:Y:S01]  /*ceb0*/  PRMT R20, R26, 0x5410, R22 ;  /* 0x000054101a147816 */ /* 0x000fe20000000016 */
[----:B------:R-:W-:Y:S01]  /*cec0*/  STL [R1+0xa0], R24 ;  /* 0x0000a01801007387 */ /* 0x000fe20000100800 */
[----:B----4-:R-:W-:-:S03]  /*ced0*/  PRMT R23, R23, 0x3340, R1 ;  /* 0x0000334017177816 */ /* 0x010fc60000000001 */
[----:B------:R-:W2:Y:S01]  /*cee0*/  LDL.LU R22, [R1+0x44] ;  /* 0x0000440001167983 */ /* 0x000ea20000300800 */
[----:B------:R-:W-:-:S03]  /*cef0*/  LOP3.LUT R15, R15, 0xffff, RZ, 0xc0, !PT ;  /* 0x0000ffff0f0f7812 */ /* 0x000fc600078ec0ff */
[----:B------:R0:W-:Y:S04]  /*cf00*/  STL [R1+0xac], R21 ;  /* 0x0000ac1501007387 */ /* 0x0001e80000100800 */
[----:B------:R4:W-:Y:S01]  /*cf10*/  STL [R1+0xa4], R20 ;  /* 0x0000a41401007387 */ /* 0x0009e20000100800 */
[----:B------:R-:W-:Y:S02]  /*cf20*/  LOP3.LUT R6, R6, 0xffff, RZ, 0xc0, !PT ;  /* 0x0000ffff06067812 */ /* 0x000fe400078ec0ff */
[----:B0-----:R-:W-:Y:S02]  /*cf30*/  PRMT R21, R27, 0x5410, R23 ;  /* 0x000054101b157816 */ /* 0x001fe40000000017 */
[----:B------:R-:W2:Y:S01]  /*cf40*/  LDL.LU R23, [R1+0x48] ;  /* 0x0000480001177983 */ /* 0x000ea20000300800 */
[----:B----4-:R-:W-:-:S03]  /*cf50*/  LOP3.LUT R20, R19, 0xffff, RZ, 0xc0, !PT ;  /* 0x0000ffff13147812 */ /* 0x010fc600078ec0ff */
[----:B------:R-:W-:Y:S01]  /*cf60*/  STL [R1+0xa8], R21 ;  /* 0x0000a81501007387 */ /* 0x000fe20000100800 */
[----:B------:R-:W-:Y:S02]  /*cf70*/  LOP3.LUT R24, R8, 0xffff, RZ, 0xc0, !PT ;  /* 0x0000ffff08187812 */ /* 0x000fe400078ec0ff */
[----:B------:R-:W-:Y:S01]  /*cf80*/  LOP3.LUT R25, R10, 0xffff, RZ, 0xc0, !PT ;  /* 0x0000ffff0a197812 */ /* 0x000fe200078ec0ff */
[----:B------:R-:W-:Y:S01]  /*cf90*/  STL [R1+0x38], R15 ;  /* 0x0000380f01007387 */ /* 0x000fe20000100800 */
[----:B------:R-:W-:Y:S02]  /*cfa0*/  LOP3.LUT R17, R17, 0xffff, RZ, 0xc0, !PT ;  /* 0x0000ffff11117812 */ /* 0x000fe400078ec0ff */
[----:B------:R-:W-:Y:S02]  /*cfb0*/  PRMT R8, R20, 0x3340, R15 ;  /* 0x0000334014087816 */ /* 0x000fe4000000000f */
[----:B------:R-:W-:Y:S02]  /*cfc0*/  LOP3.LUT R27, R4, 0xffff, RZ, 0xc0, !PT ;  /* 0x0000ffff041b7812 */ /* 0x000fe400078ec0ff */
[----:B---3--:R-:W-:-:S02]  /*cfd0*/  LOP3.LUT R19, R29, 0xffff, RZ, 0xc0, !PT ;  /* 0x0000ffff1d137812 */ /* 0x008fc400078ec0ff */
[----:B------:R-:W-:-:S03]  /*cfe0*/  LOP3.LUT R29, R0, 0xffff, RZ, 0xc0, !PT ;  /* 0x0000ffff001d7812 */ /* 0x000fc600078ec0ff */
[----:B------:R-:W-:Y:S01]  /*cff0*/  STL [R1+0x34], R19 ;  /* 0x0000341301007387 */ /* 0x000fe20000100800 */
[----:B------:R-:W-:-:S03]  /*d000*/  PRMT R0, R19, 0x3340, R1 ;  /* 0x0000334013007816 */ /* 0x000fc60000000001 */
[----:B------:R-:W-:Y:S01]  /*d010*/  STL [R1+0x30], R29 ;  /* 0x0000301d01007387 */ /* 0x000fe20000100800 */
[----:B------:R-:W-:-:S03]  /*d020*/  PRMT R4, R6, 0x3340, R1 ;  /* 0x0000334006047816 */ /* 0x000fc60000000001 */
[----:B------:R0:W-:Y:S04]  /*d030*/  STL [R1+0x90], R6 ;  /* 0x0000900601007387 */ /* 0x0001e80000100800 */
[----:B------:R-:W-:Y:S01]  /*d040*/  STL [R1+0x94], R24 ;  /* 0x0000941801007387 */ /* 0x000fe20000100800 */
[----:B------:R-:W-:-:S03]  /*d050*/  PRMT R10, R29, 0x3340, R27 ;  /* 0x000033401d0a7816 */ /* 0x000fc6000000001b */
[----:B------:R-:W-:Y:S01]  /*d060*/  STL [R1+0x88], R25 ;  /* 0x0000881901007387 */ /* 0x000fe20000100800 */
[----:B0-----:R-:W-:-:S03]  /*d070*/  PRMT R6, R17, 0x3340, R1 ;  /* 0x0000334011067816 */ /* 0x001fc60000000001 */
[----:B------:R0:W-:Y:S01]  /*d080*/  STL [R1+0x8c], R17 ;  /* 0x00008c1101007387 */ /* 0x0001e20000100800 */
[----:B------:R-:W-:-:S03]  /*d090*/  PRMT R8, R8, 0x5410, R0 ;  /* 0x0000541008087816 */ /* 0x000fc60000000000 */
[----:B------:R-:W3:Y:S04]  /*d0a0*/  LDL.LU R19, [R1+0x51c] ;  /* 0x00051c0001137983 */ /* 0x000ee80000300800 */
[----:B------:R-:W4:Y:S01]  /*d0b0*/  LDL.LU R15, [R1+0x518] ;  /* 0x00051800010f7983 */ /* 0x000f220000300800 */
[----:B0-----:R-:W-:-:S03]  /*d0c0*/  PRMT R17, R24, 0x3340, R25 ;  /* 0x0000334018117816 */ /* 0x001fc60000000019 */
[----:B------:R-:W3:Y:S01]  /*d0d0*/  LDL.LU R25, [R1+0x18] ;  /* 0x0000180001197983 */ /* 0x000ee20000300800 */
[----:B------:R-:W-:-:S03]  /*d0e0*/  PRMT R4, R10, 0x5410, R4 ;  /* 0x000054100a047816 */ /* 0x000fc60000000004 */
[----:B------:R-:W3:Y:S04]  /*d0f0*/  LDL.LU R24, [R1+0x10] ;  /* 0x0000100001187983 */ /* 0x000ee80000300800 */
[----:B------:R-:W3:Y:S01]  /*d100*/  LDL.LU R0, [R1+0x470] ;  /* 0x0004700001007983 */ /* 0x000ee20000300800 */
[----:B------:R-:W-:-:S03]  /*d110*/  PRMT R29, R17, 0x5410, R6 ;  /* 0x00005410111d7816 */ /* 0x000fc60000000006 */
[----:B------:R-:W-:Y:S04]  /*d120*/  STL [R1+0x98], R8 ;  /* 0x0000980801007387 */ /* 0x000fe80000100800 */
[----:B------:R-:W4:Y:S04]  /*d130*/  LDL.LU R10, [R1+0x24] ;  /* 0x00002400010a7983 */ /* 0x000f280000300800 */
[----:B------:R2:W-:Y:S04]  /*d140*/  STL [R1+0x84], R4 ;  /* 0x0000840401007387 */ /* 0x0005e80000100800 */
[----:B------:R-:W4:Y:S01]  /*d150*/  LDL.LU R6, [R1+0x40] ;  /* 0x0000400001067983 */ /* 0x000f220000300800 */
[----:B------:R-:W0:Y:S01]  /*d160*/  S2R R26, SR_TID.X ;  /* 0x00000000001a7919 */ /* 0x000e220000002100 */
[----:B--2---:R-:W-:-:S02]  /*d170*/  SHF.R.U32.HI R4, RZ, 0x8, R22 ;  /* 0x00000008ff047819 */ /* 0x004fc40000011616 */
[----:B------:R-:W2:Y:S02]  /*d180*/  LDL.LU R17, [R1+0x20] ;  /* 0x0000200001117983 */ /* 0x000ea40000300800 */
[----:B------:R-:W-:Y:S02]  /*d190*/  LOP3.LUT R4, R4, 0xffff, RZ, 0xc0, !PT ;  /* 0x0000ffff04047812 */ /* 0x000fe400078ec0ff */
[----:B------:R0:W-:Y:S02]  /*d1a0*/  STL [R1+0x4f0], R29 ;  /* 0x0004f01d01007387 */ /* 0x0001e40000100800 */
[----:B0-----:R-:W-:-:S05]  /*d1b0*/  IMAD.SHL.U32 R21, R26, 0x10, RZ ;  /* 0x000000101a157824 */ /* 0x001fca00078e00ff */
[----:B------:R-:W-:-:S04]  /*d1c0*/  LOP3.LUT R21, R21, 0x30, RZ, 0xc0, !PT ;  /* 0x0000003015157812 */ /* 0x000fc800078ec0ff */
[----:B---3--:R-:W-:Y:S02]  /*d1d0*/  LOP3.LUT R8, R21, 0x780, R0, 0xf8, !PT ;  /* 0x0000078015087812 */ /* 0x008fe400078ef800 */
[----:B------:R-:W-:Y:S01]  /*d1e0*/  SHF.R.U32.HI R0, RZ, 0x8, R23 ;  /* 0x00000008ff007819 */ /* 0x000fe20000011617 */
[----:B------:R-:W3:Y:S03]  /*d1f0*/  LDL.LU R21, [R1+0x2c] ;  /* 0x00002c0001157983 */ /* 0x000ee60000300800 */
[----:B------:R-:W-:Y:S01]  /*d200*/  LOP3.LUT R0, R0, 0xffff, RZ, 0xc0, !PT ;  /* 0x0000ffff00007812 */ /* 0x000fe200078ec0ff */
[----:B------:R-:W3:Y:S03]  /*d210*/  LDL.LU R29, [R1+0x28] ;  /* 0x00002800011d7983 */ /* 0x000ee60000300800 */
[----:B------:R-:W-:Y:S01]  /*d220*/  PRMT R4, R0, 0x3340, R4 ;  /* 0x0000334000047816 */ /* 0x000fe20000000004 */
[----:B------:R-:W3:Y:S04]  /*d230*/  LDL.LU R23, [R1+0x4] ;  /* 0x0000040001177983 */ /* 0x000ee80000300800 */
[----:B------:R-:W3:Y:S01]  /*d240*/  LDL.LU R22, [R1] ;  /* 0x0000000001167983 */ /* 0x000ee20000300800 */
[----:B----4-:R-:W-:-:S03]  /*d250*/  SHF.R.U32.HI R6, RZ, 0x8, R6 ;  /* 0x00000008ff067819 */ /* 0x010fc60000011606 */
[----:B------:R-:W4:Y:S01]  /*d260*/  LDL.LU R0, [R1+0x50] ;  /* 0x0000500001007983 */ /* 0x000f220000300800 */
[----:B------:R-:W-:-:S03]  /*d270*/  LOP3.LUT R6, R6, 0xffff, RZ, 0xc0, !PT ;  /* 0x0000ffff06067812 */ /* 0x000fc600078ec0ff */
[----:B------:R0:W-:Y:S02]  /*d280*/  STL [R1+0x1c], R4 ;  /* 0x00001c0401007387 */ /* 0x0001e40000100800 */
[----:B0-----:R-:W-:Y:S02]  /*d290*/  SHF.R.S32.HI R4, RZ, 0x4, R26 ;  /* 0x00000004ff047819 */ /* 0x001fe4000001141a */
[----:B------:R-:W-:Y:S02]  /*d2a0*/  PRMT R26, R6, 0x3340, R1 ;  /* 0x00003340061a7816 */ /* 0x000fe40000000001 */
[----:B------:R-:W4:Y:S04]  /*d2b0*/  LDL.LU R6, [R1+0x14] ;  /* 0x0000140001067983 */ /* 0x000f280000300800 */
[----:B------:R0:W-:Y:S04]  /*d2c0*/  STL [R1+0x514], R26 ;  /* 0x0005141a01007387 */ /* 0x0001e80000100800 */
[----:B0-----:R-:W4:Y:S01]  /*d2d0*/  LDL.LU R26, [R1+0x4c] ;  /* 0x00004c00011a7983 */ /* 0x001f220000300800 */
[----:B------:R-:W-:-:S02]  /*d2e0*/  SHF.R.U32.HI R10, RZ, 0x8, R10 ;  /* 0x00000008ff0a7819 */ /* 0x000fc4000001160a */
[----:B--2---:R-:W-:Y:S02]  /*d2f0*/  SHF.R.U32.HI R17, RZ, 0x8, R17 ;  /* 0x00000008ff117819 */ /* 0x004fe40000011611 */
[----:B------:R-:W-:Y:S02]  /*d300*/  LOP3.LUT R10, R10, 0xffff, RZ, 0xc0, !PT ;  /* 0x0000ffff0a0a7812 */ /* 0x000fe400078ec0ff */
[----:B------:R-:W-:-:S04]  /*d310*/  LOP3.LUT R17, R17, 0xffff, RZ, 0xc0, !PT ;  /* 0x0000ffff11117812 */ /* 0x000fc800078ec0ff */
[----:B------:R-:W-:Y:S02]  /*d320*/  PRMT R10, R10, 0x3340, R17 ;  /* 0x000033400a0a7816 */ /* 0x000fe40000000011 */
[----:B------:R-:W-:-:S03]  /*d330*/  SGXT R17, R4, 0x1 ;  /* 0x000000010411781a */ /* 0x000fc60000000200 */
[----:B------:R0:W-:Y:S02]  /*d340*/  STL [R1+0x20], R10 ;  /* 0x0000200a01007387 */ /* 0x0001e40000100800 */
[----:B0-----:R-:W-:-:S04]  /*d350*/  SHF.R.U32.HI R10, RZ, 0x8, R24 ;  /* 0x00000008ff0a7819 */ /* 0x001fc80000011618 */
[----:B------:R-:W-:-:S04]  /*d360*/  LOP3.LUT R10, R10, 0xffff, RZ, 0xc0, !PT ;  /* 0x0000ffff0a0a7812 */ /* 0x000fc800078ec0ff */
[----:B------:R-:W-:Y:S02]  /*d370*/  PRMT R24, R10, 0x3340, R1 ;  /* 0x000033400a187816 */ /* 0x000fe40000000001 */
[----:B------:R-:W-:Y:S02]  /*d380*/  SHF.R.U32.HI R15, RZ, 0x8, R15 ;  /* 0x00000008ff0f7819 */ /* 0x000fe4000001160f */
[----:B------:R-:W-:Y:S02]  /*d390*/  SHF.R.U32.HI R28, RZ, 0x8, R28 ;  /* 0x00000008ff1c7819 */ /* 0x000fe4000001161c */
[----:B------:R-:W-:Y:S02]  /*d3a0*/  LOP3.LUT R15, R15, 0xffff, RZ, 0xc0, !PT ;  /* 0x0000ffff0f0f7812 */ /* 0x000fe400078ec0ff */
[----:B---3--:R-:W-:-:S04]  /*d3b0*/  SHF.R.U32.HI R10, RZ, 0x8, R21 ;  /* 0x00000008ff0a7819 */ /* 0x008fc80000011615 */
[----:B------:R-:W-:Y:S02]  /*d3c0*/  LOP3.LUT R10, R10, 0xffff, RZ, 0xc0, !PT ;  /* 0x0000ffff0a0a7812 */ /* 0x000fe400078ec0ff */
[----:B----4-:R-:W-:-:S04]  /*d3d0*/  SHF.R.U32.HI R0, RZ, 0x8, R0 ;  /* 0x00000008ff007819 */ /* 0x010fc80000011600 */
[----:B------:R-:W-:Y:S02]  /*d3e0*/  LOP3.LUT R0, R0, 0xffff, RZ, 0xc0, !PT ;  /* 0x0000ffff00007812 */ /* 0x000fe400078ec0ff */
[----:B------:R-:W-:Y:S02]  /*d3f0*/  SHF.R.U32.HI R4, RZ, 0x8, R6 ;  /* 0x00000008ff047819 */ /* 0x000fe40000011606 */
[----:B------:R-:W-:Y:S02]  /*d400*/  SHF.R.U32.HI R6, RZ, 0x8, R25 ;  /* 0x00000008ff067819 */ /* 0x000fe40000011619 */
[----:B------:R-:W-:Y:S02]  /*d410*/  LOP3.LUT R4, R4, 0xffff, RZ, 0xc0, !PT ;  /* 0x0000ffff04047812 */ /* 0x000fe400078ec0ff */
[----:B------:R-:W-:-:S04]  /*d420*/  LOP3.LUT R6, R6, 0xffff, RZ, 0xc0, !PT ;  /* 0x0000ffff06067812 */ /* 0x000fc800078ec0ff */
[----:B------:R-:W-:Y:S02]  /*d430*/  PRMT R4, R6, 0x3340, R4 ;  /* 0x0000334006047816 */ /* 0x000fe40000000004 */
[----:B------:R-:W-:Y:S02]  /*d440*/  PRMT R25, R0, 0x3340, R1 ;  /* 0x0000334000197816 */ /* 0x000fe40000000001 */
[----:B------:R-:W-:Y:S02]  /*d450*/  SHF.R.U32.HI R6, RZ, 0x8, R26 ;  /* 0x00000008ff067819 */ /* 0x000fe4000001161a */
[----:B------:R-:W-:Y:S02]  /*d460*/  LOP3.LUT R0, R19, 0x4040, R17, 0x78, !PT ;  /* 0x0000404013007812 */ /* 0x000fe400078e7811 */
[----:B------:R-:W-:Y:S02]  /*d470*/  SHF.R.U32.HI R19, RZ, 0x8, R22 ;  /* 0x00000008ff137819 */ /* 0x000fe40000011616 */
[----:B------:R-:W-:-:S02]  /*d480*/  LOP3.LUT R6, R6, 0xffff, RZ, 0xc0, !PT ;  /* 0x0000ffff06067812 */ /* 0x000fc400078ec0ff */
[----:B------:R-:W-:Y:S01]  /*d490*/  SHF.R.U32.HI R17, RZ, 0x8, R23 ;  /* 0x00000008ff117819 */ /* 0x000fe20000011617 */
[----:B------:R0:W-:Y:S01]  /*d4a0*/  STL [R1+0x14], R4 ;  /* 0x0000140401007387 */ /* 0x0001e20000100800 */
[----:B------:R-:W-:Y:S02]  /*d4b0*/  LOP3.LUT R19, R19, 0xffff, RZ, 0xc0, !PT ;  /* 0x0000ffff13137812 */ /* 0x000fe400078ec0ff */
[----:B------:R-:W-:Y:S01]  /*d4c0*/  PRMT R21, R6, 0x3340, R10 ;  /* 0x0000334006157816 */ /* 0x000fe2000000000a */
[----:B------:R-:W2:Y:S01]  /*d4d0*/  LDL.LU R26, [R1+0x74] ;  /* 0x00007400011a7983 */ /* 0x000ea20000300800 */
[----:B------:R-:W-:-:S03]  /*d4e0*/  LOP3.LUT R17, R17, 0xffff, RZ, 0xc0, !PT ;  /* 0x0000ffff11117812 */ /* 0x000fc600078ec0ff */
[----:B------:R-:W3:Y:S01]  /*d4f0*/  LDL.LU R6, [R1+0x54] ;  /* 0x0000540001067983 */ /* 0x000ee20000300800 */
[----:B0-----:R-:W-:-:S03]  /*d500*/  SHF.R.U32.HI R4, RZ, 0x8, R29 ;  /* 0x00000008ff047819 */ /* 0x001fc6000001161d */
[----:B------:R-:W4:Y:S01]  /*d510*/  LDL.LU R10, [R1+0x58] ;  /* 0x00005800010a7983 */ /* 0x000f220000300800 */
[----:B------:R-:W-:Y:S02]  /*d520*/  PRMT R29, R17, 0x3340, R19 ;  /* 0x00003340111d7816 */ /* 0x000fe40000000013 */
[----:B------:R-:W-:Y:S01]  /*d530*/  PRMT R22, R15, 0x3340, R1 ;  /* 0x000033400f167816 */ /* 0x000fe20000000001 */
[----:B------:R0:W-:Y:S04]  /*d540*/  STL [R1+0xc], R21 ;  /* 0x00000c1501007387 */ /* 0x0001e80000100800 */
[----:B------:R-:W2:Y:S04]  /*d550*/  LDL.LU R19, [R1+0x5c] ;  /* 0x00005c0001137983 */ /* 0x000ea80000300800 */
[----:B------:R-:W2:Y:S01]  /*d560*/  LDL.LU R15, [R1+0x78] ;  /* 0x00007800010f7983 */ /* 0x000ea20000300800 */
[----:B0-----:R-:W-:-:S03]  /*d570*/  LOP3.LUT R21, R28, 0xffff, RZ, 0xc0, !PT ;  /* 0x0000ffff1c157812 */ /* 0x001fc600078ec0ff */
[----:B------:R-:W2:Y:S01]  /*d580*/  LDL.LU R28, [R1+0x7c] ;  /* 0x00007c00011c7983 */ /* 0x000ea20000300800 */
[----:B------:R-:W-:Y:S02]  /*d590*/  LOP3.LUT R4, R4, 0xffff, RZ, 0xc0, !PT ;  /* 0x0000ffff04047812 */ /* 0x000fe400078ec0ff */
[----:B------:R-:W-:Y:S02]  /*d5a0*/  SHF.R.U32.HI R13, RZ, 0x8, R13 ;  /* 0x00000008ff0d7819 */ /* 0x000fe4000001160d */
[----:B------:R-:W-:Y:S02]  /*d5b0*/  SHF.R.U32.HI R14, RZ, 0x8, R14 ;  /* 0x00000008ff0e7819 */ /* 0x000fe4000001160e */
[----:B------:R-:W-:Y:S02]  /*d5c0*/  PRMT R23, R4, 0x3340, R1 ;  /* 0x0000334004177816 */ /* 0x000fe40000000001 */
[----:B------:R-:W-:Y:S02]  /*d5d0*/  LOP3.LUT R4, R14, 0xffff, RZ, 0xc0, !PT ;  /* 0x0000ffff0e047812 */ /* 0x000fe400078ec0ff */
[----:B------:R-:W-:-:S04]  /*d5e0*/  LOP3.LUT R13, R13, 0xffff, RZ, 0xc0, !PT ;  /* 0x0000ffff0d0d7812 */ /* 0x000fc800078ec0ff */
[----:B------:R-:W-:Y:S02]  /*d5f0*/  PRMT R4, R13, 0x3340, R4 ;  /* 0x000033400d047816 */ /* 0x000fe40000000004 */
[----:B------:R-:W-:-:S03]  /*d600*/  SHF.R.U32.HI R16, RZ, 0x8, R16 ;  /* 0x00000008ff107819 */ /* 0x000fc60000011610 */
[----:B------:R2:W-:Y:S01]  /*d610*/  STL [R1+0x8], R4 ;  /* 0x0000080401007387 */ /* 0x0005e20000100800 */
[----:B------:R-:W-:Y:S02]  /*d620*/  LOP3.LUT R16, R16, 0xffff, RZ, 0xc0, !PT ;  /* 0x0000ffff10107812 */ /* 0x000fe400078ec0ff */
[----:B------:R-:W-:Y:S02]  /*d630*/  SHF.R.U32.HI R12, RZ, 0x8, R12 ;  /* 0x00000008ff0c7819 */ /* 0x000fe4000001160c */
[----:B------:R-:W-:Y:S02]  /*d640*/  SHF.R.U32.HI R18, RZ, 0x8, R18 ;  /* 0x00000008ff127819 */ /* 0x000fe40000011612 */
[----:B------:R-:W-:Y:S02]  /*d650*/  SHF.R.U32.HI R13, RZ, 0x8, R2 ;  /* 0x00000008ff0d7819 */ /* 0x000fe40000011602 */
[----:B------:R-:W-:Y:S02]  /*d660*/  LOP3.LUT R12, R12, 0xffff, RZ, 0xc0, !PT ;  /* 0x0000ffff0c0c7812 */ /* 0x000fe400078ec0ff */
[----:B------:R-:W-:-:S02]  /*d670*/  SHF.R.U32.HI R7, RZ, 0x8, R7 ;  /* 0x00000008ff077819 */ /* 0x000fc40000011607 */
[----:B------:R-:W-:Y:S02]  /*d680*/  SHF.R.U32.HI R3, RZ, 0x8, R3 ;  /* 0x00000008ff037819 */ /* 0x000fe40000011603 */
[----:B------:R-:W-:Y:S02]  /*d690*/  LOP3.LUT R17, R18, 0xffff, RZ, 0xc0, !PT ;  /* 0x0000ffff12117812 */ /* 0x000fe400078ec0ff */
[----:B------:R-:W-:Y:S02]  /*d6a0*/  PRMT R14, R12, 0x3340, R1 ;  /* 0x000033400c0e7816 */ /* 0x000fe40000000001 */
[----:B------:R-:W-:Y:S02]  /*d6b0*/  LOP3.LUT R12, R3, 0xffff, RZ, 0xc0, !PT ;  /* 0x0000ffff030c7812 */ /* 0x000fe400078ec0ff */
[----:B---3--:R-:W-:-:S04]  /*d6c0*/  SHF.R.U32.HI R6, RZ, 0x8, R6 ;  /* 0x00000008ff067819 */ /* 0x008fc80000011606 */
[----:B------:R-:W-:-:S04]  /*d6d0*/  LOP3.LUT R6, R6, 0xffff, RZ, 0xc0, !PT ;  /* 0x0000ffff06067812 */ /* 0x000fc800078ec0ff */
[----:B------:R-:W-:Y:S02]  /*d6e0*/  PRMT R16, R6, 0x3340, R16 ;  /* 0x0000334006107816 */ /* 0x000fe40000000010 */
[----:B--2---:R-:W-:Y:S02]  /*d6f0*/  SHF.R.U32.HI R4, RZ, 0x8, R28 ;  /* 0x00000008ff047819 */ /* 0x004fe4000001161c */
[----:B------:R-:W-:Y:S02]  /*d700*/  SHF.R.U32.HI R28, RZ, 0x8, R15 ;  /* 0x00000008ff1c7819 */ /* 0x000fe4000001160f */
[----:B------:R-:W-:Y:S01]  /*d710*/  LOP3.LUT R4, R4, 0xffff, RZ, 0xc0, !PT ;  /* 0x0000ffff04047812 */ /* 0x000fe200078ec0ff */
[----:B------:R-:W2:Y:S01]  /*d720*/  LDL.LU R15, [R1+0x70] ;  /* 0x00007000010f7983 */ /* 0x000ea20000300800 */
[----:B------:R-:W-:Y:S02]  /*d730*/  LOP3.LUT R28, R28, 0xffff, RZ, 0xc0, !PT ;  /* 0x0000ffff1c1c7812 */ /* 0x000fe400078ec0ff */
[----:B----4-:R-:W-:-:S02]  /*d740*/  SHF.R.U32.HI R6, RZ, 0x8, R10 ;  /* 0x00000008ff067819 */ /* 0x010fc4000001160a */
[----:B------:R-:W-:Y:S02]  /*d750*/  PRMT R28, R4, 0x3340, R28 ;  /* 0x00003340041c7816 */ /* 0x000fe4000000001c */
[----:B------:R-:W-:Y:S02]  /*d760*/  SHF.R.U32.HI R4, RZ, 0x8, R19 ;  /* 0x00000008ff047819 */ /* 0x000fe40000011613 */
[----:B------:R-:W-:Y:S02]  /*d770*/  SHF.R.U32.HI R2, RZ, 0x8, R26 ;  /* 0x00000008ff027819 */ /* 0x000fe4000001161a */
[----:B------:R-:W3:Y:S01]  /*d780*/  LDL.LU R26, [R1+0x3c] ;  /* 0x00003c00011a7983 */ /* 0x000ee20000300800 */
[----:B------:R-:W-:Y:S02]  /*d790*/  LOP3.LUT R10, R4, 0xffff, RZ, 0xc0, !PT ;  /* 0x0000ffff040a7812 */ /* 0x000fe400078ec0ff */
[----:B------:R-:W-:Y:S01]  /*d7a0*/  LOP3.LUT R6, R6, 0xffff, RZ, 0xc0, !PT ;  /* 0x0000ffff06067812 */ /* 0x000fe200078ec0ff */
[----:B------:R0:W-:Y:S01]  /*d7b0*/  STL [R1+0x510], R16 ;  /* 0x0005101001007387 */ /* 0x0001e20000100800 */
[----:B------:R-:W-:-:S02]  /*d7c0*/  LOP3.LUT R4, R7, 0xffff, RZ, 0xc0, !PT ;  /* 0x0000ffff07047812 */ /* 0x000fc400078ec0ff */
[----:B------:R-:W-:Y:S01]  /*d7d0*/  PRMT R3, R10, 0x3340, R6 ;  /* 0x000033400a037816 */ /* 0x000fe20000000006 */
[----:B0-----:R-:W4:Y:S04]  /*d7e0*/  LDL.LU R16, [R1+0x60] ;  /* 0x0000600001107983 */ /* 0x001f280000300800 */
[----:B------:R-:W3:Y:S04]  /*d7f0*/  LDL.LU R19, [R1+0x38] ;  /* 0x0000380001137983 */ /* 0x000ee80000300800 */
[----:B------:R-:W3:Y:S04]  /*d800*/  LDL.LU R18, [R1+0x30] ;  /* 0x0000300001127983 */ /* 0x000ee80000300800 */
[----:B------:R-:W3:Y:S04]  /*d810*/  LDL.LU R7, [R1+0x64] ;  /* 0x0000640001077983 */ /* 0x000ee80000300800 */
[----:B------:R-:W3:Y:S01]  /*d820*/  LDL.LU R10, [R1+0x6c] ;  /* 0x00006c00010a7983 */ /* 0x000ee20000300800 */
[----:B------:R-:W-:-:S03]  /*d830*/  SHF.R.U32.HI R5, RZ, 0x8, R5 ;  /* 0x00000008ff057819 */ /* 0x000fc60000011605 */
[----:B------:R-:W4:Y:S01]  /*d840*/  LDL.LU R6, [R1+0x68] ;  /* 0x0000680001067983 */ /* 0x000f220000300800 */
[----:B------:R-:W-:-:S04]  /*d850*/  LOP3.LUT R5, R5, 0xffff, RZ, 0xc0, !PT ;  /* 0x0000ffff05057812 */ /* 0x000fc800078ec0ff */
[----:B------:R-:W-:Y:S02]  /*d860*/  PRMT R4, R5, 0x3340, R4 ;  /* 0x0000334005047816 */ /* 0x000fe40000000004 */
[----:B--2---:R-:W-:-:S04]  /*d870*/  SHF.R.U32.HI R15, RZ, 0x8, R15 ;  /* 0x00000008ff0f7819 */ /* 0x004fc8000001160f */
[----:B------:R-:W-:Y:S02]  /*d880*/  LOP3.LUT R15, R15, 0xffff, RZ, 0xc0, !PT ;  /* 0x0000ffff0f0f7812 */ /* 0x000fe400078ec0ff */
[----:B---3--:R-:W-:-:S04]  /*d890*/  SHF.R.U32.HI R5, RZ, 0x8, R10 ;  /* 0x00000008ff057819 */ /* 0x008fc8000001160a */
[----:B------:R-:W-:-:S04]  /*d8a0*/  LOP3.LUT R5, R5, 0xffff, RZ, 0xc0, !PT ;  /* 0x0000ffff05057812 */ /* 0x000fc800078ec0ff */
[----:B------:R-:W-:Y:S02]  /*d8b0*/  PRMT R5, R15, 0x3340, R5 ;  /* 0x000033400f057816 */ /* 0x000fe40000000005 */
[----:B------:R-:W2:Y:S01]  /*d8c0*/  LDL.LU R15, [R1+0x34] ;  /* 0x00003400010f7983 */ /* 0x000ea20000300800 */
[----:B------:R-:W-:Y:S02]  /*d8d0*/  SHF.R.U32.HI R11, RZ, 0x8, R11 ;  /* 0x00000008ff0b7819 */ /* 0x000fe4000001160b */
[----:B------:R-:W-:Y:S02]  /*d8e0*/  SHF.R.U32.HI R9, RZ, 0x8, R9 ;  /* 0x00000008ff097819 */ /* 0x000fe40000011609 */
[----:B------:R-:W-:Y:S02]  /*d8f0*/  LOP3.LUT R11, R11, 0xffff, RZ, 0xc0, !PT ;  /* 0x0000ffff0b0b7812 */ /* 0x000fe400078ec0ff */
[----:B------:R-:W-:Y:S02]  /*d900*/  LOP3.LUT R9, R9, 0xffff, RZ, 0xc0, !PT ;  /* 0x0000ffff09097812 */ /* 0x000fe400078ec0ff */
[----:B------:R-:W-:-:S02]  /*d910*/  PRMT R21, R21, 0x3340, R11 ;  /* 0x0000334015157816 */ /* 0x000fc4000000000b */
[----:B------:R-:W-:Y:S02]  /*d920*/  PRMT R11, R9, 0x3340, R1 ;  /* 0x00003340090b7816 */ /* 0x000fe40000000001 */
[----:B------:R-:W-:Y:S02]  /*d930*/  SHF.R.U32.HI R9, RZ, 0x8, R26 ;  /* 0x00000008ff097819 */ /* 0x000fe4000001161a */
[----:B------:R-:W0:Y:S01]  /*d940*/  S2R R26, SR_TID.X ;  /* 0x00000000001a7919 */ /* 0x000e220000002100 */
[----:B----4-:R-:W-:Y:S02]  /*d950*/  SHF.R.U32.HI R10, RZ, 0x8, R6 ;  /* 0x00000008ff0a7819 */ /* 0x010fe40000011606 */
[----:B------:R-:W-:Y:S02]  /*d960*/  SHF.R.U32.HI R7, RZ, 0x8, R7 ;  /* 0x00000008ff077819 */ /* 0x000fe40000011607 */
[----:B------:R-:W-:Y:S02]  /*d970*/  SHF.R.U32.HI R6, RZ, 0x8, R16 ;  /* 0x00000008ff067819 */ /* 0x000fe40000011610 */
[----:B------:R-:W-:-:S02]  /*d980*/  LOP3.LUT R7, R7, 0xffff, RZ, 0xc0, !PT ;  /* 0x0000ffff07077812 */ /* 0x000fc400078ec0ff */
[----:B------:R-:W-:Y:S02]  /*d990*/  LOP3.LUT R6, R6, 0xffff, RZ, 0xc0, !PT ;  /* 0x0000ffff06067812 */ /* 0x000fe400078ec0ff */
[----:B------:R-:W-:Y:S02]  /*d9a0*/  SHF.R.U32.HI R20, RZ, 0x8, R20 ;  /* 0x00000008ff147819 */ /* 0x000fe40000011614 */
[----:B------:R-:W-:Y:S02]  /*d9b0*/  SHF.R.U32.HI R19, RZ, 0x8, R19 ;  /* 0x00000008ff137819 */ /* 0x000fe40000011613 */
[----:B------:R-:W-:Y:S02]  /*d9c0*/  PRMT R6, R7, 0x3340, R6 ;  /* 0x0000334007067816 */ /* 0x000fe40000000006 */
[----:B------:R-:W-:Y:S02]  /*d9d0*/  SHF.R.U32.HI R18, RZ, 0x8, R18 ;  /* 0x00000008ff127819 */ /* 0x000fe40000011612 */
[----:B------:R-:W-:-:S02]  /*d9e0*/  LOP3.LUT R19, R19, 0xffff, RZ, 0xc0, !PT ;  /* 0x0000ffff13137812 */ /* 0x000fc400078ec0ff */
[----:B------:R-:W-:Y:S02]  /*d9f0*/  LOP3.LUT R20, R20, 0xffff, RZ, 0xc0, !PT ;  /* 0x0000ffff14147812 */ /* 0x000fe400078ec0ff */
[----:B------:R-:W-:Y:S02]  /*da00*/  LOP3.LUT R18, R18, 0xffff, RZ, 0xc0, !PT ;  /* 0x0000ffff12127812 */ /* 0x000fe400078ec0ff */
[----:B0-----:R-:W-:Y:S02]  /*da10*/  SHF.R.S32.HI R16, RZ, 0x3, R26 ;  /* 0x00000003ff107819 */ /* 0x001fe4000001141a */
[----:B--2---:R-:W-:Y:S02]  /*da20*/  SHF.R.U32.HI R7, RZ, 0x8, R15 ;  /* 0x00000008ff077819 */ /* 0x004fe4000001160f */
[----:B------:R-:W-:Y:S02]  /*da30*/  SHF.R.U32.HI R15, RZ, 0x8, R27 ;  /* 0x00000008ff0f7819 */ /* 0x000fe4000001161b */
[----:B------:R-:W-:-:S02]  /*da40*/  SGXT R27, R16, 0x1 ;  /* 0x00000001101b781a */ /* 0x000fc40000000200 */
[----:B------:R-:W-:Y:S02]  /*da50*/  LOP3.LUT R15, R15, 0xffff, RZ, 0xc0, !PT ;  /* 0x0000ffff0f0f7812 */ /* 0x000fe400078ec0ff */
[----:B------:R-:W-:Y:S02]  /*da60*/  PRMT R16, R20, 0x3340, R19 ;  /* 0x0000334014107816 */ /* 0x000fe40000000013 */
[----:B------:R-:W-:Y:S01]  /*da70*/  PRMT R15, R18, 0x3340, R15 ;  /* 0x00003340120f7816 */ /* 0x000fe2000000000f */
[----:B------:R-:W2:Y:S01]  /*da80*/  LDL.LU R19, [R1+0x88] ;  /* 0x0000880001137983 */ /* 0x000ea20000300800 */
[----:B------:R-:W-:-:S03]  /*da90*/  LOP3.LUT R20, R8, 0x8008, R27, 0xf8, !PT ;  /* 0x0000800808147812 */ /* 0x000fc600078ef81b */
[----:B------:R-:W-:Y:S04]  /*daa0*/  STL [R1], R16 ;  /* 0x0000001001007387 */ /* 0x000fe80000100800 */
[----:B------:R-:W3:Y:S04]  /*dab0*/  LDL.LU R18, [R1+0x90] ;  /* 0x0000900001127983 */ /* 0x000ee80000300800 */
[----:B------:R0:W-:Y:S04]  /*dac0*/  STL [R1+0x4], R15 ;  /* 0x0000040f01007387 */ /* 0x0001e80000100800 */
[----:B------:R-:W4:Y:S01]  /*dad0*/  LDL.LU R27, [R1+0x94] ;  /* 0x00009400011b7983 */ /* 0x000f220000300800 */
[----:B------:R-:W-:-:S03]  /*dae0*/  LOP3.LUT R26, R26, 0x100, RZ, 0xc0, !PT ;  /* 0x000001001a1a7812 */ /* 0x000fc600078ec0ff */
[----:B------:R-:W4:Y:S01]  /*daf0*/  LDL.LU R8, [R1+0x8c] ;  /* 0x00008c0001087983 */ /* 0x000f220000300800 */
[----:B------:R-:W-:Y:S02]  /*db00*/  SHF.R.U32.HI R26, RZ, 0x2, R26 ;  /* 0x00000002ff1a7819 */ /* 0x000fe4000001161a */
[----:B0-----:R-:W-:Y:S01]  /*db10*/  SEL R15, RZ, 0x4040, !P0 ;  /* 0x00004040ff0f7807 */ /* 0x001fe20004000000 */
[----:B------:R-:W4:Y:S03]  /*db20*/  LDL.LU R16, [R1+0x8] ;  /* 0x0000080001107983 */ /* 0x000f260000300800 */
[----:B------:R-:W-:Y:S02]  /*db30*/  LOP3.LUT R20, R20, R15, R26, 0xf6, !PT ;  /* 0x0000000f14147212 */ /* 0x000fe400078ef61a */
[----:B--2---:R-:W-:Y:S02]  /*db40*/  SHF.R.U32.HI R19, RZ, 0x8, R19 ;  /* 0x00000008ff137819 */ /* 0x004fe40000011613 */
[----:B---3--:R-:W-:-:S04]  /*db50*/  SHF.R.U32.HI R18, RZ, 0x8, R18 ;  /* 0x00000008ff127819 */ /* 0x008fc80000011612 */
[----:B------:R-:W-:Y:S02]  /*db60*/  LOP3.LUT R18, R18, 0xffff, RZ, 0xc0, !PT ;  /* 0x0000ffff12127812 */ /* 0x000fe400078ec0ff */
[----:B----4-:R-:W-:Y:S02]  /*db70*/  SHF.R.U32.HI R27, RZ, 0x8, R27 ;  /* 0x00000008ff1b7819 */ /* 0x010fe4000001161b */
[----:B------:R-:W-:Y:S02]  /*db80*/  LOP3.LUT R19, R19, 0xffff, RZ, 0xc0, !PT ;  /* 0x0000ffff13137812 */ /* 0x000fe400078ec0ff */
[----:B------:R-:W-:Y:S02]  /*db90*/  LOP3.LUT R27, R27, 0xffff, RZ, 0xc0, !PT ;  /* 0x0000ffff1b1b7812 */ /* 0x000fe400078ec0ff */
[----:B------:R-:W-:Y:S02]  /*dba0*/  PRMT R18, R18, 0x3340, R1 ;  /* 0x0000334012127816 */ /* 0x000fe40000000001 */
[----:B------:R-:W-:-:S03]  /*dbb0*/  PRMT R19, R27, 0x3340, R19 ;  /* 0x000033401b137816 */ /* 0x000fc60000000013 */
[----:B------:R0:W-:Y:S04]  /*dbc0*/  STL [R1+0x50c], R18 ;  /* 0x00050c1201007387 */ /* 0x0001e80000100800 */
[----:B0-----:R-:W2:Y:S04]  /*dbd0*/  LDL.LU R18, [R1+0x14] ;  /* 0x0000140001127983 */ /* 0x001ea80000300800 */
[----:B------:R-:W3:Y:S04]  /*dbe0*/  LDL.LU R27, [R1+0xc] ;  /* 0x00000c00011b7983 */ /* 0x000ee80000300800 */
[----:B------:R-:W-:Y:S04]  /*dbf0*/  STL [R1+0x508], R19 ;  /* 0x0005081301007387 */ /* 0x000fe80000100800 */
[----:B------:R-:W4:Y:S04]  /*dc00*/  LDL.LU R26, [R1+0x514] ;  /* 0x00051400011a7983 */ /* 0x000f280000300800 */
[----:B------:R-:W4:Y:S04]  /*dc10*/  LDL.LU R15, [R1+0x20] ;  /* 0x00002000010f7983 */ /* 0x000f280000300800 */
[----:B------:R0:W-:Y:S04]  /*dc20*/  STL [R1+0x4f4], R20 ;  /* 0x0004f41401007387 */ /* 0x0001e80000100800 */
[----:B0-----:R-:W4:Y:S01]  /*dc30*/  LDL.LU R20, [R1+0x1c] ;  /* 0x00001c0001147983 */ /* 0x001f220000300800 */
[----:B------:R-:W0:Y:S01]  /*dc40*/  S2R R19, SR_TID.X ;  /* 0x0000000000137919 */ /* 0x000e220000002100 */
[----:B------:R-:W-:-:S02]  /*dc50*/  PRMT R17, R17, 0x3340, R1 ;  /* 0x0000334011117816 */ /* 0x000fc40000000001 */
[----:B------:R-:W-:Y:S02]  /*dc60*/  PRMT R22, R29, 0x5410, R22 ;  /* 0x000054101d167816 */ /* 0x000fe40000000016 */
[----:B------:R-:W-:Y:S02]  /*dc70*/  PRMT R21, R21, 0x5410, R14 ;  /* 0x0000541015157816 */ /* 0x000fe4000000000e */
[----:B------:R-:W-:Y:S02]  /*dc80*/  PRMT R17, R16, 0x5410, R17 ;  /* 0x0000541010117816 */ /* 0x000fe40000000011 */
[----:B0-----:R-:W-:-:S04]  /*dc90*/  LOP3.LUT R19, R19, 0x100, RZ, 0xc0, !PT ;  /* 0x0000010013137812 */ /* 0x001fc800078ec0ff */
[----:B------:R-:W-:Y:S02]  /*dca0*/  LEA.HI R0, R19, R0, RZ, 0x1f ;  /* 0x0000000013007211 */ /* 0x000fe400078ff8ff */
[----:B--2---:R-:W-:Y:S02]  /*dcb0*/  PRMT R24, R18, 0x5410, R24 ;  /* 0x0000541012187816 */ /* 0x004fe40000000018 */
[----:B------:R-:W2:Y:S01]  /*dcc0*/  LDL.LU R18, [R1] ;  /* 0x0000000001127983 */ /* 0x000ea20000300800 */
[----:B---3--:R-:W-:-:S03]  /*dcd0*/  PRMT R23, R27, 0x5410, R23 ;  /* 0x000054101b177816 */ /* 0x008fc60000000017 */
[----:B------:R-:W3:Y:S04]  /*dce0*/  LDL.LU R19, [R1+0x4] ;  /* 0x0000040001137983 */ /* 0x000ee80000300800 */
[----:B------:R-:W3:Y:S01]  /*dcf0*/  LDL.LU R27, [R1+0x234] ;  /* 0x00023400011b7983 */ /* 0x000ee20000300800 */
[----:B----4-:R-:W-:Y:S02]  /*dd00*/  PRMT R25, R15, 0x5410, R25 ;  /* 0x000054100f197816 */ /* 0x010fe40000000019 */
[----:B------:R-:W-:Y:S02]  /*dd10*/  PRMT R26, R20, 0x5410, R26 ;  /* 0x00005410141a7816 */ /* 0x000fe4000000001a */
[----:B------:R-:W4:Y:S04]  /*dd20*/  LDL.LU R20, [R1+0xb0] ;  /* 0x0000b00001147983 */ /* 0x000f280000300800 */
[----:B------:R-:W3:Y:S04]  /*dd30*/  LDL.LU R29, [R1+0x9c] ;  /* 0x00009c00011d7983 */ /* 0x000ee80000300800 */
[----:B------:R-:W3:Y:S04]  /*dd40*/  LDL.LU R15, [R1+0xb8] ;  /* 0x0000b800010f7983 */ /* 0x000ee80000300800 */
[----:B------:R-:W3:Y:S04]  /*dd50*/  LDL.LU R14, [R1+0xbc] ;  /* 0x0000bc00010e7983 */ /* 0x000ee80000300800 */
[----:B------:R-:W3:Y:S01]  /*dd60*/  LDL.LU R16, [R1+0x510] ;  /* 0x0005100001107983 */ /* 0x000ee20000300800 */
[----:B------:R-:W-:-:S02]  /*dd70*/  LOP3.LUT R13, R13, 0xffff, RZ, 0xc0, !PT ;  /* 0x0000ffff0d0d7812 */ /* 0x000fc400078ec0ff */
[----:B------:R-:W-:Y:S02]  /*dd80*/  LOP3.LUT R2, R2, 0xffff, RZ, 0xc0, !PT ;  /* 0x0000ffff02027812 */ /* 0x000fe400078ec0ff */
[--C-:B------:R-:W-:Y:S02]  /*dd90*/  PRMT R13, R13, 0x3340, R1.reuse ;  /* 0x000033400d0d7816 */ /* 0x100fe40000000001 */
[--C-:B------:R-:W-:Y:S02]  /*dda0*/  PRMT R2, R2, 0x3340, R1.reuse ;  /* 0x0000334002027816 */ /* 0x100fe40000000001 */
[----:B------:R-:W-:Y:S02]  /*ddb0*/  PRMT R12, R12, 0x3340, R1 ;  /* 0x000033400c0c7816 */ /* 0x000fe40000000001 */
[----:B------:R-:W-:Y:S02]  /*ddc0*/  PRMT R2, R28, 0x5410, R2 ;  /* 0x000054101c027816 */ /* 0x000fe40000000002 */
[----:B------:R-:W-:-:S02]  /*ddd0*/  LOP3.LUT R10, R10, 0xffff, RZ, 0xc0, !PT ;  /* 0x0000ffff0a0a7812 */ /* 0x000fc400078ec0ff */
[----:B------:R-:W-:Y:S02]  /*dde0*/  PRMT R3, R3, 0x5410, R12 ;  /* 0x0000541003037816 */ /* 0x000fe4000000000c */
[----:B------:R-:W-:Y:S02]  /*ddf0*/  LOP3.LUT R9, R9, 0xffff, RZ, 0xc0, !PT ;  /* 0x0000ffff09097812 */ /* 0x000fe400078ec0ff */
[----:B------:R-:W-:Y:S02]  /*de00*/  LOP3.LUT R7, R7, 0xffff, RZ, 0xc0, !PT ;  /* 0x0000ffff07077812 */ /* 0x000fe400078ec0ff */
[----:B------:R-:W-:Y:S02]  /*de10*/  PRMT R4, R4, 0x5410, R11 ;  /* 0x0000541004047816 */ /* 0x000fe4000000000b */
[--C-:B------:R-:W-:Y:S02]  /*de20*/  PRMT R10, R10, 0x3340, R1.reuse ;  /* 0x000033400a0a7816 */ /* 0x100fe40000000001 */
[----:B------:R-:W-:-:S02]  /*de30*/  PRMT R9, R9, 0x3340, R1 ;  /* 0x0000334009097816 */ /* 0x000fc40000000001 */
[----:B------:R-:W-:Y:S02]  /*de40*/  PRMT R7, R7, 0x3340, R1 ;  /* 0x0000334007077816 */ /* 0x000fe40000000001 */
[----:B------:R-:W-:Y:S02]  /*de50*/  PRMT R5, R5, 0x5410, R10 ;  /* 0x0000541005057816 */ /* 0x000fe4000000000a */
[----:B------:R-:W-:Y:S02]  /*de60*/  PRMT R6, R6, 0x5410, R9 ;  /* 0x0000541006067816 */ /* 0x000fe40000000009 */
[----:B--2---:R-:W-:Y:S02]  /*de70*/  PRMT R7, R18, 0x5410, R7 ;  /* 0x0000541012077816 */ /* 0x004fe40000000007 */
[----:B---3--:R-:W-:Y:S02]  /*de80*/  PRMT R16, R16, 0x5410, R13 ;  /* 0x0000541010107816 */ /* 0x008fe4000000000d */
[----:B------:R-:W2:Y:S04]  /*de90*/  LDL.LU R13, [R1+0xc0] ;  /* 0x0000c000010d7983 */ /* 0x000ea80000300800 */
[----:B------:R0:W-:Y:S04]  /*dea0*/  STL [R1+0x500], R16 ;  /* 0x0005001001007387 */ /* 0x0001e80000100800 */
[----:B0-----:R-:W3:Y:S04]  /*deb0*/  LDL.LU R16, [R1+0xe8] ;  /* 0x0000e80001107983 */ /* 0x001ee80000300800 */
[----:B------:R-:W2:Y:S04]  /*dec0*/  LDL.LU R28, [R1+0x124] ;  /* 0x00012400011c7983 */ /* 0x000ea80000300800 */
[----:B------:R0:W-:Y:S04]  /*ded0*/  STL [R1+0x4f8], R2 ;  /* 0x0004f80201007387 */ /* 0x0001e80000100800 */
[----:B0-----:R-:W2:Y:S04]  /*dee0*/  LDL.LU R2, [R1+0xc4] ;  /* 0x0000c40001027983 */ /* 0x001ea80000300800 */
[----:B------:R-:W2:Y:S04]  /*def0*/  LDL.LU R12, [R1+0xd0] ;  /* 0x0000d000010c7983 */ /* 0x000ea80000300800 */
[----:B------:R0:W-:Y:S04]  /*df00*/  STL [R1+0x4fc], R3 ;  /* 0x0004fc0301007387 */ /* 0x0001e80000100800 */
[----:B0-----:R-:W2:Y:S04]  /*df10*/  LDL.LU R3, [R1+0xe0] ;  /* 0x0000e00001037983 */ /* 0x001ea80000300800 */
[----:B------:R-:W2:Y:S04]  /*df20*/  LDL.LU R11, [R1+0xd4] ;  /* 0x0000d400010b7983 */ /* 0x000ea80000300800 */
[----:B------:R0:W-:Y:S04]  /*df30*/  STL [R1+0x504], R4 ;  /* 0x0005040401007387 */ /* 0x0001e80000100800 */
[----:B0-----:R-:W2:Y:S04]  /*df40*/  LDL.LU R4, [R1+0x120] ;  /* 0x0001200001047983 */ /* 0x001ea80000300800 */
[----:B------:R-:W2:Y:S04]  /*df50*/  LDL.LU R10, [R1+0xd8] ;  /* 0x0000d800010a7983 */ /* 0x000ea80000300800 */
[----:B------:R-:W2:Y:S04]  /*df60*/  LDL.LU R9, [R1+0xdc] ;  /* 0x0000dc0001097983 */ /* 0x000ea80000300800 */
[----:B------:R-:W2:Y:S01]  /*df70*/  LDL.LU R18, [R1+0x50c] ;  /* 0x00050c0001127983 */ /* 0x000ea20000300800 */
[----:B------:R-:W-:-:S04]  /*df80*/  SHF.R.U32.HI R8, RZ, 0x8, R8 ;  /* 0x00000008ff087819 */ /* 0x000fc80000011608 */
[----:B------:R-:W-:Y:S02]  /*df90*/  LOP3.LUT R8, R8, 0xffff, RZ, 0xc0, !PT ;  /* 0x0000ffff08087812 */ /* 0x000fe400078ec0ff */
[----:B--2---:R-:W-:Y:S02]  /*dfa0*/  PRMT R18, R19, 0x5410, R18 ;  /* 0x0000541013127816 */ /* 0x004fe40000000012 */
[----:B------:R-:W2:Y:S01]  /*dfb0*/  LDL.LU R19, [R1+0x508] ;  /* 0x0005080001137983 */ /* 0x000ea20000300800 */
[----:B------:R-:W-:Y:S02]  /*dfc0*/  PRMT R8, R8, 0x3340, R1 ;  /* 0x0000334008087816 */ /* 0x000fe40000000001 */
[----:B----4-:R-:W-:Y:S02]  /*dfd0*/  LOP3.LUT R20, R20, 0xffff, RZ, 0xc0, !PT ;  /* 0x0000ffff14147812 */ /* 0x010fe400078ec0ff */
[----:B--2---:R-:W-:Y:S02]  /*dfe0*/  PRMT R19, R19, 0x5410, R8 ;  /* 0x0000541013137816 */ /* 0x004fe40000000008 */
[----:B------:R-:W2:Y:S01]  /*dff0*/  LDL.LU R8, [R1+0xec] ;  /* 0x0000ec0001087983 */ /* 0x000ea20000300800 */
[----:B------:R-:W-:-:S02]  /*e000*/  LOP3.LUT R29, R29, 0xffff, RZ, 0xc0, !PT ;  /* 0x0000ffff1d1d7812 */ /* 0x000fc400078ec0ff */
[----:B------:R-:W-:Y:S02]  /*e010*/  LOP3.LUT R27, R27, 0xffff, RZ, 0xc0, !PT ;  /* 0x0000ffff1b1b7812 */ /* 0x000fe400078ec0ff */
[----:B------:R-:W-:Y:S02]  /*e020*/  LOP3.LUT R28, R28, 0xffff, RZ, 0xc0, !PT ;  /* 0x0000ffff1c1c7812 */ /* 0x000fe400078ec0ff */
[----:B------:R-:W-:Y:S02]  /*e030*/  LOP3.LUT R4, R4, 0xffff, RZ, 0xc0, !PT ;  /* 0x0000ffff04047812 */ /* 0x000fe400078ec0ff */
[----:B---3--:R-:W-:Y:S02]  /*e040*/  LOP3.LUT R16, R16, 0xffff, RZ, 0xc0, !PT ;  /* 0x0000ffff10107812 */ /* 0x008fe400078ec0ff */
[----:B------:R-:W-:Y:S02]  /*e050*/  PRMT R14, R14, 0x4210, R20 ;  /* 0x000042100e0e7816 */ /* 0x000fe40000000014 */
[----:B------:R-:W-:-:S02]  /*e060*/  PRMT R15, R15, 0x4210, R29 ;  /* 0x000042100f0f7816 */ /* 0x000fc4000000001d */
[----:B------:R-:W-:Y:S02]  /*e070*/  PRMT R9, R9, 0x4210, R28 ;  /* 0x0000421009097816 */ /* 0x000fe4000000001c */
[----:B------:R-:W-:Y:S02]  /*e080*/  PRMT R10, R10, 0x4210, R4 ;  /* 0x000042100a0a7816 */ /* 0x000fe40000000004 */
[----:B------:R-:W-:Y:S01]  /*e090*/  PRMT R11, R11, 0x4210, R16 ;  /* 0x000042100b0b7816 */ /* 0x000fe20000000010 */
[----:B------:R0:W-:Y:S04]  /*e0a0*/  STS.64 [R0+UR5+0x300], R14 ;  /* 0x0003000e00007988 */ /* 0x0001e80008000a05 */
[----:B------:R3:W-:Y:S04]  /*e0b0*/  STS.64 [R0+UR5+0x100], R10 ;  /* 0x0001000a00007988 */ /* 0x0007e80008000a05 */
[----:B0-----:R-:W4:Y:S04]  /*e0c0*/  LDL.LU R14, [R1+0x238] ;  /* 0x00023800010e7983 */ /* 0x001f280000300800 */
[----:B------:R-:W4:Y:S01]  /*e0d0*/  LDL.LU R15, [R1+0x12c] ;  /* 0x00012c00010f7983 */ /* 0x000f220000300800 */
[----:B---3--:R-:W-:-:S02]  /*e0e0*/  PRMT R10, R24, 0x5210, R4 ;  /* 0x00005210180a7816 */ /* 0x008fc40000000004 */
[----:B------:R-:W-:Y:S02]  /*e0f0*/  PRMT R11, R23, 0x5210, R16 ;  /* 0x00005210170b7816 */ /* 0x000fe40000000010 */
[----:B--2---:R-:W-:-:S05]  /*e100*/  PRMT R8, R8, 0x4210, R27 ;  /* 0x0000421008087816 */ /* 0x004fca000000001b */
[----:B------:R0:W-:Y:S02]  /*e110*/  STS.64 [R0+UR5], R8 ;  /* 0x0000000800007988 */ /* 0x0001e40008000a05 */
[----:B0-----:R-:W-:Y:S02]  /*e120*/  PRMT R8, R26, 0x5210, R27 ;  /* 0x000052101a087816 */ /* 0x001fe4000000001b */
[----:B------:R-:W2:Y:S04]  /*e130*/  LDL.LU R26, [R1+0xc8] ;  /* 0x0000c800011a7983 */ /* 0x000ea80000300800 */
[----:B------:R-:W3:Y:S04]  /*e140*/  LDL.LU R27, [R1+0xa0] ;  /* 0x0000a000011b7983 */ /* 0x000ee80000300800 */
[----:B------:R-:W2:Y:S04]  /*e150*/  LDL.LU R4, [R1+0x504] ;  /* 0x0005040001047983 */ /* 0x000ea80000300800 */
[----:B------:R-:W2:Y:S01]  /*e160*/  LDL.LU R16, [R1+0x500] ;  /* 0x0005000001107983 */ /* 0x000ea20000300800 */
[----:B------:R-:W-:-:S02]  /*e170*/  LOP3.LUT R3, R3, 0xffff, RZ, 0xc0, !PT ;  /* 0x0000ffff03037812 */ /* 0x000fc400078ec0ff */
[----:B------:R-:W-:Y:S02]  /*e180*/  LOP3.LUT R2, R2, 0xffff, RZ, 0xc0, !PT ;  /* 0x0000ffff02027812 */ /* 0x000fe400078ec0ff */
[----:B------:R-:W-:Y:S02]  /*e190*/  PRMT R12, R12, 0x4210, R3 ;  /* 0x000042100c0c7816 */ /* 0x000fe40000000003 */
[----:B------:R-:W-:-:S05]  /*e1a0*/  PRMT R13, R13, 0x4210, R2 ;  /* 0x000042100d0d7816 */ /* 0x000fca0000000002 */
[----:B------:R0:W-:Y:S01]  /*e1b0*/  STS.64 [R0+UR5+0x200], R12 ;  /* 0x0002000c00007988 */ /* 0x0001e20008000a05 */
[----:B------:R-:W-:Y:S02]  /*e1c0*/  PRMT R9, R25, 0x5210, R28 ;  /* 0x0000521019097816 */ /* 0x000fe4000000001c */
[----:B0-----:R-:W-:Y:S02]  /*e1d0*/  PRMT R12, R22, 0x5210, R3 ;  /* 0x00005210160c7816 */ /* 0x001fe40000000003 */
[----:B------:R-:W2:Y:S01]  /*e1e0*/  LDL.LU R3, [R1+0x4fc] ;  /* 0x0004fc0001037983 */ /* 0x000ea20000300800 */
[----:B------:R-:W-:Y:S02]  /*e1f0*/  PRMT R13, R21, 0x5210, R2 ;  /* 0x00005210150d7816 */ /* 0x000fe40000000002 */
[----:B----4-:R-:W-:Y:S01]  /*e200*/  LOP3.LUT R21, R14, 0xffff, RZ, 0xc0, !PT ;  /* 0x0000ffff0e157812 */ /* 0x010fe200078ec0ff */
[----:B------:R-:W4:Y:S01]  /*e210*/  LDL.LU R2, [R1+0x4f8] ;  /* 0x0004f80001027983 */ /* 0x000f220000300800 */
[----:B------:R-:W-:-:S02]  /*e220*/  PRMT R14, R17, 0x5210, R20 ;  /* 0x00005210110e7816 */ /* 0x000fc40000000014 */
[----:B------:R-:W-:Y:S01]  /*e230*/  LOP3.LUT R22, R15, 0xffff, RZ, 0xc0, !PT ;  /* 0x0000ffff0f167812 */ /* 0x000fe200078ec0ff */
[----:B------:R-:W4:Y:S04]  /*e240*/  LDL.LU R24, [R1+0xa8] ;  /* 0x0000a80001187983 */ /* 0x000f280000300800 */
[----:B------:R-:W4:Y:S04]  /*e250*/  LDL.LU R20, [R1+0x4f4] ;  /* 0x0004f40001147983 */ /* 0x000f280000300800 */
[----:B------:R-:W4:Y:S04]  /*e260*/  LDL.LU R25, [R1+0xcc] ;  /* 0x0000cc0001197983 */ /* 0x000f280000300800 */
[----:B------:R-:W4:Y:S04]  /*e270*/  LDL.LU R28, [R1+0x98] ;  /* 0x00009800011c7983 */ /* 0x000f280000300800 */
[----:B------:R0:W-:Y:S04]  /*e280*/  STS.64 [R0+UR5+0x400], R8 ;  /* 0x0004000800007988 */ /* 0x0001e80008000a05 */
[----:B------:R0:W-:Y:S04]  /*e290*/  STS.64 [R0+UR5+0x500], R10 ;  /* 0x0005000a00007988 */ /* 0x0001e80008000a05 */
[----:B------:R0:W-:Y:S01]  /*e2a0*/  STS.64 [R0+UR5+0x600], R12 ;  /* 0x0006000c00007988 */ /* 0x0001e20008000a05 */
[----:B---3--:R-:W-:-:S02]  /*e2b0*/  PRMT R17, R27, 0x4210, R22 ;  /* 0x000042101b117816 */ /* 0x008fc40000000016 */
[----:B--2---:R-:W-:Y:S02]  /*e2c0*/  PRMT R15, R16, 0x5210, R29 ;  /* 0x00005210100f7816 */ /* 0x004fe4000000001d */
[----:B------:R-:W2:Y:S01]  /*e2d0*/  LDL.LU R29, [R1+0x4f0] ;  /* 0x0004f000011d7983 */ /* 0x000ea20000300800 */
[----:B------:R-:W-:-:S03]  /*e2e0*/  PRMT R16, R26, 0x4210, R21 ;  /* 0x000042101a107816 */ /* 0x000fc60000000015 */
[----:B------:R-:W3:Y:S04]  /*e2f0*/  LDL.LU R26, [R1+0xb4] ;  /* 0x0000b400011a7983 */ /* 0x000ee80000300800 */
[----:B------:R-:W2:Y:S04]  /*e300*/  LDL.LU R27, [R1+0x84] ;  /* 0x00008400011b7983 */ /* 0x000ea80000300800 */
[----:B0-----:R-:W2:Y:S04]  /*e310*/  LDL.LU R8, [R1+0xac] ;  /* 0x0000ac0001087983 */ /* 0x001ea80000300800 */
[----:B------:R-:W2:Y:S04]  /*e320*/  LDL.LU R9, [R1+0xa4] ;  /* 0x0000a40001097983 */ /* 0x000ea80000300800 */
[----:B------:R-:W2:Y:S04]  /*e330*/  LDL.LU R10, [R1+0x128] ;  /* 0x00012800010a7983 */ /* 0x000ea80000300800 */
[----:B------:R-:W3:Y:S04]  /*e340*/  LDL.LU R11, [R1+0x110] ;  /* 0x00011000010b7983 */ /* 0x000ee80000300800 */
[----:B------:R-:W3:Y:S04]  /*e350*/  LDL.LU R12, [R1+0x114] ;  /* 0x00011400010c7983 */ /* 0x000ee80000300800 */
[----:B------:R-:W3:Y:S01]  /*e360*/  LDL.LU R13, [R1+0xe4] ;  /* 0x0000e400010d7983 */ /* 0x000ee20000300800 */
[----:B------:R-:W-:-:S03]  /*e370*/  LOP3.LUT R23, R0, 0x8, RZ, 0x3c, !PT ;  /* 0x0000000800177812 */ /* 0x000fc600078e3cff */
[----:B------:R3:W-:Y:S01]  /*e380*/  STS.64 [R0+UR5+0x700], R14 ;  /* 0x0007000e00007988 */ /* 0x0007e20008000a05 */
[----:B----4-:R-:W-:Y:S02]  /*e390*/  PRMT R2, R2, 0x5210, R21 ;  /* 0x0000521002027816 */ /* 0x010fe40000000015 */
[----:B------:R-:W-:-:S05]  /*e3a0*/  PRMT R3, R3, 0x5210, R22 ;  /* 0x0000521003037816 */ /* 0x000fca0000000016 */
[----:B------:R0:W-:Y:S04]  /*e3b0*/  STS.64 [R23+UR5+0x8400], R2 ;  /* 0x0084000217007988 */ /* 0x0001e80008000a05 */
[----:B------:R-:W-:Y:S01]  /*e3c0*/  STS.64 [R23+UR5+0x8000], R16 ;  /* 0x0080001017007988 */ /* 0x000fe20008000a05 */
[----:B--2---:R-:W-:Y:S02]  /*e3d0*/  LOP3.LUT R10, R10, 0xffff, RZ, 0xc0, !PT ;  /* 0x0000ffff0a0a7812 */ /* 0x004fe400078ec0ff */
[----:B---3--:R-:W-:Y:S02]  /*e3e0*/  LOP3.LUT R0, R12, 0xffff, RZ, 0xc0, !PT ;  /* 0x0000ffff0c007812 */ /* 0x008fe400078ec0ff */
[----:B------:R-:W-:Y:S01]  /*e3f0*/  PRMT R8, R8, 0x4210, R10 ;  /* 0x0000421008087816 */ /* 0x000fe2000000000a */
[----:B------:R-:W1:Y:S01]  /*e400*/  LDL.LU R12, [R1+0x478] ;  /* 0x00047800010c7983 */ /* 0x000e620000300800 */
[----:B------:R-:W-:-:S02]  /*e410*/  PRMT R9, R9, 0x4210, R0 ;  /* 0x0000421009097816 */ /* 0x000fc40000000000 */
[----:B------:R-:W-:Y:S02]  /*e420*/  PRMT R5, R5, 0x5210, R0 ;  /* 0x0000521005057816 */ /* 0x000fe40000000000 */
[----:B------:R-:W-:-:S04]  /*e430*/  LOP3.LUT R0, R13, 0xffff, RZ, 0xc0, !PT ;  /* 0x0000ffff0d007812 */ /* 0x000fc800078ec0ff */
[--C-:B0-----:R-:W-:Y:S02]  /*e440*/  PRMT R3, R28, 0x4210, R0.reuse ;  /* 0x000042101c037816 */ /* 0x101fe40000000000 */
[----:B------:R-:W-:Y:S02]  /*e450*/  PRMT R7, R7, 0x5210, R0 ;  /* 0x0000521007077816 */ /* 0x000fe40000000000 */
[----:B------:R-:W-:Y:S01]  /*e460*/  LOP3.LUT R0, R26, 0xffff, RZ, 0xc0, !PT ;  /* 0x0000ffff1a007812 */ /* 0x000fe200078ec0ff */
[----:B------:R0:W-:Y:S03]  /*e470*/  STS.64 [R23+UR5+0x8100], R8 ;  /* 0x0081000817007988 */ /* 0x0001e60008000a05 */
[----:B0-----:R-:W-:Y:S02]  /*e480*/  PRMT R9, R29, 0x4210, R0 ;  /* 0x000042101d097816 */ /* 0x001fe40000000000 */
[----:B------:R-:W2:Y:S01]  /*e490*/  LDL.LU R29, [R1+0x4ec] ;  /* 0x0004ec00011d7983 */ /* 0x000ea20000300800 */
[----:B------:R-:W-:-:S04]  /*e4a0*/  LOP3.LUT R11, R11, 0xffff, RZ, 0xc0, !PT ;  /* 0x0000ffff0b0b7812 */ /* 0x000fc800078ec0ff */
[--C-:B------:R-:W-:Y:S02]  /*e4b0*/  PRMT R2, R24, 0x4210, R11.reuse ;  /* 0x0000421018027816 */ /* 0x100fe4000000000b */
[----:B------:R-:W-:Y:S01]  /*e4c0*/  PRMT R6, R6, 0x5210, R11 ;  /* 0x0000521006067816 */ /* 0x000fe2000000000b */
[----:B------:R-:W0:Y:S01]  /*e4d0*/  LDC R24, c[0x0][0x3b8] ;  /* 0x0000ee00ff187b82 */ /* 0x000e220000000800 */
[----:B------:R-:W-:Y:S02]  /*e4e0*/  LOP3.LUT R11, R25, 0xffff, RZ, 0xc0, !PT ;  /* 0x0000ffff190b7812 */ /* 0x000fe400078ec0ff */
[----:B------:R-:W-:Y:S02]  /*e4f0*/  PRMT R4, R4, 0x5210, R10 ;  /* 0x0000521004047816 */ /* 0x000fe4000000000a */
[--C-:B------:R-:W-:Y:S02]  /*e500*/  PRMT R8, R27, 0x4210, R11.reuse ;  /* 0x000042101b087816 */ /* 0x100fe4000000000b */
[----:B------:R-:W-:-:S02]  /*e510*/  PRMT R18, R18, 0x5210, R11 ;  /* 0x0000521012127816 */ /* 0x000fc4000000000b */
[----:B------:R-:W-:Y:S01]  /*e520*/  PRMT R19, R19, 0x5210, R0 ;  /* 0x0000521013137816 */ /* 0x000fe20000000000 */
[----:B------:R-:W-:Y:S04]  /*e530*/  STS.64 [R23+UR5+0x8500], R4 ;  /* 0x0085000417007988 */ /* 0x000fe80008000a05 */
[----:B------:R3:W-:Y:S04]  /*e540*/  STS.64 [R23+UR5+0x8200], R2 ;  /* 0x0082000217007988 */ /* 0x0007e80008000a05 */
[----:B------:R-:W-:Y:S04]  /*e550*/  STS.64 [R23+UR5+0x8600], R6 ;  /* 0x0086000617007988 */ /* 0x000fe80008000a05 */
[----:B------:R-:W-:Y:S04]  /*e560*/  STS.64 [R23+UR5+0x8300], R8 ;  /* 0x0083000817007988 */ /* 0x000fe80008000a05 */
[----:B------:R-:W-:Y:S01]  /*e570*/  STS.64 [R23+UR5+0x8700], R18 ;  /* 0x0087001217007988 */ /* 0x000fe20008000a05 */
[----:B------:R-:W-:Y:S06]  /*e580*/  BAR.SYNC.DEFER_BLOCKING 0x0 ;  /* 0x0000000000007b1d */ /* 0x000fec0000010000 */
[----:B------:R-:W4:Y:S01]  /*e590*/  LDS.64 R4, [R20+UR5] ;  /* 0x0000000514047984 */ /* 0x000f220008000a00 */
[----:B---3--:R-:W-:Y:S01]  /*e5a0*/  LOP3.LUT R3, R20, 0x8, RZ, 0x3c, !PT ;  /* 0x0000000814037812 */ /* 0x008fe200078e3cff */
[----:B------:R-:W3:Y:S02]  /*e5b0*/  S2R R27, SR_TID.X ;  /* 0x00000000001b7919 */ /* 0x000ee40000002100 */
[----:B------:R-:W0:Y:S04]  /*e5c0*/  LDS.64 R6, [R20+UR5+0x800] ;  /* 0x0008000514067984 */ /* 0x000e280008000a00 */
[----:B------:R-:W-:Y:S04]  /*e5d0*/  LDS.64 R22, [R20+UR5+0x1000] ;  /* 0x0010000514167984 */ /* 0x000fe80008000a00 */
[----:B----4-:R-:W-:Y:S01]  /*e5e0*/  STL.64 [R1+0x10], R4 ;  /* 0x0000100401007387 */ /* 0x010fe20000100a00 */
[----:B------:R-:W-:-:S03]  /*e5f0*/  IMAD.MOV.U32 R10, RZ, RZ, R4 ;  /* 0x000000ffff0a7224 */ /* 0x000fc600078e0004 */
[----:B------:R-:W4:Y:S01]  /*e600*/  LDS.64 R4, [R3+UR5] ;  /* 0x0000000503047984 */ /* 0x000f220008000a00 */
[----:B0-----:R-:W-:Y:S01]  /*e610*/  IMAD.MOV.U32 R14, RZ, RZ, R6 ;  /* 0x000000ffff0e7224 */ /* 0x001fe200078e0006 */
[----:B------:R-:W-:Y:S02]  /*e620*/  PRMT R17, R10, 0x7770, RZ ;  /* 0x000077700a117816 */ /* 0x000fe400000000ff */
[----:B----4-:R3:W-:Y:S02]  /*e630*/  STL [R1+0x4b0], R5 ;  /* 0x0004b00501007387 */ /* 0x0107e40000100800 */
[----:B---3--:R-:W-:Y:S02]  /*e640*/  SHF.R.U32.HI R5, RZ, 0x7, R27 ;  /* 0x00000007ff057819 */ /* 0x008fe4000001161b */
[----:B------:R0:W-:Y:S01]  /*e650*/  STL.64 [R1+0x20], R6 ;  /* 0x0000200601007387 */ /* 0x0001e20000100a00 */
[----:B------:R-:W-:Y:S01]  /*e660*/  PRMT R19, R14, 0x7770, RZ ;  /* 0x000077700e137816 */ /* 0x000fe200000000ff */
[----:B------:R-:W3:Y:S01]  /*e670*/  LDC R27, c[0x0][0x3b8] ;  /* 0x0000ee00ff1b7b82 */ /* 0x000ee20000000800 */
[----:B------:R-:W-:-:S02]  /*e680*/  SGXT.U32 R5, R5, 0x2 ;  /* 0x000000020505781a */ /* 0x000fc40000000000 */
[----:B------:R-:W-:Y:S02]  /*e690*/  PRMT R21, R4, 0x7770, RZ ;  /* 0x0000777004157816 */ /* 0x000fe400000000ff */
[C---:B-1----:R-:W-:Y:S01]  /*e6a0*/  ISETP.GE.AND P0, PT, R12.reuse, UR14, PT ;  /* 0x0000000e0c007c0c */ /* 0x042fe2000bf06270 */
[----:B0-----:R-:W-:Y:S01]  /*e6b0*/  IMAD R6, R12, UR4, RZ ;  /* 0x000000040c067c24 */ /* 0x001fe2000f8e02ff */
[----:B------:R-:W0:Y:S04]  /*e6c0*/  LDCU UR14, c[0x0][0x39c] ;  /* 0x00007380ff0e77ac */ /* 0x000e280008000800 */
[----:B------:R-:W-:Y:S01]  /*e6d0*/  IADD3 R2, P4, PT, R6, UR6, RZ ;  /* 0x0000000606027c10 */ /* 0x000fe2000ff9e0ff */
[----:B------:R-:W1:Y:S01]  /*e6e0*/  LDCU UR4, c[0x0][0x3b8] ;  /* 0x00007700ff0477ac */ /* 0x000e620008000800 */
[----:B------:R-:W4:Y:S01]  /*e6f0*/  LDCU UR6, c[0x0][0x3b8] ;  /* 0x00007700ff0677ac */ /* 0x000f220008000800 */
[----:B--2---:R-:W-:-:S02]  /*e700*/  LOP3.LUT R0, R29, 0x20, R5, 0xfe, !PT ;  /* 0x000000201d007812 */ /* 0x004fc400078efe05 */
[C---:B------:R-:W-:Y:S02]  /*e710*/  LOP3.LUT R18, R29.reuse, R5, RZ, 0xfc, !PT ;  /* 0x000000051d127212 */ /* 0x040fe400078efcff */
[----:B------:R-:W-:Y:S01]  /*e720*/  ISETP.LT.AND P3, PT, R0, UR18, !P0 ;  /* 0x0000001200007c0c */ /* 0x000fe2000c761270 */
[----:B------:R-:W2:Y:S01]  /*e730*/  LDCU UR18, c[0x0][0x39c] ;  /* 0x00007380ff1277ac */ /* 0x000ea20008000800 */
[C---:B------:R-:W-:Y:S01]  /*e740*/  ISETP.LT.AND P1, PT, R18.reuse, UR15, !P0 ;  /* 0x0000000f12007c0c */ /* 0x040fe2000c721270 */
[----:B------:R-:W-:Y:S01]  /*e750*/  IMAD R18, R18, UR10, RZ ;  /* 0x0000000a12127c24 */ /* 0x000fe2000f8e02ff */
[----:B------:R-:W-:Y:S01]  /*e760*/  LOP3.LUT R0, R29, 0x24, R5, 0xfe, !PT ;  /* 0x000000241d007812 */ /* 0x000fe200078efe05 */
[----:B------:R-:W0:Y:S03]  /*e770*/  LDCU UR15, c[0x0][0x39c] ;  /* 0x00007380ff0f77ac */ /* 0x000e260008000800 */
[----:B------:R-:W-:Y:S01]  /*e780*/  ISETP.LT.AND P2, PT, R0, UR19, !P0 ;  /* 0x0000001300007c0c */ /* 0x000fe2000c741270 */
[----:B------:R-:W0:Y:S01]  /*e790*/  LDCU UR10, c[0x0][0x3b8] ;  /* 0x00007700ff0a77ac */ /* 0x000e220008000800 */
[----:B------:R-:W-:-:S02]  /*e7a0*/  LEA.HI.X.SX32 R0, R6, UR7, 0x1, P4 ;  /* 0x0000000706007c11 */ /* 0x000fc4000a0f0eff */
[C---:B------:R-:W-:Y:S01]  /*e7b0*/  IADD3 R12, P5, PT, R18.reuse, R2, RZ ;  /* 0x00000002120c7210 */ /* 0x040fe20007fbe0ff */
[----:B------:R-:W0:Y:S01]  /*e7c0*/  LDS.64 R6, [R3+UR5+0x800] ;  /* 0x0008000503067984 */ /* 0x000e220008000a00 */
[C-C-:B------:R-:W-:Y:S01]  /*e7d0*/  LOP3.LUT R9, R29.reuse, 0x4, R5.reuse, 0xfe, !PT ;  /* 0x000000041d097812 */ /* 0x140fe200078efe05 */
[----:B------:R-:W0:Y:S01]  /*e7e0*/  LDCU UR7, c[0x0][0x3b8] ;  /* 0x00007700ff0777ac */ /* 0x000e220008000800 */
[----:B------:R-:W-:Y:S02]  /*e7f0*/  LEA.HI.X.SX32 R13, R18, R0, 0x1, P5 ;  /* 0x00000000120d7211 */ /* 0x000fe400028f0eff */
[----:B------:R-:W-:-:S03]  /*e800*/  LOP3.LUT R8, R29, 0x8, R5, 0xfe, !PT ;  /* 0x000000081d087812 */ /* 0x000fc600078efe05 */
[----:B------:R-:W-:Y:S01]  /*e810*/  @P1 STG.E.U8 desc[UR8][R12.64], R17 ;  /* 0x000000110c001986 */ /* 0x000fe2000c101108 */
[----:B------:R-:W-:-:S03]  /*e820*/  ISETP.LT.AND P4, PT, R9, UR16, !P0 ;  /* 0x0000001009007c0c */ /* 0x000fc6000c781270 */
[----:B------:R-:W1:Y:S01]  /*e830*/  LDS.64 R12, [R3+UR5+0x1000] ;  /* 0x00100005030c7984 */ /* 0x000e620008000a00 */
[----:B------:R-:W-:Y:S02]  /*e840*/  IMAD R9, R9, UR11, RZ ;  /* 0x0000000b09097c24 */ /* 0x000fe4000f8e02ff */
[C---:B------:R-:W-:Y:S01]  /*e850*/  IMAD R15, R8.reuse, UR12, RZ ;  /* 0x0000000c080f7c24 */ /* 0x040fe2000f8e02ff */
[----:B------:R-:W-:Y:S01]  /*e860*/  ISETP.LT.AND P5, PT, R8, UR17, !P0 ;  /* 0x0000001108007c0c */ /* 0x000fe2000c7a1270 */
[----:B------:R-:W0:Y:S01]  /*e870*/  LDCU UR16, c[0x0][0x39c] ;  /* 0x00007380ff1077ac */ /* 0x000e220008000800 */
[-C--:B------:R-:W-:Y:S02]  /*e880*/  IADD3 R10, P1, PT, R9, R2.reuse, RZ ;  /* 0x00000002090a7210 */ /* 0x080fe40007f3e0ff */
[----:B------:R-:W-:Y:S01]  /*e890*/  IADD3 R8, P6, PT, R15, R2, RZ ;  /* 0x000000020f087210 */ /* 0x000fe20007fde0ff */
[----:B------:R-:W0:Y:S01]  /*e8a0*/  LDCU UR11, c[0x0][0x39c] ;  /* 0x00007380ff0b77ac */ /* 0x000e220008000800 */
[----:B------:R-:W-:-:S02]  /*e8b0*/  LEA.HI.X.SX32 R11, R9, R0, 0x1, P1 ;  /* 0x00000000090b7211 */ /* 0x000fc400008f0eff */
[----:B------:R-:W-:Y:S01]  /*e8c0*/  LEA.HI.X.SX32 R9, R15, R0, 0x1, P6 ;  /* 0x000000000f097211 */ /* 0x000fe200030f0eff */
[----:B------:R-:W1:Y:S01]  /*e8d0*/  LDCU UR12, c[0x0][0x39c] ;  /* 0x00007380ff0c77ac */ /* 0x000e620008000800 */
[----:B------:R-:W2:Y:S04]  /*e8e0*/  LDS.64 R14, [R20+UR5+0x1800] ;  /* 0x00180005140e7984 */ /* 0x000ea80008000a00 */
[----:B0-----:R-:W-:Y:S04]  /*e8f0*/  STL [R1+0x4ac], R7 ;  /* 0x0004ac0701007387 */ /* 0x001fe80000100800 */
[----:B------:R-:W-:Y:S04]  /*e900*/  STL.64 [R1+0x30], R22 ;  /* 0x0000301601007387 */ /* 0x000fe80000100a00 */
[----:B-1----:R0:W-:Y:S01]  /*e910*/  STL.64 [R1+0x40], R12 ;  /* 0x0000400c01007387 */ /* 0x0021e20000100a00 */
[----:B------:R-:W-:Y:S01]  /*e920*/  IMAD.MOV.U32 R17, RZ, RZ, R12 ;  /* 0x000000ffff117224 */ /* 0x000fe200078e000c */
[----:B0-----:R-:W-:-:S04]  /*e930*/  LOP3.LUT R12, R29, 0xc, R5, 0xfe, !PT ;  /* 0x0000000c1d0c7812 */ /* 0x001fc800078efe05 */
[C---:B------:R-:W-:Y:S01]  /*e940*/  ISETP.LT.AND P1, PT, R12.reuse, UR14, !P0 ;  /* 0x0000000e0c007c0c */ /* 0x040fe2000c721270 */
[----:B------:R-:W-:Y:S01]  /*e950*/  IMAD R13, R12, UR13, RZ ;  /* 0x0000000d0c0d7c24 */ /* 0x000fe2000f8e02ff */
[----:B------:R-:W-:Y:S04]  /*e960*/  STL [R1+0x4e4], R4 ;  /* 0x0004e40401007387 */ /* 0x000fe80000100800 */
[C---:B------:R-:W-:Y:S01]  /*e970*/  IADD3 R12, P6, PT, R13.reuse, R2, RZ ;  /* 0x000000020d0c7210 */ /* 0x040fe20007fde0ff */
[----:B------:R-:W-:Y:S01]  /*e980*/  @P4 STG.E.U8 desc[UR8][R10.64], R21 ;  /* 0x000000150a004986 */ /* 0x000fe2000c101108 */
[----:B--2---:R-:W-:Y:S01]  /*e990*/  IMAD.MOV.U32 R7, RZ, RZ, R14 ;  /* 0x000000ffff077224 */ /* 0x004fe200078e000e */
[----:B------:R-:W-:Y:S02]  /*e9a0*/  PRMT R16, R6, 0x7770, RZ ;  /* 0x0000777006107816 */ /* 0x000fe400000000ff */
[----:B------:R0:W-:Y:S01]  /*e9b0*/  STL.64 [R1+0x28], R14 ;  /* 0x0000280e01007387 */ /* 0x0001e20000100a00 */
[----:B------:R-:W-:-:S03]  /*e9c0*/  LEA.HI.X.SX32 R13, R13, R0, 0x1, P6 ;  /* 0x000000000d0d7211 */ /* 0x000fc600030f0eff */
[----:B------:R1:W-:Y:S04]  /*e9d0*/  @P5 STG.E.U8 desc[UR8][R8.64], R19 ;  /* 0x0000001308005986 */ /* 0x0003e8000c101108 */
[----:B------:R-:W2:Y:S01]  /*e9e0*/  LDS.64 R8, [R3+UR5+0x1800] ;  /* 0x0018000503087984 */ /* 0x000ea20008000a00 */
[----:B0-----:R-:W-:-:S03]  /*e9f0*/  LOP3.LUT R14, R29, 0x10, R5, 0xfe, !PT ;  /* 0x000000101d0e7812 */ /* 0x001fc600078efe05 */
[----:B------:R0:W-:Y:S01]  /*ea00*/  @P1 STG.E.U8 desc[UR8][R12.64], R16 ;  /* 0x000000100c001986 */ /* 0x0001e2000c101108 */
[C-C-:B------:R-:W-:Y:S02]  /*ea10*/  LOP3.LUT R15, R29.reuse, 0x14, R5.reuse, 0xfe, !PT ;  /* 0x000000141d0f7812 */ /* 0x140fe400078efe05 */
[C---:B------:R-:W-:Y:S01]  /*ea20*/  ISETP.LT.AND P5, PT, R14.reuse, UR15, !P0 ;  /* 0x0000000f0e007c0c */ /* 0x040fe2000c7a1270 */
[----:B------:R-:W-:Y:S01]  /*ea30*/  IMAD R14, R14, UR4, RZ ;  /* 0x000000040e0e7c24 */ /* 0x000fe2000f8e02ff */
[----:B------:R-:W-:Y:S01]  /*ea40*/  LOP3.LUT R11, R29, 0x28, R5, 0xfe, !PT ;  /* 0x000000281d0b7812 */ /* 0x000fe200078efe05 */
[----:B-1----:R-:W1:Y:S01]  /*ea50*/  LDC R19, c[0x0][0x3b8] ;  /* 0x0000ee00ff137b82 */ /* 0x002e620000000800 */
[C---:B------:R-:W-:Y:S02]  /*ea60*/  ISETP.LT.AND P4, PT, R15.reuse, UR18, !P0 ;  /* 0x000000120f007c0c */ /* 0x040fe4000c781270 */
[----:B0-----:R-:W-:Y:S01]  /*ea70*/  PRMT R16, R22, 0x7770, RZ ;  /* 0x0000777016107816 */ /* 0x001fe200000000ff */
[----:B------:R-:W0:Y:S01]  /*ea80*/  LDCU UR4, c[0x0][0x39c] ;  /* 0x00007380ff0477ac */ /* 0x000e220008000800 */
[----:B------:R-:W0:Y:S01]  /*ea90*/  LDS.64 R22, [R20+UR5+0x2000] ;  /* 0x0020000514167984 */ /* 0x000e220008000a00 */
[----:B----4-:R-:W-:Y:S01]  /*eaa0*/  IMAD R15, R15, UR6, RZ ;  /* 0x000000060f0f7c24 */ /* 0x010fe2000f8e02ff */
[----:B------:R-:W-:Y:S01]  /*eab0*/  IADD3 R10, P6, PT, R14, R2, RZ ;  /* 0x000000020e0a7210 */ /* 0x000fe20007fde0ff */
[----:B------:R-:W4:Y:S01]  /*eac0*/  LDCU UR6, c[0x0][0x39c] ;  /* 0x00007380ff0677ac */ /* 0x000f220008000800 */
[----:B------:R-:W-:-:S02]  /*ead0*/  ISETP.LT.AND P1, PT, R11, UR16, !P0 ;  /* 0x000000100b007c0c */ /* 0x000fc4000c721270 */
[----:B------:R-:W-:Y:S02]  /*eae0*/  LEA.HI.X.SX32 R11, R14, R0, 0x1, P6 ;  /* 0x000000000e0b7211 */ /* 0x000fe400030f0eff */
[----:B------:R-:W-:Y:S02]  /*eaf0*/  IADD3 R12, P6, PT, R15, R2, RZ ;  /* 0x000000020f0c7210 */ /* 0x000fe40007fde0ff */
[--C-:B------:R-:W-:Y:S01]  /*eb00*/  LOP3.LUT R14, R29, 0x18, R5.reuse, 0xfe, !PT ;  /* 0x000000181d0e7812 */ /* 0x100fe200078efe05 */
[----:B------:R-:W-:Y:S01]  /*eb10*/  @P5 STG.E.U8 desc[UR8][R10.64], R16 ;  /* 0x000000100a005986 */ /* 0x000fe2000c101108 */
[----:B------:R-:W-:Y:S02]  /*eb20*/  LEA.HI.X.SX32 R13, R15, R0, 0x1, P6 ;  /* 0x000000000f0d7211 */ /* 0x000fe400030f0eff */
[----:B------:R-:W-:Y:S01]  /*eb30*/  PRMT R15, R17, 0x7770, RZ ;  /* 0x00007770110f7816 */ /* 0x000fe200000000ff */
[----:B------:R0:W-:Y:S01]  /*eb40*/  STL [R1+0x4e8], R6 ;  /* 0x0004e80601007387 */ /* 0x0001e20000100800 */
[C---:B------:R-:W-:Y:S01]  /*eb50*/  ISETP.LT.AND P5, PT, R14.reuse, UR11, !P0 ;  /* 0x0000000b0e007c0c */ /* 0x040fe2000c7a1270 */
[----:B------:R-:W-:Y:S01]  /*eb60*/  IMAD R14, R14, UR7, RZ ;  /* 0x000000070e0e7c24 */ /* 0x000fe2000f8e02ff */
[--C-:B------:R-:W-:Y:S01]  /*eb70*/  LOP3.LUT R17, R29, 0x1c, R5.reuse, 0xfe, !PT ;  /* 0x0000001c1d117812 */ /* 0x100fe200078efe05 */
[----:B------:R0:W-:Y:S01]  /*eb80*/  @P4 STG.E.U8 desc[UR8][R12.64], R15 ;  /* 0x0000000f0c004986 */ /* 0x0001e2000c101108 */
[----:B-1----:R-:W-:Y:S01]  /*eb90*/  IMAD R18, R19, 0x20, R18 ;  /* 0x0000002013127824 */ /* 0x002fe200078e0212 */
[----:B--2---:R-:W-:Y:S01]  /*eba0*/  PRMT R21, R8, 0x7770, RZ ;  /* 0x0000777008157816 */ /* 0x004fe200000000ff */
[----:B------:R-:W1:Y:S01]  /*ebb0*/  LDCU UR11, c[0x0][0x39c] ;  /* 0x00007380ff0b77ac */ /* 0x000e620008000800 */
[C---:B------:R-:W-:Y:S01]  /*ebc0*/  ISETP.LT.AND P6, PT, R17.reuse, UR12, !P0 ;  /* 0x0000000c11007c0c */ /* 0x040fe2000c7c1270 */
[----:B------:R-:W-:Y:S01]  /*ebd0*/  IMAD R17, R17, UR10, RZ ;  /* 0x0000000a11117c24 */ /* 0x000fe2000f8e02ff */
[----:B------:R2:W-:Y:S01]  /*ebe0*/  STL [R1+0x4a8], R9 ;  /* 0x0004a80901007387 */ /* 0x0005e20000100800 */
[C-C-:B------:R-:W-:Y:S01]  /*ebf0*/  LOP3.LUT R25, R29.reuse, 0x34, R5.reuse, 0xfe, !PT ;  /* 0x000000341d197812 */ /* 0x140fe200078efe05 */
[----:B0-----:R-:W0:Y:S01]  /*ec00*/  LDC R6, c[0x0][0x3b8] ;  /* 0x0000ee00ff067b82 */ /* 0x001e220000000800 */
[----:B------:R-:W-:Y:S01]  /*ec10*/  LOP3.LUT R28, R29, 0x38, R5, 0xfe, !PT ;  /* 0x000000381d1c7812 */ /* 0x000fe200078efe05 */
[----:B------:R-:W0:Y:S01]  /*ec20*/  LDS.64 R10, [R3+UR5+0x2000] ;  /* 0x00200005030a7984 */ /* 0x000e220008000a00 */
[----:B------:R-:W0:Y:S01]  /*ec30*/  LDCU UR7, c[0x0][0x39c] ;  /* 0x00007380ff0777ac */ /* 0x000e220008000800 */
[----:B------:R-:W-:-:S02]  /*ec40*/  IADD3 R12, P4, PT, R14, R2, RZ ;  /* 0x000000020e0c7210 */ /* 0x000fc40007f9e0ff */
[C-C-:B------:R-:W-:Y:S02]  /*ec50*/  LOP3.LUT R15, R29.reuse, 0x2c, R5.reuse, 0xfe, !PT ;  /* 0x0000002c1d0f7812 */ /* 0x140fe400078efe05 */
[----:B------:R-:W-:Y:S01]  /*ec60*/  LOP3.LUT R19, R29, 0x30, R5, 0xfe, !PT ;  /* 0x000000301d137812 */ /* 0x000fe200078efe05 */
[----:B------:R-:W-:Y:S01]  /*ec70*/  IMAD.MOV.U32 R4, RZ, RZ, R22 ;  /* 0x000000ffff047224 */ /* 0x000fe200078e0016 */
[----:B------:R-:W-:Y:S01]  /*ec80*/  LEA.HI.X.SX32 R13, R14, R0, 0x1, P4 ;  /* 0x000000000e0d7211 */ /* 0x000fe200020f0eff */
[----:B------:R-:W-:Y:S01]  /*ec90*/  IMAD R24, R24, 0x4, R18 ;  /* 0x0000000418187824 */ /* 0x000fe200078e0212 */
[----:B------:R-:W-:Y:S01]  /*eca0*/  PRMT R14, R7, 0x7770, RZ ;  /* 0x00007770070e7816 */ /* 0x000fe200000000ff */
[----:B------:R1:W-:Y:S01]  /*ecb0*/  STL.64 [R1+0x18], R22 ;  /* 0x0000181601007387 */ /* 0x0003e20000100a00 */
[----:B------:R-:W-:Y:S01]  /*ecc0*/  ISETP.LT.AND P4, PT, R15, UR4, !P0 ;  /* 0x000000040f007c0c */ /* 0x000fe2000c781270 */
[----:B--2---:R-:W2:Y:S01]  /*ecd0*/  LDC R9, c[0x0][0x3b8] ;  /* 0x0000ee00ff097b82 */ /* 0x004ea20000000800 */
[----:B------:R-:W0:Y:S01]  /*ece0*/  LDCU UR4, c[0x0][0x39c] ;  /* 0x00007380ff0477ac */ /* 0x000e220008000800 */
[----:B------:R-:W-:Y:S01]  /*ecf0*/  @P5 STG.E.U8 desc[UR8][R12.64], R14 ;  /* 0x0000000e0c005986 */ /* 0x000fe2000c101108 */
[C---:B------:R-:W-:Y:S01]  /*ed00*/  IADD3 R16, P5, PT, R17.reuse, R2, RZ ;  /* 0x0000000211107210 */ /* 0x040fe20007fbe0ff */
[----:B------:R-:W0:Y:S02]  /*ed10*/  LDCU UR10, c[0x0][0x39c] ;  /* 0x00007380ff0a77ac */ /* 0x000e240008000800 */
[----:B------:R-:W2:Y:S01]  /*ed20*/  LDS.64 R12, [R20+UR5+0x2800] ;  /* 0x00280005140c7984 */ /* 0x000ea20008000a00 */
[----:B------:R-:W-:Y:S01]  /*ed30*/  LEA.HI.X.SX32 R17, R17, R0, 0x1, P5 ;  /* 0x0000000011117211 */ /* 0x000fe200028f0eff */
[----:B------:R-:W2:Y:S02]  /*ed40*/  LDC R7, c[0x0][0x3b8] ;  /* 0x0000ee00ff077b82 */ /* 0x000ea40000000800 */
[----:B------:R-:W2:Y:S04]  /*ed50*/  LDS.64 R14, [R3+UR5+0x2800] ;  /* 0x00280005030e7984 */ /* 0x000ea80008000a00 */
[----:B------:R-:W-:Y:S01]  /*ed60*/  @P6 STG.E.U8 desc[UR8][R16.64], R21 ;  /* 0x0000001510006986 */ /* 0x000fe2000c101108 */
[----:B-1----:R-:W-:-:S02]  /*ed70*/  IADD3 R22, P6, PT, R18, R2, RZ ;  /* 0x0000000212167210 */ /* 0x002fc40007fde0ff */
[----:B----4-:R-:W-:Y:S01]  /*ed80*/  ISETP.LT.AND P5, PT, R19, UR6, !P0 ;  /* 0x0000000613007c0c */ /* 0x010fe2000c7a1270 */
[----:B------:R-:W1:Y:S01]  /*ed90*/  LDS.64 R16, [R20+UR5+0x3000] ;  /* 0x0030000514107984 */ /* 0x000e620008000a00 */
[----:B------:R-:W-:Y:S01]  /*eda0*/  LEA.HI.X.SX32 R23, R18, R0, 0x1, P6 ;  /* 0x0000000012177211 */ /* 0x000fe200030f0eff */
[----:B------:R-:W4:Y:S02]  /*edb0*/  LDCU UR6, c[0x0][0x39c] ;  /* 0x00007380ff0677ac */ /* 0x000f240008000800 */
[----:B------:R-:W4:Y:S04]  /*edc0*/  LDS.64 R18, [R3+UR5+0x3000] ;  /* 0x0030000503127984 */ /* 0x000f280008000a00 */
[----:B------:R-:W4:Y:S01]  /*edd0*/  LDS.64 R20, [R20+UR5+0x3800] ;  /* 0x0038000514147984 */ /* 0x000f220008000a00 */
[----:B------:R-:W-:-:S02]  /*ede0*/  PRMT R26, R4, 0x7770, RZ ;  /* 0x00007770041a7816 */ /* 0x000fc400000000ff */
[----:B------:R-:W4:Y:S03]  /*edf0*/  LDC R4, c[0x0][0x3b8] ;  /* 0x0000ee00ff047b82 */ /* 0x000f260000000800 */
[----:B------:R2:W-:Y:S01]  /*ee00*/  @P3 STG.E.U8 desc[UR8][R22.64], R26 ;  /* 0x0000001a16003986 */ /* 0x0005e2000c101108 */
[----:B0-----:R-:W-:Y:S01]  /*ee10*/  ISETP.LT.AND P3, PT, R25, UR4, !P0 ;  /* 0x0000000419007c0c */ /* 0x001fe2000c761270 */
[----:B---3--:R-:W-:Y:S01]  /*ee20*/  IMAD R25, R27, 0x4, R24 ;  /* 0x000000041b197824 */ /* 0x008fe200078e0218 */
[----:B------:R-:W-:Y:S01]  /*ee30*/  PRMT R27, R10, 0x7770, RZ ;  /* 0x000077700a1b7816 */ /* 0x000fe200000000ff */
[----:B------:R-:W-:Y:S01]  /*ee40*/  STL [R1+0x4a0], R11 ;  /* 0x0004a00b01007387 */ /* 0x000fe20000100800 */
[----:B------:R-:W0:Y:S01]  /*ee50*/  LDCU UR4, c[0x0][0x39c] ;  /* 0x00007380ff0477ac */ /* 0x000e220008000800 */
[C---:B--2---:R-:W-:Y:S02]  /*ee60*/  IADD3 R22, P6, PT, R24.reuse, R2, RZ ;  /* 0x0000000218167210 */ /* 0x044fe40007fde0ff */
[----:B------:R-:W-:Y:S02]  /*ee70*/  STL [R1+0x49c], R13 ;  /* 0x00049c0d01007387 */ /* 0x000fe40000100800 */
[----:B------:R-:W-:Y:S01]  /*ee80*/  LEA.HI.X.SX32 R23, R24, R0, 0x1, P6 ;  /* 0x0000000018177211 */ /* 0x000fe200030f0eff */
[----:B------:R-:W-:Y:S01]  /*ee90*/  IMAD R26, R9, 0x4, R25 ;  /* 0x00000004091a7824 */ /* 0x000fe200078e0219 */
[----:B------:R-:W-:Y:S04]  /*eea0*/  STL [R1+0x4a4], R15 ;  /* 0x0004a40f01007387 */ /* 0x000fe80000100800 */
[----:B------:R-:W-:Y:S04]  /*eeb0*/  STL [R1+0x4e0], R8 ;  /* 0x0004e00801007387 */ /* 0x000fe80000100800 */
[----:B-1----:R-:W-:Y:S04]  /*eec0*/  STL [R1+0x498], R17 ;  /* 0x0004981101007387 */ /* 0x002fe80000100800 */
[----:B----4-:R-:W-:Y:S04]  /*eed0*/  STL [R1+0x494], R19 ;  /* 0x0004941301007387 */ /* 0x010fe80000100800 */
[----:B------:R-:W-:Y:S04]  /*eee0*/  STL [R1+0x490], R21 ;  /* 0x0004901501007387 */ /* 0x000fe80000100800 */
[----:B------:R1:W-:Y:S04]  /*eef0*/  @P2 STG.E.U8 desc[UR8][R22.64], R27 ;  /* 0x0000001b16002986 */ /* 0x0003e8000c101108 */
[----:B------:R-:W-:Y:S04]  /*ef00*/  STL [R1+0x4d8], R10 ;  /* 0x0004d80a01007387 */ /* 0x000fe80000100800 */
[----:B------:R-:W-:Y:S01]  /*ef10*/  STL [R1+0x4d4], R12 ;  /* 0x0004d40c01007387 */ /* 0x000fe20000100800 */
[----:B-1----:R-:W-:Y:S01]  /*ef20*/  IMAD R27, R7, 0x4, R26 ;  /* 0x00000004071b7824 */ /* 0x002fe200078e021a */
[----:B------:R-:W-:-:S02]  /*ef30*/  LOP3.LUT R7, R29, 0x48, R5, 0xfe, !PT ;  /* 0x000000481d077812 */ /* 0x000fc400078efe05 */
[----:B------:R-:W-:Y:S01]  /*ef40*/  STL [R1+0x4dc], R14 ;  /* 0x0004dc0e01007387 */ /* 0x000fe20000100800 */
[----:B------:R-:W-:-:S03]  /*ef50*/  LOP3.LUT R8, R29, 0x54, R5, 0xfe, !PT ;  /* 0x000000541d087812 */ /* 0x000fc600078efe05 */
[----:B------:R-:W-:Y:S04]  /*ef60*/  STL [R1+0x4d0], R16 ;  /* 0x0004d01001007387 */ /* 0x000fe80000100800 */
[----:B------:R-:W-:Y:S04]  /*ef70*/  STL [R1+0x4cc], R18 ;  /* 0x0004cc1201007387 */ /* 0x000fe80000100800 */
[----:B------:R-:W-:Y:S04]  /*ef80*/  STL [R1+0x4c8], R20 ;  /* 0x0004c81401007387 */ /* 0x000fe80000100800 */
[----:B------:R1:W-:Y:S01]  /*ef90*/  STL [R1], R7 ;  /* 0x0000000701007387 */ /* 0x0003e20000100800 */
[----:B------:R-:W-:-:S03]  /*efa0*/  LOP3.LUT R9, R29, 0x5c, R5, 0xfe, !PT ;  /* 0x0000005c1d097812 */ /* 0x000fc600078efe05 */
[----:B------:R-:W-:Y:S01]  /*efb0*/  STL [R1+0xc], R8 ;  /* 0x00000c0801007387 */ /* 0x000fe20000100800 */
[----:B-1----:R-:W-:-:S05]  /*efc0*/  LOP3.LUT R7, R29, 0x58, R5, 0xfe, !PT ;  /* 0x000000581d077812 */ /* 0x002fca00078efe05 */
[----:B------:R1:W-:Y:S04]  /*efd0*/  STL [R1+0x38], R7 ;  /* 0x0000380701007387 */ /* 0x0003e80000100800 */
[----:B------:R-:W-:Y:S01]  /*efe0*/  STL [R1+0x3c], R9 ;  /* 0x00003c0901007387 */ /* 0x000fe20000100800 */
[----:B-1----:R-:W-:-:S05]  /*eff0*/  LOP3.LUT R7, R29, 0x64, R5, 0xfe, !PT ;  /* 0x000000641d077812 */ /* 0x002fca00078efe05 */
[----:B------:R1:W-:Y:S02]  /*f000*/  STL [R1+0x4c], R7 ;  /* 0x00004c0701007387 */ /* 0x0003e40000100800 */
[----:B-1----:R-:W-:-:S05]  /*f010*/  LOP3.LUT R7, R29, 0x78, R5, 0xfe, !PT ;  /* 0x000000781d077812 */ /* 0x002fca00078efe05 */
[----:B------:R1:W-:Y:S01]  /*f020*/  STL [R1+0x60], R7 ;  /* 0x0000600701007387 */ /* 0x0003e20000100800 */
[C-C-:B------:R-:W-:Y:S02]  /*f030*/  LOP3.LUT R9, R29.reuse, 0x88, R5.reuse, 0xfe, !PT ;  /* 0x000000881d097812 */ /* 0x140fe400078efe05 */
[C-C-:B------:R-:W-:Y:S02]  /*f040*/  LOP3.LUT R11, R29.reuse, 0x8c, R5.reuse, 0xfe, !PT ;  /* 0x0000008c1d0b7812 */ /* 0x140fe400078efe05 */
[----:B-1----:R-:W-:-:S05]  /*f050*/  LOP3.LUT R7, R29, 0x84, R5, 0xfe, !PT ;  /* 0x000000841d077812 */ /* 0x002fca00078efe05 */
[----:B------:R1:W-:Y:S04]  /*f060*/  STL [R1+0x6c], R7 ;  /* 0x00006c0701007387 */ /* 0x0003e80000100800 */
[----:B------:R2:W-:Y:S01]  /*f070*/  STL [R1+0x70], R9 ;  /* 0x0000700901007387 */ /* 0x0005e20000100800 */
[----:B-1----:R-:W-:-:S03]  /*f080*/  LOP3.LUT R7, R29, 0x90, R5, 0xfe, !PT ;  /* 0x000000901d077812 */ /* 0x002fc600078efe05 */
[----:B------:R1:W-:Y:S01]  /*f090*/  STL [R1+0x74], R11 ;  /* 0x0000740b01007387 */ /* 0x0003e20000100800 */
[----:B--2---:R-:W-:-:S03]  /*f0a0*/  LOP3.LUT R9, R29, 0x94, R5, 0xfe, !PT ;  /* 0x000000941d097812 */ /* 0x004fc600078efe05 */
[----:B------:R2:W-:Y:S01]  /*f0b0*/  STL [R1+0x78], R7 ;  /* 0x0000780701007387 */ /* 0x0005e20000100800 */
[----:B-1----:R-:W-:-:S03]  /*f0c0*/  LOP3.LUT R11, R29, 0x98, R5, 0xfe, !PT ;  /* 0x000000981d0b7812 */ /* 0x002fc600078efe05 */
[----:B------:R1:W-:Y:S01]  /*f0d0*/  STL [R1+0x7c], R9 ;  /* 0x00007c0901007387 */ /* 0x0003e20000100800 */
[----:B--2---:R-:W-:-:S03]  /*f0e0*/  LOP3.LUT R7, R29, 0x9c, R5, 0xfe, !PT ;  /* 0x0000009c1d077812 */ /* 0x004fc600078efe05 */
[----:B------:R2:W-:Y:S04]  /*f0f0*/  STL [R1+0x80], R11 ;  /* 0x0000800b01007387 */ /* 0x0005e80000100800 */
[----:B------:R3:W-:Y:S01]  /*f100*/  STL [R1+0x84], R7 ;  /* 0x0000840701007387 */ /* 0x0007e20000100800 */
[C-C-:B-1----:R-:W-:Y:S02]  /*f110*/  LOP3.LUT R9, R29.reuse, 0xa0, R5.reuse, 0xfe, !PT ;  /* 0x000000a01d097812 */ /* 0x142fe400078efe05 */
[----:B--2---:R-:W-:-:S03]  /*f120*/  LOP3.LUT R11, R29, 0xa4, R5, 0xfe, !PT ;  /* 0x000000a41d0b7812 */ /* 0x004fc600078efe05 */
[----:B------:R1:W-:Y:S01]  /*f130*/  STL [R1+0x88], R9 ;  /* 0x0000880901007387 */ /* 0x0003e20000100800 */
[----:B---3--:R-:W-:-:S03]  /*f140*/  LOP3.LUT R7, R29, 0xa8, R5, 0xfe, !PT ;  /* 0x000000a81d077812 */ /* 0x008fc600078efe05 */
        /* <DEDUP_REMOVED lines=30> */
[----:B------:R2:W-:Y:S01]  /*f330*/  STL [R1+0xc8], R11 ;  /* 0x0000c80b01007387 */ /* 0x0005e20000100800 */
[----:B------:R-:W-:-:S03]  /*f340*/  IADD3 R24, P6, PT, R25, R2, RZ ;  /* 0x0000000219187210 */ /* 0x000fc60007fde0ff */
[----:B------:R3:W-:Y:S01]  /*f350*/  STL [R1+0xcc], R7 ;  /* 0x0000cc0701007387 */ /* 0x0007e20000100800 */
[C-C-:B-1----:R-:W-:Y:S02]  /*f360*/  LOP3.LUT R9, R29.reuse, 0xe8, R5.reuse, 0xfe, !PT ;  /* 0x000000e81d097812 */ /* 0x142fe400078efe05 */
[----:B--2---:R-:W-:-:S03]  /*f370*/  LOP3.LUT R11, R29, 0xec, R5, 0xfe, !PT ;  /* 0x000000ec1d0b7812 */ /* 0x004fc600078efe05 */
[----:B------:R1:W-:Y:S01]  /*f380*/  STL [R1+0xd0], R9 ;  /* 0x0000d00901007387 */ /* 0x0003e20000100800 */
[----:B---3--:R-:W-:-:S03]  /*f390*/  LOP3.LUT R7, R29, 0xf0, R5, 0xfe, !PT ;  /* 0x000000f01d077812 */ /* 0x008fc600078efe05 */
[----:B------:R2:W-:Y:S01]  /*f3a0*/  STL [R1+0xd4], R11 ;  /* 0x0000d40b01007387 */ /* 0x0005e20000100800 */
[----:B------:R-:W-:-:S03]  /*f3b0*/  LEA.HI.X.SX32 R25, R25, R0, 0x1, P6 ;  /* 0x0000000019197211 */ /* 0x000fc600030f0eff */
[----:B------:R3:W-:Y:S01]  /*f3c0*/  STL [R1+0xd8], R7 ;  /* 0x0000d80701007387 */ /* 0x0007e20000100800 */
[C-C-:B-1----:R-:W-:Y:S02]  /*f3d0*/  LOP3.LUT R9, R29.reuse, 0xf4, R5.reuse, 0xfe, !PT ;  /* 0x000000f41d097812 */ /* 0x142fe400078efe05 */
[----:B------:R-:W-:Y:S02]  /*f3e0*/  IADD3 R22, P6, PT, R26, R2, RZ ;  /* 0x000000021a167210 */ /* 0x000fe40007fde0ff */
[C-C-:B--2---:R-:W-:Y:S01]  /*f3f0*/  LOP3.LUT R11, R29.reuse, 0xf8, R5.reuse, 0xfe, !PT ;  /* 0x000000f81d0b7812 */ /* 0x144fe200078efe05 */
[----:B------:R-:W-:Y:S01]  /*f400*/  STL [R1+0xdc], R9 ;  /* 0x0000dc0901007387 */ /* 0x000fe20000100800 */
[----:B---3--:R-:W-:-:S03]  /*f410*/  LOP3.LUT R7, R29, 0xfc, R5, 0xfe, !PT ;  /* 0x000000fc1d077812 */ /* 0x008fc600078efe05 */
[----:B------:R-:W-:Y:S01]  /*f420*/  STL [R1+0xe0], R11 ;  /* 0x0000e00b01007387 */ /* 0x000fe20000100800 */
[----:B------:R-:W-:Y:S01]  /*f430*/  ISETP.LT.AND P2, PT, R28, UR6, !P0 ;  /* 0x000000061c007c0c */ /* 0x000fe2000c741270 */
[----:B------:R-:W1:Y:S01]  /*f440*/  LDCU UR6, c[0x0][0x39c] ;  /* 0x00007380ff0677ac */ /* 0x000e620008000800 */
[----:B------:R-:W-:Y:S01]  /*f450*/  PRMT R28, R12, 0x7770, RZ ;  /* 0x000077700c1c7816 */ /* 0x000fe200000000ff */
[----:B------:R2:W-:Y:S01]  /*f460*/  STL [R1+0xe4], R7 ;  /* 0x0000e40701007387 */ /* 0x0005e20000100800 */
[----:B------:R-:W-:Y:S02]  /*f470*/  LEA.HI.X.SX32 R23, R26, R0, 0x1, P6 ;  /* 0x000000001a177211 */ /* 0x000fe400030f0eff */
[----:B------:R-:W-:Y:S01]  /*f480*/  PRMT R26, R14, 0x7770, RZ ;  /* 0x000077700e1a7816 */ /* 0x000fe200000000ff */
[----:B------:R3:W-:Y:S01]  /*f490*/  @P1 STG.E.U8 desc[UR8][R24.64], R28 ;  /* 0x0000001c18001986 */ /* 0x0007e2000c101108 */
[----:B--2---:R-:W2:Y:S03]  /*f4a0*/  S2R R7, SR_TID.X ;  /* 0x0000000000077919 */ /* 0x004ea60000002100 */
[----:B------:R4:W-:Y:S01]  /*f4b0*/  @P4 STG.E.U8 desc[UR8][R22.64], R26 ;  /* 0x0000001a16004986 */ /* 0x0009e2000c101108 */
[----:B---3--:R-:W-:-:S04]  /*f4c0*/  IADD3 R24, P1, PT, R27, R2, RZ ;  /* 0x000000021b187210 */ /* 0x008fc80007f3e0ff */
[----:B------:R-:W-:Y:S01]  /*f4d0*/  LEA.HI.X.SX32 R25, R27, R0, 0x1, P1 ;  /* 0x000000001b197211 */ /* 0x000fe200008f0eff */
[----:B----4-:R-:W-:Y:S01]  /*f4e0*/  IMAD R23, R6, 0x4, R27 ;  /* 0x0000000406177824 */ /* 0x010fe200078e021b */
[----:B------:R-:W-:-:S03]  /*f4f0*/  PRMT R27, R16, 0x7770, RZ ;  /* 0x00007770101b7816 */ /* 0x000fc600000000ff */
[----:B------:R-:W-:Y:S01]  /*f500*/  IMAD R26, R4, 0x4, R23 ;  /* 0x00000004041a7824 */ /* 0x000fe200078e0217 */
[C---:B------:R-:W-:Y:S01]  /*f510*/  IADD3 R22, P1, PT, R23.reuse, R2, RZ ;  /* 0x0000000217167210 */ /* 0x040fe20007f3e0ff */
[----:B------:R3:W-:Y:S01]  /*f520*/  @P5 STG.E.U8 desc[UR8][R24.64], R27 ;  /* 0x0000001b18005986 */ /* 0x0007e2000c101108 */
[----:B------:R-:W-:Y:S02]  /*f530*/  PRMT R28, R20, 0x7770, RZ ;  /* 0x00007770141c7816 */ /* 0x000fe400000000ff */
[----:B------:R-:W-:Y:S02]  /*f540*/  LEA.HI.X.SX32 R23, R23, R0, 0x1, P1 ;  /* 0x0000000017177211 */ /* 0x000fe400008f0eff */
[----:B------:R-:W-:Y:S02]  /*f550*/  LOP3.LUT R9, R29, 0x100, R5, 0xfe, !PT ;  /* 0x000001001d097812 */ /* 0x000fe400078efe05 */
[----:B---3--:R-:W-:Y:S02]  /*f560*/  IADD3 R24, P4, PT, R26, R2, RZ ;  /* 0x000000021a187210 */ /* 0x008fe40007f9e0ff */
[----:B------:R-:W-:-:S02]  /*f570*/  PRMT R27, R18, 0x7770, RZ ;  /* 0x00007770121b7816 */ /* 0x000fc400000000ff */
[----:B------:R-:W-:Y:S01]  /*f580*/  LEA.HI.X.SX32 R25, R26, R0, 0x1, P4 ;  /* 0x000000001a197211 */ /* 0x000fe200020f0eff */
[----:B------:R-:W-:Y:S01]  /*f590*/  STL [R1+0xe8], R9 ;  /* 0x0000e80901007387 */ /* 0x000fe20000100800 */
[----:B------:R-:W-:-:S03]  /*f5a0*/  LOP3.LUT R6, R29, 0x4c, R5, 0xfe, !PT ;  /* 0x0000004c1d067812 */ /* 0x000fc600078efe05 */
[----:B------:R3:W-:Y:S01]  /*f5b0*/  @P3 STG.E.U8 desc[UR8][R22.64], R27 ;  /* 0x0000001b16003986 */ /* 0x0007e2000c101108 */
[C-C-:B------:R-:W-:Y:S02]  /*f5c0*/  LOP3.LUT R4, R29.reuse, 0x50, R5.reuse, 0xfe, !PT ;  /* 0x000000501d047812 */ /* 0x140fe400078efe05 */
[C-C-:B------:R-:W-:Y:S01]  /*f5d0*/  LOP3.LUT R8, R29.reuse, 0x60, R5.reuse, 0xfe, !PT ;  /* 0x000000601d087812 */ /* 0x140fe200078efe05 */
[----:B------:R4:W-:Y:S01]  /*f5e0*/  @P2 STG.E.U8 desc[UR8][R24.64], R28 ;  /* 0x0000001c18002986 */ /* 0x0009e2000c101108 */
[C-C-:B------:R-:W-:Y:S02]  /*f5f0*/  LOP3.LUT R14, R29.reuse, 0x68, R5.reuse, 0xfe, !PT ;  /* 0x000000681d0e7812 */ /* 0x140fe400078efe05 */
[C-C-:B------:R-:W-:Y:S01]  /*f600*/  LOP3.LUT R10, R29.reuse, 0x6c, R5.reuse, 0xfe, !PT ;  /* 0x0000006c1d0a7812 */ /* 0x140fe200078efe05 */
[----:B------:R-:W0:Y:S01]  /*f610*/  LDS.64 R22, [R3+UR5+0x3800] ;  /* 0x0038000503167984 */ /* 0x000e220008000a00 */
[C-C-:B------:R-:W-:Y:S01]  /*f620*/  LOP3.LUT R12, R29.reuse, 0x70, R5.reuse, 0xfe, !PT ;  /* 0x000000701d0c7812 */ /* 0x140fe200078efe05 */
[----:B------:R-:W0:Y:S01]  /*f630*/  LDCU UR5, c[0x0][0x39c] ;  /* 0x00007380ff0577ac */ /* 0x000e220008000800 */
[----:B------:R-:W-:-:S02]  /*f640*/  LOP3.LUT R16, R29, 0x74, R5, 0xfe, !PT ;  /* 0x000000741d107812 */ /* 0x000fc400078efe05 */
[C-C-:B---3--:R-:W-:Y:S02]  /*f650*/  LOP3.LUT R27, R29.reuse, 0x40, R5.reuse, 0xfe, !PT ;  /* 0x000000401d1b7812 */ /* 0x148fe400078efe05 */
[C-C-:B------:R-:W-:Y:S02]  /*f660*/  LOP3.LUT R18, R29.reuse, 0x7c, R5.reuse, 0xfe, !PT ;  /* 0x0000007c1d127812 */ /* 0x140fe400078efe05 */
[C-C-:B----4-:R-:W-:Y:S02]  /*f670*/  LOP3.LUT R25, R29.reuse, 0x1fc, R5.reuse, 0xfe, !PT ;  /* 0x000001fc1d197812 */ /* 0x150fe400078efe05 */
[C-C-:B------:R-:W-:Y:S02]  /*f680*/  LOP3.LUT R28, R29.reuse, 0x3c, R5.reuse, 0xfe, !PT ;  /* 0x0000003c1d1c7812 */ /* 0x140fe400078efe05 */
[C-C-:B------:R-:W-:Y:S02]  /*f690*/  LOP3.LUT R24, R29.reuse, 0x44, R5.reuse, 0xfe, !PT ;  /* 0x000000441d187812 */ /* 0x140fe400078efe05 */
[----:B------:R-:W-:-:S02]  /*f6a0*/  LOP3.LUT R20, R29, 0x80, R5, 0xfe, !PT ;  /* 0x000000801d147812 */ /* 0x000fc400078efe05 */
[C-C-:B------:R-:W-:Y:S02]  /*f6b0*/  LOP3.LUT R11, R29.reuse, 0x104, R5.reuse, 0xfe, !PT ;  /* 0x000001041d0b7812 */ /* 0x140fe400078efe05 */
[C-C-:B------:R-:W-:Y:S02]  /*f6c0*/  LOP3.LUT R9, R29.reuse, 0x108, R5.reuse, 0xfe, !PT ;  /* 0x000001081d097812 */ /* 0x140fe400078efe05 */
[----:B------:R-:W-:Y:S01]  /*f6d0*/  LOP3.LUT R5, R29, 0x10c, R5, 0xfe, !PT ;  /* 0x0000010c1d057812 */ /* 0x000fe200078efe05 */
[----:B------:R-:W-:Y:S04]  /*f6e0*/  STL [R1+0xec], R11 ;  /* 0x0000ec0b01007387 */ /* 0x000fe80000100800 */
[----:B------:R2:W-:Y:S02]  /*f6f0*/  STL [R1+0x4b4], R5 ;  /* 0x0004b40501007387 */ /* 0x0005e40000100800 */
[----:B--2---:R-:W-:-:S04]  /*f700*/  SHF.R.U32.HI R5, RZ, 0x7, R7 ;  /* 0x00000007ff057819 */ /* 0x004fc80000011607 */
[----:B------:R-:W-:Y:S01]  /*f710*/  SGXT.U32 R5, R5, 0x2 ;  /* 0x000000020505781a */ /* 0x000fe20000000000 */
[----:B------:R2:W-:Y:S03]  /*f720*/  STL [R1+0xf0], R9 ;  /* 0x0000f00901007387 */ /* 0x0005e60000100800 */
[C-C-:B------:R-:W-:Y:S02]  /*f730*/  LOP3.LUT R7, R29.reuse, 0x110, R5.reuse, 0xfe, !PT ;  /* 0x000001101d077812 */ /* 0x140fe400078efe05 */
[C-C-:B------:R-:W-:Y:S02]  /*f740*/  LOP3.LUT R11, R29.reuse, 0x118, R5.reuse, 0xfe, !PT ;  /* 0x000001181d0b7812 */ /* 0x140fe400078efe05 */
[C-C-:B--2---:R-:W-:Y:S01]  /*f750*/  LOP3.LUT R9, R29.reuse, 0x114, R5.reuse, 0xfe, !PT ;  /* 0x000001141d097812 */ /* 0x144fe200078efe05 */
[----:B------:R2:W-:Y:S04]  /*f760*/  STL [R1+0x4b8], R7 ;  /* 0x0004b80701007387 */ /* 0x0005e80000100800 */
[----:B------:R3:W-:Y:S01]  /*f770*/  STL [R1+0xfc], R9 ;  /* 0x0000fc0901007387 */ /* 0x0007e20000100800 */
[----:B------:R-:W-:-:S02]  /*f780*/  LOP3.LUT R15, R29, 0x128, R5, 0xfe, !PT ;  /* 0x000001281d0f7812 */ /* 0x000fc400078efe05 */
[C-C-:B--2---:R-:W-:Y:S02]  /*f790*/  LOP3.LUT R7, R29.reuse, 0x11c, R5.reuse, 0xfe, !PT ;  /* 0x0000011c1d077812 */ /* 0x144fe400078efe05 */
[C-C-:B---3--:R-:W-:Y:S01]  /*f7a0*/  LOP3.LUT R9, R29.reuse, 0x120, R5.reuse, 0xfe, !PT ;  /* 0x000001201d097812 */ /* 0x148fe200078efe05 */
[----:B------:R2:W-:Y:S04]  /*f7b0*/  STL [R1+0x100], R11 ;  /* 0x0001000b01007387 */ /* 0x0005e80000100800 */
[----:B------:R-:W-:Y:S04]  /*f7c0*/  STL [R1+0x4bc], R9 ;  /* 0x0004bc0901007387 */ /* 0x000fe80000100800 */
[----:B------:R3:W-:Y:S01]  /*f7d0*/  STL [R1+0x104], R7 ;  /* 0x0001040701007387 */ /* 0x0007e20000100800 */
[----:B--2---:R-:W-:-:S03]  /*f7e0*/  LOP3.LUT R11, R29, 0x12c, R5, 0xfe, !PT ;  /* 0x0000012c1d0b7812 */ /* 0x004fc600078efe05 */
[----:B------:R-:W-:Y:S01]  /*f7f0*/  STL [R1+0x4c0], R15 ;  /* 0x0004c00f01007387 */ /* 0x000fe20000100800 */
[----:B---3--:R-:W-:-:S05]  /*f800*/  LOP3.LUT R7, R29, 0x124, R5, 0xfe, !PT ;  /* 0x000001241d077812 */ /* 0x008fca00078efe05 */
[----:B------:R2:W-:Y:S01]  /*f810*/  STL [R1+0x10c], R7 ;  /* 0x00010c0701007387 */ /* 0x0005e20000100800 */
[----:B------:R-:W-:-:S03]  /*f820*/  LOP3.LUT R9, R29, 0x144, R5, 0xfe, !PT ;  /* 0x000001441d097812 */ /* 0x000fc600078efe05 */
[----:B------:R3:W-:Y:S01]  /*f830*/  STL [R1+0x4c4], R11 ;  /* 0x0004c40b01007387 */ /* 0x0007e20000100800 */
[C-C-:B--2---:R-:W-:Y:S02]  /*f840*/  LOP3.LUT R7, R29.reuse, 0x138, R5.reuse, 0xfe, !PT ;  /* 0x000001381d077812 */ /* 0x144fe400078efe05 */
[----:B---3--:R-:W-:-:S03]  /*f850*/  LOP3.LUT R11, R29, 0x148, R5, 0xfe, !PT ;  /* 0x000001481d0b7812 */ /* 0x008fc600078efe05 */
[----:B------:R2:W-:Y:S04]  /*f860*/  STL [R1+0x120], R7 ;  /* 0x0001200701007387 */ /* 0x0005e80000100800 */
[----:B------:R3:W-:Y:S01]  /*f870*/  STL [R1+0x12c], R9 ;  /* 0x00012c0901007387 */ /* 0x0007e20000100800 */
[----:B--2---:R-:W-:-:S03]  /*f880*/  LOP3.LUT R7, R29, 0x14c, R5, 0xfe, !PT ;  /* 0x0000014c1d077812 */ /* 0x004fc600078efe05 */
[----:B------:R2:W-:Y:S01]  /*f890*/  STL [R1+0x130], R11 ;  /* 0x0001300b01007387 */ /* 0x0005e20000100800 */
[----:B---3--:R-:W-:-:S03]  /*f8a0*/  LOP3.LUT R9, R29, 0x150, R5, 0xfe, !PT ;  /* 0x000001501d097812 */ /* 0x008fc600078efe05 */
[----:B------:R3:W-:Y:S01]  /*f8b0*/  STL [R1+0x134], R7 ;  /* 0x0001340701007387 */ /* 0x0007e20000100800 */
[----:B--2---:R-:W-:-:S03]  /*f8c0*/  LOP3.LUT R11, R29, 0x154, R5, 0xfe, !PT ;  /* 0x000001541d0b7812 */ /* 0x004fc600078efe05 */
[----:B------:R2:W-:Y:S01]  /*f8d0*/  STL [R1+0x138], R9 ;  /* 0x0001380901007387 */ /* 0x0005e20000100800 */
[----:B---3--:R-:W-:-:S03]  /*f8e0*/  LOP3.LUT R7, R29, 0x158, R5, 0xfe, !PT ;  /* 0x000001581d077812 */ /* 0x008fc600078efe05 */
[----:B------:R3:W-:Y:S04]  /*f8f0*/  STL [R1+0x13c], R11 ;  /* 0x00013c0b01007387 */ /* 0x0007e80000100800 */
[----:B------:R4:W-:Y:S01]  /*f900*/  STL [R1+0x140], R7 ;  /* 0x0001400701007387 */ /* 0x0009e20000100800 */
[C-C-:B--2---:R-:W-:Y:S02]  /*f910*/  LOP3.LUT R9, R29.reuse, 0x15c, R5.reuse, 0xfe, !PT ;  /* 0x0000015c1d097812 */ /* 0x144fe400078efe05 */
[----:B---3--:R-:W-:-:S03]  /*f920*/  LOP3.LUT R11, R29, 0x160, R5, 0xfe, !PT ;  /* 0x000001601d0b7812 */ /* 0x008fc600078efe05 */
[----:B------:R2:W-:Y:S01]  /*f930*/  STL [R1+0x144], R9 ;  /* 0x0001440901007387 */ /* 0x0005e20000100800 */
[----:B----4-:R-:W-:-:S03]  /*f940*/  LOP3.LUT R7, R29, 0x164, R5, 0xfe, !PT ;  /* 0x000001641d077812 */ /* 0x010fc600078efe05 */
        /* <DEDUP_REMOVED lines=18> */
[----:B------:R-:W-:Y:S01]  /*fa70*/  STL [R1+0x16c], R11 ;  /* 0x00016c0b01007387 */ /* 0x000fe20000100800 */
[----:B------:R-:W-:-:S03]  /*fa80*/  LOP3.LUT R3, R29, 0x194, R5, 0xfe, !PT ;  /* 0x000001941d037812 */ /* 0x000fc600078efe05 */
[----:B------:R3:W-:Y:S01]  /*fa90*/  STL [R1+0x170], R7 ;  /* 0x0001700701007387 */ /* 0x0007e20000100800 */
[----:B--2---:R-:W-:-:S05]  /*faa0*/  LOP3.LUT R9, R29, 0x18c, R5, 0xfe, !PT ;  /* 0x0000018c1d097812 */ /* 0x004fca00078efe05 */
[----:B------:R2:W-:Y:S01]  /*fab0*/  STL [R1+0x174], R9 ;  /* 0x0001740901007387 */ /* 0x0005e20000100800 */
[----:B---3--:R-:W-:-:S05]  /*fac0*/  LOP3.LUT R7, R29, 0x190, R5, 0xfe, !PT ;  /* 0x000001901d077812 */ /* 0x008fca00078efe05 */
[----:B------:R3:W-:Y:S01]  /*fad0*/  STL [R1+0x178], R7 ;  /* 0x0001780701007387 */ /* 0x0007e20000100800 */
[----:B--2---:R-:W-:-:S03]  /*fae0*/  LOP3.LUT R9, R29, 0x198, R5, 0xfe, !PT ;  /* 0x000001981d097812 */ /* 0x004fc600078efe05 */
[----:B------:R2:W-:Y:S01]  /*faf0*/  STL [R1+0x17c], R3 ;  /* 0x00017c0301007387 */ /* 0x0005e20000100800 */
[----:B---3--:R-:W-:-:S03]  /*fb00*/  LOP3.LUT R7, R29, 0x19c, R5, 0xfe, !PT ;  /* 0x0000019c1d077812 */ /* 0x008fc600078efe05 */
[----:B------:R3:W-:Y:S01]  /*fb10*/  STL [R1+0x180], R9 ;  /* 0x0001800901007387 */ /* 0x0007e20000100800 */
[----:B--2---:R-:W-:-:S03]  /*fb20*/  LOP3.LUT R3, R29, 0x1a0, R5, 0xfe, !PT ;  /* 0x000001a01d037812 */ /* 0x004fc600078efe05 */
[----:B------:R2:W-:Y:S04]  /*fb30*/  STL [R1+0x184], R7 ;  /* 0x0001840701007387 */ /* 0x0005e80000100800 */
[----:B------:R4:W-:Y:S01]  /*fb40*/  STL [R1+0x188], R3 ;  /* 0x0001880301007387 */ /* 0x0009e20000100800 */
[C-C-:B---3--:R-:W-:Y:S02]  /*fb50*/  LOP3.LUT R9, R29.reuse, 0x1a4, R5.reuse, 0xfe, !PT ;  /* 0x000001a41d097812 */ /* 0x148fe400078efe05 */
[----:B--2---:R-:W-:-:S03]  /*fb60*/  LOP3.LUT R7, R29, 0x1a8, R5, 0xfe, !PT ;  /* 0x000001a81d077812 */ /* 0x004fc600078efe05 */
        /* <DEDUP_REMOVED lines=26> */
[----:B------:R-:W3:Y:S04]  /*fd10*/  LDL.LU R11, [R1+0x10] ;  /* 0x00001000010b7983 */ /* 0x000ee80000300800 */
[----:B------:R4:W-:Y:S01]  /*fd20*/  STL [R1+0x1c0], R7 ;  /* 0x0001c00701007387 */ /* 0x0009e20000100800 */
[----:B--2---:R-:W-:-:S03]  /*fd30*/  LOP3.LUT R9, R29, 0x1e0, R5, 0xfe, !PT ;  /* 0x000001e01d097812 */ /* 0x004fc600078efe05 */
[----:B------:R2:W-:Y:S01]  /*fd40*/  STL [R1+0x1c4], R3 ;  /* 0x0001c40301007387 */ /* 0x0005e20000100800 */
[----:B----4-:R-:W-:-:S03]  /*fd50*/  LOP3.LUT R7, R29, 0x1e4, R5, 0xfe, !PT ;  /* 0x000001e41d077812 */ /* 0x010fc600078efe05 */
[----:B------:R4:W-:Y:S01]  /*fd60*/  STL [R1+0x1c8], R9 ;  /* 0x0001c80901007387 */ /* 0x0009e20000100800 */
[----:B--2---:R-:W-:-:S03]  /*fd70*/  LOP3.LUT R3, R29, 0x1e8, R5, 0xfe, !PT ;  /* 0x000001e81d037812 */ /* 0x004fc600078efe05 */
[----:B------:R2:W-:Y:S01]  /*fd80*/  STL [R1+0x1cc], R7 ;  /* 0x0001cc0701007387 */ /* 0x0005e20000100800 */
[C-C-:B------:R-:W-:Y:S02]  /*fd90*/  LOP3.LUT R13, R29.reuse, 0x130, R5.reuse, 0xfe, !PT ;  /* 0x000001301d0d7812 */ /* 0x140fe400078efe05 */
[C-C-:B------:R-:W-:Y:S01]  /*fda0*/  LOP3.LUT R17, R29.reuse, 0x134, R5.reuse, 0xfe, !PT ;  /* 0x000001341d117812 */ /* 0x140fe200078efe05 */
[----:B------:R0:W-:Y:S01]  /*fdb0*/  STL [R1+0x1d0], R3 ;  /* 0x0001d00301007387 */ /* 0x0001e20000100800 */
[C-C-:B------:R-:W-:Y:S02]  /*fdc0*/  LOP3.LUT R19, R29.reuse, 0x13c, R5.reuse, 0xfe, !PT ;  /* 0x0000013c1d137812 */ /* 0x140fe400078efe05 */
[C-C-:B----4-:R-:W-:Y:S02]  /*fdd0*/  LOP3.LUT R9, R29.reuse, 0x1ec, R5.reuse, 0xfe, !PT ;  /* 0x000001ec1d097812 */ /* 0x150fe400078efe05 */
[C-C-:B------:R-:W-:Y:S02]  /*fde0*/  LOP3.LUT R21, R29.reuse, 0x140, R5.reuse, 0xfe, !PT ;  /* 0x000001401d157812 */ /* 0x140fe400078efe05 */
[----:B--2---:R-:W-:-:S02]  /*fdf0*/  LOP3.LUT R7, R29, 0x1f0, R5, 0xfe, !PT ;  /* 0x000001f01d077812 */ /* 0x004fc400078efe05 */
[C-C-:B0-----:R-:W-:Y:S02]  /*fe00*/  LOP3.LUT R3, R29.reuse, 0x1f4, R5.reuse, 0xfe, !PT ;  /* 0x000001f41d037812 */ /* 0x141fe400078efe05 */
[----:B------:R-:W-:Y:S01]  /*fe10*/  LOP3.LUT R29, R29, 0x1f8, R5, 0xfe, !PT ;  /* 0x000001f81d1d7812 */ /* 0x000fe200078efe05 */
[----:B------:R0:W-:Y:S01]  /*fe20*/  STL [R1+0x1d4], R9 ;  /* 0x0001d40901007387 */ /* 0x0001e20000100800 */
[----:B------:R-:W2:Y:S03]  /*fe30*/  LDC R5, c[0x0][0x3b8] ;  /* 0x0000ee00ff057b82 */ /* 0x000ea60000000800 */
[----:B------:R-:W-:Y:S04]  /*fe40*/  STL [R1+0x1d8], R7 ;  /* 0x0001d80701007387 */ /* 0x000fe80000100800 */
[----:B------:R4:W-:Y:S01]  /*fe50*/  STL [R1+0x48c], R29 ;  /* 0x00048c1d01007387 */ /* 0x0009e20000100800 */
[----:B0-----:R-:W0:Y:S03]  /*fe60*/  LDC R9, c[0x0][0x3b8] ;  /* 0x0000ee00ff097b82 */ /* 0x001e260000000800 */
[----:B------:R2:W-:Y:S04]  /*fe70*/  STL [R1+0x1dc], R3 ;  /* 0x0001dc0301007387 */ /* 0x0005e80000100800 */
[----:B----4-:R-:W4:Y:S01]  /*fe80*/  LDL.LU R29, [R1] ;  /* 0x00000000011d7983 */ /* 0x010f220000300800 */
[----:B------:R-:W-:Y:S01]  /*fe90*/  ISETP.LT.AND P1, PT, R25, UR11, !P0 ;  /* 0x0000000b19007c0c */ /* 0x000fe2000c721270 */
[----:B------:R-:W3:Y:S01]  /*fea0*/  LDC R7, c[0x0][0x3b8] ;  /* 0x0000ee00ff077b82 */ /* 0x000ee20000000800 */
[----:B--2---:R-:W-:Y:S01]  /*feb0*/  IMAD R3, R5, 0x4, R26 ;  /* 0x0000000405037824 */ /* 0x004fe200078e021a */
[----:B------:R-:W-:Y:S01]  /*fec0*/  ISETP.LT.AND P3, PT, R28, UR4, !P0 ;  /* 0x000000041c007c0c */ /* 0x000fe2000c761270 */
[----:B------:R-:W2:Y:S01]  /*fed0*/  LDCU UR4, c[0x0][0x39c] ;  /* 0x00007380ff0477ac */ /* 0x000ea20008000800 */
[----:B-1----:R-:W-:Y:S01]  /*fee0*/  ISETP.LT.AND P4, PT, R27, UR6, !P0 ;  /* 0x000000061b007c0c */ /* 0x002fe2000c781270 */
[----:B------:R-:W3:Y:S01]  /*fef0*/  LDL.LU R5, [R1+0xc] ;  /* 0x00000c0001057983 */ /* 0x000ee20000300800 */
[----:B0-----:R-:W-:Y:S01]  /*ff00*/  IMAD R25, R9, 0x4, R3 ;  /* 0x0000000409197824 */ /* 0x001fe200078e0203 */
[C---:B------:R-:W-:Y:S01]  /*ff10*/  IADD3 R26, P2, PT, R3.reuse, R2, RZ ;  /* 0x00000002031a7210 */ /* 0x040fe20007f5e0ff */
[----:B------:R-:W0:Y:S01]  /*ff20*/  LDC R9, c[0x0][0x3b8] ;  /* 0x0000ee00ff097b82 */ /* 0x000e220000000800 */
[----:B------:R-:W-:Y:S01]  /*ff30*/  PRMT R28, R22, 0x7770, RZ ;  /* 0x00007770161c7816 */ /* 0x000fe200000000ff */
[----:B------:R-:W3:Y:S01]  /*ff40*/  LDL.LU R15, [R1+0x20] ;  /* 0x00002000010f7983 */ /* 0x000ee20000300800 */
[----:B------:R-:W-:Y:S01]  /*ff50*/  LEA.HI.X.SX32 R27, R3, R0, 0x1, P2 ;  /* 0x00000000031b7211 */ /* 0x000fe200010f0eff */
[----:B------:R-:W1:Y:S01]  /*ff60*/  LDCU UR6, c[0x0][0x39c] ;  /* 0x00007380ff0677ac */ /* 0x000e620008000800 */
[----:B------:R-:W-:-:S03]  /*ff70*/  ISETP.LT.AND P6, PT, R24, UR7, !P0 ;  /* 0x0000000718007c0c */ /* 0x000fc6000c7c1270 */
[----:B------:R0:W-:Y:S01]  /*ff80*/  @P3 STG.E.U8 desc[UR8][R26.64], R28 ;  /* 0x0000001c1a003986 */ /* 0x0001e2000c101108 */
[----:B------:R-:W-:Y:S01]  /*ff90*/  IADD3 R24, P5, PT, R25, R2, RZ ;  /* 0x0000000219187210 */ /* 0x000fe20007fbe0ff */
[----:B------:R-:W0:Y:S02]  /*ffa0*/  LDCU UR7, c[0x0][0x39c] ;  /* 0x00007380ff0777ac */ /* 0x000e240008000800 */
[----:B0-----:R-:W-:-:S05]  /*ffb0*/  IMAD R3, R9, 0x4, R25 ;  /* 0x0000000409037824 */ /* 0x001fca00078e0219 */
[----:B------:R-:W-:Y:S02]  /*ffc0*/  IADD3 R26, P3, PT, R3, R2, RZ ;  /* 0x00000002031a7210 */ /* 0x000fe40007f7e0ff */
[-C--:B------:R-:W-:Y:S02]  /*ffd0*/  LEA.HI.X.SX32 R25, R25, R0.reuse, 0x1, P5 ;  /* 0x0000000019197211 */ /* 0x080fe400028f0eff */
[----:B------:R-:W-:Y:S02]  /*ffe0*/  LEA.HI.X.SX32 R27, R3, R0, 0x1, P3 ;  /* 0x00000000031b7211 */ /* 0x000fe400018f0eff */
[----:B--2---:R-:W-:Y:S02]  /*fff0*/  ISETP.LT.AND P3, PT, R6, UR4, !P0 ;  /* 0x0000000406007c0c */ /* 0x004fe4000c761270 */
[----:B------:R-:W-:Y:S02]  /*10000*/  ISETP.LT.AND P5, PT, R4, UR5, !P0 ;  /* 0x0000000504007c0c */ /* 0x000fe4000c7a1270 */
[----:B----4-:R-:W-:-:S02]  /*10010*/  ISETP.LT.AND P2, PT, R29, UR10, !P0 ;  /* 0x0000000a1d007c0c */ /* 0x010fc4000c741270 */
[----:B---3--:R-:W-:Y:S01]  /*10020*/  PRMT R28, R11, 0x7771, RZ ;  /* 0x000077710b1c7816 */ /* 0x008fe200000000ff */
[----:B------:R-:W2:Y:S01]  /*10030*/  LDL.LU R29, [R1+0x3c] ;  /* 0x00003c00011d7983 */ /* 0x000ea20000300800 */
[----:B------:R-:W-:Y:S01]  /*10040*/  IMAD R3, R7, 0x4, R3 ;  /* 0x0000000407037824 */ /* 0x000fe200078e0203 */
[----:B------:R-:W0:Y:S02]  /*10050*/  LDCU UR4, c[0x0][0x39c] ;  /* 0x00007380ff0477ac */ /* 0x000e240008000800 */
[----:B------:R-:W3:Y:S01]  /*10060*/  LDL.LU R6, [R1+0x4e8] ;  /* 0x0004e80001067983 */ /* 0x000ee20000300800 */
[----:B------:R-:W2:Y:S03]  /*10070*/  LDCU UR5, c[0x0][0x39c] ;  /* 0x00007380ff0577ac */ /* 0x000ea60008000800 */
[----:B------:R-:W4:Y:S04]  /*10080*/  LDL.LU R9, [R1+0x30] ;  /* 0x0000300001097983 */ /* 0x000f280000300800 */
[----:B------:R-:W2:Y:S04]  /*10090*/  LDL.LU R4, [R1+0x4e4] ;  /* 0x0004e40001047983 */ /* 0x000ea80000300800 */
[----:B------:R0:W-:Y:S04]  /*100a0*/  @P4 STG.E.U8 desc[UR8][R24.64], R28 ;  /* 0x0000001c18004986 */ /* 0x0001e8000c101108 */
[----:B------:R-:W3:Y:S01]  /*100b0*/  LDL.LU R7, [R1+0x40] ;  /* 0x0000400001077983 */ /* 0x000ee20000300800 */
[----:B0-----:R-:W-:Y:S01]  /*100c0*/  IADD3 R24, P4, PT, R3, R2, RZ ;  /* 0x0000000203187210 */ /* 0x001fe20007f9e0ff */
[----:B------:R-:W0:Y:S01]  /*100d0*/  LDC R28, c[0x0][0x3b8] ;  /* 0x0000ee00ff1c7b82 */ /* 0x000e220000000800 */
[----:B--2---:R-:W-:-:S05]  /*100e0*/  PRMT R25, R4, 0x7771, RZ ;  /* 0x0000777104197816 */ /* 0x004fca00000000ff */
[----:B------:R2:W-:Y:S02]  /*100f0*/  @P6 STG.E.U8 desc[UR8][R26.64], R25 ;  /* 0x000000191a006986 */ /* 0x0005e4000c101108 */
[----:B--2---:R-:W2:Y:S01]  /*10100*/  LDC R27, c[0x0][0x3b8] ;  /* 0x0000ee00ff1b7b82 */ /* 0x004ea20000000800 */
[----:B------:R-:W-:Y:S02]  /*10110*/  LEA.HI.X.SX32 R25, R3, R0, 0x1, P4 ;  /* 0x0000000003197211 */ /* 0x000fe400020f0eff */
[----:B-1----:R-:W-:Y:S01]  /*10120*/  ISETP.LT.AND P4, PT, R5, UR6, !P0 ;  /* 0x0000000605007c0c */ /* 0x002fe2000c781270 */
[----:B------:R-:W1:Y:S01]  /*10130*/  LDCU UR6, c[0x0][0x39c] ;  /* 0x00007380ff0677ac */ /* 0x000e620008000800 */
[----:B------:R-:W4:Y:S01]  /*10140*/  LDL.LU R5, [R1+0x28] ;  /* 0x0000280001057983 */ /* 0x000f220000300800 */
[----:B--2---:R-:W-:Y:S01]  /*10150*/  IMAD R27, R27, 0x4, R3 ;  /* 0x000000041b1b7824 */ /* 0x004fe200078e0203 */
[----:B------:R-:W-:-:S05]  /*10160*/  PRMT R3, R15, 0x7771, RZ ;  /* 0x000077710f037816 */ /* 0x000fca00000000ff */
[----:B------:R2:W-:Y:S04]  /*10170*/  @P2 STG.E.U8 desc[UR8][R24.64], R3 ;  /* 0x0000000318002986 */ /* 0x0005e8000c101108 */
[----:B--2---:R-:W2:Y:S01]  /*10180*/  LDL.LU R24, [R1+0x38] ;  /* 0x0000380001187983 */ /* 0x004ea20000300800 */
[----:B------:R-:W0:Y:S01]  /*10190*/  LDC R25, c[0x0][0x3b8] ;  /* 0x0000ee00ff197b82 */ /* 0x000e220000000800 */
[----:B------:R-:W-:Y:S01]  /*101a0*/  IADD3 R26, P6, PT, R27, R2, RZ ;  /* 0x000000021b1a7210 */ /* 0x000fe20007fde0ff */
[----:B0-----:R-:W-:-:S03]  /*101b0*/  IMAD R3, R25, 0x4, R27 ;  /* 0x0000000419037824 */ /* 0x001fc600078e021b */
[----:B------:R-:W-:Y:S02]  /*101c0*/  LEA.HI.X.SX32 R27, R27, R0, 0x1, P6 ;  /* 0x000000001b1b7211 */ /* 0x000fe400030f0eff */
[----:B---3--:R-:W-:-:S05]  /*101d0*/  PRMT R25, R6, 0x7771, RZ ;  /* 0x0000777106197816 */ /* 0x008fca00000000ff */
[----:B------:R0:W-:Y:S02]  /*101e0*/  @P3 STG.E.U8 desc[UR8][R26.64], R25 ;  /* 0x000000191a003986 */ /* 0x0001e4000c101108 */
[----:B0-----:R-:W-:Y:S02]  /*101f0*/  IMAD R27, R28, 0x4, R3 ;  /* 0x000000041c1b7824 */ /* 0x001fe400078e0203 */
[----:B------:R-:W0:Y:S01]  /*10200*/  LDC R28, c[0x0][0x3b8] ;  /* 0x0000ee00ff1c7b82 */ /* 0x000e220000000800 */
[----:B------:R-:W-:Y:S01]  /*10210*/  ISETP.LT.AND P3, PT, R29, UR5, !P0 ;  /* 0x000000051d007c0c */ /* 0x000fe2000c761270 */
[----:B------:R-:W3:Y:S01]  /*10220*/  LDCU UR5, c[0x0][0x39c] ;  /* 0x00007380ff0577ac */ /* 0x000ee20008000800 */
[----:B------:R-:W3:Y:S01]  /*10230*/  LDL.LU R29, [R1+0x18] ;  /* 0x00001800011d7983 */ /* 0x000ee20000300800 */
[----:B--2---:R-:W-:Y:S01]  /*10240*/  ISETP.LT.AND P2, PT, R24, UR4, !P0 ;  /* 0x0000000418007c0c */ /* 0x004fe2000c741270 */
[----:B------:R-:W2:Y:S01]  /*10250*/  LDCU UR4, c[0x0][0x39c] ;  /* 0x00007380ff0477ac */ /* 0x000ea20008000800 */
[----:B------:R-:W-:-:S04]  /*10260*/  IADD3 R24, P6, PT, R3, R2, RZ ;  /* 0x0000000203187210 */ /* 0x000fc80007fde0ff */
[----:B------:R-:W-:Y:S02]  /*10270*/  LEA.HI.X.SX32 R25, R3, R0, 0x1, P6 ;  /* 0x0000000003197211 */ /* 0x000fe400030f0eff */
[----:B----4-:R-:W-:Y:S02]  /*10280*/  PRMT R3, R9, 0x7771, RZ ;  /* 0x0000777109037816 */ /* 0x010fe400000000ff */
[----:B------:R-:W-:-:S03]  /*10290*/  IADD3 R26, P6, PT, R27, R2, RZ ;  /* 0x000000021b1a7210 */ /* 0x000fc60007fde0ff */
[----:B------:R0:W-:Y:S01]  /*102a0*/  @P5 STG.E.U8 desc[UR8][R24.64], R3 ;  /* 0x0000000318005986 */ /* 0x0001e2000c101108 */
[----:B-1----:R-:W-:Y:S01]  /*102b0*/  ISETP.LT.AND P5, PT, R8, UR6, !P0 ;  /* 0x0000000608007c0c */ /* 0x002fe2000c7a1270 */
[----:B------:R-:W1:Y:S02]  /*102c0*/  LDCU UR6, c[0x0][0x39c] ;  /* 0x00007380ff0677ac */ /* 0x000e640008000800 */
[----:B------:R-:W4:Y:S01]  /*102d0*/  LDL.LU R8, [R1+0x4e0] ;  /* 0x0004e00001087983 */ /* 0x000f220000300800 */
[----:B0-----:R-:W-:Y:S01]  /*102e0*/  IMAD R3, R28, 0x4, R27 ;  /* 0x000000041c037824 */ /* 0x001fe200078e021b */
[----:B------:R-:W-:Y:S01]  /*102f0*/  LEA.HI.X.SX32 R27, R27, R0, 0x1, P6 ;  /* 0x000000001b1b7211 */ /* 0x000fe200030f0eff */
[----:B------:R-:W0:Y:S01]  /*10300*/  LDC R28, c[0x0][0x3b8] ;  /* 0x0000ee00ff1c7b82 */ /* 0x000e220000000800 */
[----:B------:R-:W-:-:S05]  /*10310*/  PRMT R25, R7, 0x7771, RZ ;  /* 0x0000777107197816 */ /* 0x000fca00000000ff */
[----:B------:R1:W-:Y:S04]  /*10320*/  @P4 STG.E.U8 desc[UR8][R26.64], R25 ;  /* 0x000000191a004986 */ /* 0x0003e8000c101108 */
[----:B-1----:R-:W2:Y:S01]  /*10330*/  LDL.LU R26, [R1+0x4c] ;  /* 0x00004c00011a7983 */ /* 0x002ea20000300800 */
[----:B------:R-:W1:Y:S01]  /*10340*/  LDC R27, c[0x0][0x3b8] ;  /* 0x0000ee00ff1b7b82 */ /* 0x000e620000000800 */
[----:B------:R-:W-:-:S04]  /*10350*/  IADD3 R24, P6, PT, R3, R2, RZ ;  /* 0x0000000203187210 */ /* 0x000fc80007fde0ff */
[----:B------:R-:W-:Y:S01]  /*10360*/  LEA.HI.X.SX32 R25, R3, R0, 0x1, P6 ;  /* 0x0000000003197211 */ /* 0x000fe200030f0eff */
[----:B-1----:R-:W-:Y:S01]  /*10370*/  IMAD R27, R27, 0x4, R3 ;  /* 0x000000041b1b7824 */ /* 0x002fe200078e0203 */
[----:B------:R-:W-:-:S05]  /*10380*/  PRMT R3, R5, 0x7771, RZ ;  /* 0x0000777105037816 */ /* 0x000fca00000000ff */
[----:B------:R1:W-:Y:S02]  /*10390*/  @P2 STG.E.U8 desc[UR8][R24.64], R3 ;  /* 0x0000000318002986 */ /* 0x0003e4000c101108 */
[----:B-1----:R-:W1:Y:S01]  /*103a0*/  LDC R25, c[0x0][0x3b8] ;  /* 0x0000ee00ff197b82 */ /* 0x002e620000000800 */
[----:B---3--:R-:W-:Y:S01]  /*103b0*/  ISETP.LT.AND P2, PT, R14, UR5, !P0 ;  /* 0x000000050e007c0c */ /* 0x008fe2000c741270 */
[----:B------:R-:W3:Y:S01]  /*103c0*/  LDCU UR5, c[0x0][0x39c] ;  /* 0x00007380ff0577ac */ /* 0x000ee20008000800 */
[----:B------:R-:W3:Y:S01]  /*103d0*/  LDL.LU R14, [R1+0x4dc] ;  /* 0x0004dc00010e7983 */ /* 0x000ee20000300800 */
[----:B-1----:R-:W-:Y:S01]  /*103e0*/  IMAD R3, R25, 0x4, R27 ;  /* 0x0000000419037824 */ /* 0x002fe200078e021b */
[----:B----4-:R-:W-:Y:S02]  /*103f0*/  PRMT R25, R8, 0x7771, RZ ;  /* 0x0000777108197816 */ /* 0x010fe400000000ff */
[----:B--2---:R-:W-:Y:S01]  /*10400*/  ISETP.LT.AND P4, PT, R26, UR4, !P0 ;  /* 0x000000041a007c0c */ /* 0x004fe2000c781270 */
[----:B------:R-:W1:Y:S01]  /*10410*/  LDCU UR4, c[0x0][0x39c] ;  /* 0x00007380ff0477ac */ /* 0x000e620008000800 */
[----:B------:R-:W-:-:S04]  /*10420*/  IADD3 R26, P6, PT, R27, R2, RZ ;  /* 0x000000021b1a7210 */ /* 0x000fc80007fde0ff */
[----:B------:R-:W-:-:S05]  /*10430*/  LEA.HI.X.SX32 R27, R27, R0, 0x1, P6 ;  /* 0x000000001b1b7211 */ /* 0x000fca00030f0eff */
[----:B------:R0:W-:Y:S01]  /*10440*/  @P3 STG.E.U8 desc[UR8][R26.64], R25 ;  /* 0x000000191a003986 */ /* 0x0001e2000c101108 */
[----:B------:R-:W-:Y:S01]  /*10450*/  ISETP.LT.AND P3, PT, R10, UR6, !P0 ;  /* 0x000000060a007c0c */ /* 0x000fe2000c761270 */
[----:B------:R-:W2:Y:S02]  /*10460*/  LDCU UR6, c[0x0][0x39c] ;  /* 0x00007380ff0677ac */ /* 0x000ea40008000800 */
[----:B------:R-:W4:Y:S01]  /*10470*/  LDL.LU R10, [R1+0x4d8] ;  /* 0x0004d800010a7983 */ /* 0x000f220000300800 */
[----:B------:R-:W-:Y:S01]  /*10480*/  IADD3 R24, P6, PT, R3, R2, RZ ;  /* 0x0000000203187210 */ /* 0x000fe20007fde0ff */
[----:B0-----:R-:W-:-:S03]  /*10490*/  IMAD R27, R28, 0x4, R3 ;  /* 0x000000041c1b7824 */ /* 0x001fc600078e0203 */
[----:B------:R-:W-:Y:S01]  /*104a0*/  LEA.HI.X.SX32 R25, R3, R0, 0x1, P6 ;  /* 0x0000000003197211 */ /* 0x000fe200030f0eff */
[----:B------:R-:W0:Y:S01]  /*104b0*/  LDC R28, c[0x0][0x3b8] ;  /* 0x0000ee00ff1c7b82 */ /* 0x000e220000000800 */
[----:B------:R-:W-:-:S05]  /*104c0*/  PRMT R3, R29, 0x7771, RZ ;  /* 0x000077711d037816 */ /* 0x000fca00000000ff */
[----:B------:R0:W-:Y:S01]  /*104d0*/  @P5 STG.E.U8 desc[UR8][R24.64], R3 ;  /* 0x0000000318005986 */ /* 0x0001e2000c101108 */
[----:B-1----:R-:W-:Y:S01]  /*104e0*/  ISETP.LT.AND P5, PT, R12, UR4, !P0 ;  /* 0x000000040c007c0c */ /* 0x002fe2000c7a1270 */
[----:B------:R-:W1:Y:S02]  /*104f0*/  LDCU UR4, c[0x0][0x39c] ;  /* 0x00007380ff0477ac */ /* 0x000e640008000800 */
[----:B------:R-:W2:Y:S01]  /*10500*/  LDL.LU R12, [R1+0x4d4] ;  /* 0x0004d400010c7983 */ /* 0x000ea20000300800 */
[----:B------:R-:W-:Y:S01]  /*10510*/  IADD3 R26, P6, PT, R27, R2, RZ ;  /* 0x000000021b1a7210 */ /* 0x000fe20007fde0ff */
[----:B0-----:R-:W-:-:S03]  /*10520*/  IMAD R3, R28, 0x4, R27 ;  /* 0x000000041c037824 */ /* 0x001fc600078e021b */
[----:B------:R-:W-:Y:S01]  /*10530*/  LEA.HI.X.SX32 R27, R27, R0, 0x1, P6 ;  /* 0x000000001b1b7211 */ /* 0x000fe200030f0eff */
[----:B------:R-:W0:Y:S01]  /*10540*/  LDC R28, c[0x0][0x3b8] ;  /* 0x0000ee00ff1c7b82 */ /* 0x000e220000000800 */
[----:B------:R-:W-:Y:S02]  /*10550*/  IADD3 R24, P6, PT, R3, R2, RZ ;  /* 0x0000000203187210 */ /* 0x000fe40007fde0ff */
[----:B----4-:R-:W-:-:S05]  /*10560*/  PRMT R25, R10, 0x7771, RZ ;  /* 0x000077710a197816 */ /* 0x010fca00000000ff */
[----:B------:R4:W-:Y:S02]  /*10570*/  @P4 STG.E.U8 desc[UR8][R26.64], R25 ;  /* 0x000000191a004986 */ /* 0x0009e4000c101108 */
[----:B----4-:R-:W4:Y:S01]  /*10580*/  LDC R27, c[0x0][0x3b8] ;  /* 0x0000ee00ff1b7b82 */ /* 0x010f220000000800 */
[----:B------:R-:W-:Y:S02]  /*10590*/  LEA.HI.X.SX32 R25, R3, R0, 0x1, P6 ;  /* 0x0000000003197211 */ /* 0x000fe400030f0eff */
[----:B---3--:R-:W-:Y:S01]  /*105a0*/  ISETP.LT.AND P4, PT, R16, UR5, !P0 ;  /* 0x0000000510007c0c */ /* 0x008fe2000c781270 */
[----:B------:R-:W3:Y:S01]  /*105b0*/  LDCU UR5, c[0x0][0x39c] ;  /* 0x00007380ff0577ac */ /* 0x000ee20008000800 */
[----:B------:R-:W3:Y:S01]  /*105c0*/  LDL.LU R16, [R1+0x4d0] ;  /* 0x0004d00001107983 */ /* 0x000ee20000300800 */
[----:B----4-:R-:W-:Y:S01]  /*105d0*/  IMAD R27, R27, 0x4, R3 ;  /* 0x000000041b1b7824 */ /* 0x010fe200078e0203 */
[----:B--2---:R-:W-:-:S05]  /*105e0*/  PRMT R3, R12, 0x7771, RZ ;  /* 0x000077710c037816 */ /* 0x004fca00000000ff */
[----:B------:R2:W-:Y:S04]  /*105f0*/  @P2 STG.E.U8 desc[UR8][R24.64], R3 ;  /* 0x0000000318002986 */ /* 0x0005e8000c101108 */
[----:B--2---:R-:W1:Y:S01]  /*10600*/  LDL.LU R24, [R1+0x60] ;  /* 0x0000600001187983 */ /* 0x004e620000300800 */
[----:B------:R-:W2:Y:S01]  /*10610*/  LDC R25, c[0x0][0x3b8] ;  /* 0x0000ee00ff197b82 */ /* 0x000ea20000000800 */
[----:B------:R-:W-:Y:S01]  /*10620*/  IADD3 R26, P6, PT, R27, R2, RZ ;  /* 0x000000021b1a7210 */ /* 0x000fe20007fde0ff */
[----:B--2---:R-:W-:-:S03]  /*10630*/  IMAD R3, R25, 0x4, R27 ;  /* 0x0000000419037824 */ /* 0x004fc600078e021b */
[----:B------:R-:W-:Y:S02]  /*10640*/  LEA.HI.X.SX32 R27, R27, R0, 0x1, P6 ;  /* 0x000000001b1b7211 */ /* 0x000fe400030f0eff */
[----:B------:R-:W-:-:S05]  /*10650*/  PRMT R25, R14, 0x7771, RZ ;  /* 0x000077710e197816 */ /* 0x000fca00000000ff */
[----:B------:R0:W-:Y:S01]  /*10660*/  @P3 STG.E.U8 desc[UR8][R26.64], R25 ;  /* 0x000000191a003986 */ /* 0x0001e2000c101108 */
[----:B------:R-:W-:Y:S01]  /*10670*/  ISETP.LT.AND P3, PT, R18, UR6, !P0 ;  /* 0x0000000612007c0c */ /* 0x000fe2000c761270 */
[----:B------:R-:W2:Y:S02]  /*10680*/  LDCU UR6, c[0x0][0x39c] ;  /* 0x00007380ff0677ac */ /* 0x000ea40008000800 */
[----:B------:R-:W4:Y:S01]  /*10690*/  LDL.LU R18, [R1+0x4cc] ;  /* 0x0004cc0001127983 */ /* 0x000f220000300800 */
[----:B0-----:R-:W-:Y:S02]  /*106a0*/  IMAD R27, R28, 0x4, R3 ;  /* 0x000000041c1b7824 */ /* 0x001fe400078e0203 */
[----:B------:R-:W0:Y:S01]  /*106b0*/  LDC R28, c[0x0][0x3b8] ;  /* 0x0000ee00ff1c7b82 */ /* 0x000e220000000800 */
[----:B-1----:R-:W-:Y:S01]  /*106c0*/  ISETP.LT.AND P2, PT, R24, UR4, !P0 ;  /* 0x0000000418007c0c */ /* 0x002fe2000c741270 */
[----:B------:R-:W1:Y:S01]  /*106d0*/  LDCU UR4, c[0x0][0x39c] ;  /* 0x00007380ff0477ac */ /* 0x000e620008000800 */
[----:B------:R-:W-:-:S04]  /*106e0*/  IADD3 R24, P6, PT, R3, R2, RZ ;  /* 0x0000000203187210 */ /* 0x000fc80007fde0ff */
[----:B------:R-:W-:Y:S02]  /*106f0*/  LEA.HI.X.SX32 R25, R3, R0, 0x1, P6 ;  /* 0x0000000003197211 */ /* 0x000fe400030f0eff */
[----:B---3--:R-:W-:-:S05]  /*10700*/  PRMT R3, R16, 0x7771, RZ ;  /* 0x0000777110037816 */ /* 0x008fca00000000ff */
[----:B------:R0:W-:Y:S01]  /*10710*/  @P5 STG.E.U8 desc[UR8][R24.64], R3 ;  /* 0x0000000318005986 */ /* 0x0001e2000c101108 */
[----:B------:R-:W-:Y:S01]  /*10720*/  ISETP.LT.AND P5, PT, R20, UR5, !P0 ;  /* 0x0000000514007c0c */ /* 0x000fe2000c7a1270 */
[----:B------:R-:W3:Y:S02]  /*10730*/  LDCU UR5, c[0x0][0x39c] ;  /* 0x00007380ff0577ac */ /* 0x000ee40008000800 */
[----:B------:R-:W2:Y:S01]  /*10740*/  LDL.LU R20, [R1+0x4c8] ;  /* 0x0004c80001147983 */ /* 0x000ea20000300800 */
[----:B------:R-:W-:Y:S01]  /*10750*/  IADD3 R26, P6, PT, R27, R2, RZ ;  /* 0x000000021b1a7210 */ /* 0x000fe20007fde0ff */
[----:B0-----:R-:W-:-:S03]  /*10760*/  IMAD R3, R28, 0x4, R27 ;  /* 0x000000041c037824 */ /* 0x001fc600078e021b */
[----:B------:R-:W-:Y:S01]  /*10770*/  LEA.HI.X.SX32 R27, R27, R0, 0x1, P6 ;  /* 0x000000001b1b7211 */ /* 0x000fe200030f0eff */
[----:B------:R-:W0:Y:S01]  /*10780*/  LDC R28, c[0x0][0x3b8] ;  /* 0x0000ee00ff1c7b82 */ /* 0x000e220000000800 */
[----:B----4-:R-:W-:-:S05]  /*10790*/  PRMT R25, R18, 0x7771, RZ ;  /* 0x0000777112197816 */ /* 0x010fca00000000ff */
[----:B------:R4:W-:Y:S04]  /*107a0*/  @P4 STG.E.U8 desc[UR8][R26.64], R25 ;  /* 0x000000191a004986 */ /* 0x0009e8000c101108 */
[----:B----4-:R-:W1:Y:S01]  /*107b0*/  LDL.LU R26, [R1+0x6c] ;  /* 0x00006c00011a7983 */ /* 0x010e620000300800 */
[----:B------:R-:W4:Y:S01]  /*107c0*/  LDC R27, c[0x0][0x3b8] ;  /* 0x0000ee00ff1b7b82 */ /* 0x000f220000000800 */
[----:B------:R-:W-:-:S04]  /*107d0*/  IADD3 R24, P6, PT, R3, R2, RZ ;  /* 0x0000000203187210 */ /* 0x000fc80007fde0ff */
[----:B------:R-:W-:Y:S01]  /*107e0*/  LEA.HI.X.SX32 R25, R3, R0, 0x1, P6 ;  /* 0x0000000003197211 */ /* 0x000fe200030f0eff */
[----:B----4-:R-:W-:Y:S01]  /*107f0*/  IMAD R27, R27, 0x4, R3 ;  /* 0x000000041b1b7824 */ /* 0x010fe200078e0203 */
[----:B--2---:R-:W-:-:S05]  /*10800*/  PRMT R3, R20, 0x7771, RZ ;  /* 0x0000777114037816 */ /* 0x004fca00000000ff */
[----:B------:R2:W-:Y:S02]  /*10810*/  @P2 STG.E.U8 desc[UR8][R24.64], R3 ;  /* 0x0000000318002986 */ /* 0x0005e4000c101108 */
[----:B--2---:R-:W2:Y:S02]  /*10820*/  LDC R25, c[0x0][0x3b8] ;  /* 0x0000ee00ff197b82 */ /* 0x004ea40000000800 */
[----:B------:R-:W3:Y:S01]  /*10830*/  LDL.LU R24, [R1+0x70] ;  /* 0x0000700001187983 */ /* 0x000ee20000300800 */
[----:B-1----:R-:W-:Y:S01]  /*10840*/  ISETP.LT.AND P4, PT, R26, UR4, !P0 ;  /* 0x000000041a007c0c */ /* 0x002fe2000c781270 */
[----:B------:R-:W1:Y:S01]  /*10850*/  LDCU UR4, c[0x0][0x39c] ;  /* 0x00007380ff0477ac */ /* 0x000e620008000800 */
[----:B------:R-:W-:Y:S01]  /*10860*/  IADD3 R26, P6, PT, R27, R2, RZ ;  /* 0x000000021b1a7210 */ /* 0x000fe20007fde0ff */
[----:B--2---:R-:W-:Y:S01]  /*10870*/  IMAD R3, R25, 0x4, R27 ;  /* 0x0000000419037824 */ /* 0x004fe200078e021b */
[----:B------:R-:W-:Y:S02]  /*10880*/  PRMT R25, R22, 0x7771, RZ ;  /* 0x0000777116197816 */ /* 0x000fe400000000ff */
[----:B------:R-:W-:-:S05]  /*10890*/  LEA.HI.X.SX32 R27, R27, R0, 0x1, P6 ;  /* 0x000000001b1b7211 */ /* 0x000fca00030f0eff */
[----:B------:R2:W-:Y:S04]  /*108a0*/  @P3 STG.E.U8 desc[UR8][R26.64], R25 ;  /* 0x000000191a003986 */ /* 0x0005e8000c101108 */
[----:B--2---:R-:W2:Y:S01]  /*108b0*/  LDL.LU R27, [R1+0x74] ;  /* 0x00007400011b7983 */ /* 0x004ea20000300800 */
[----:B---3--:R-:W-:Y:S01]  /*108c0*/  ISETP.LT.AND P2, PT, R24, UR5, !P0 ;  /* 0x0000000518007c0c */ /* 0x008fe2000c741270 */
[----:B------:R-:W3:Y:S01]  /*108d0*/  LDCU UR5, c[0x0][0x39c] ;  /* 0x00007380ff0577ac */ /* 0x000ee20008000800 */
[----:B------:R-:W-:-:S04]  /*108e0*/  IADD3 R24, P6, PT, R3, R2, RZ ;  /* 0x0000000203187210 */ /* 0x000fc80007fde0ff */
[----:B------:R-:W-:Y:S02]  /*108f0*/  LEA.HI.X.SX32 R25, R3, R0, 0x1, P6 ;  /* 0x0000000003197211 */ /* 0x000fe400030f0eff */
[----:B--2---:R-:W-:Y:S01]  /*10900*/  ISETP.LT.AND P3, PT, R27, UR6, !P0 ;  /* 0x000000061b007c0c */ /* 0x004fe2000c761270 */
[----:B0-----:R-:W-:Y:S01]  /*10910*/  IMAD R27, R28, 0x4, R3 ;  /* 0x000000041c1b7824 */ /* 0x001fe200078e0203 */
[----:B------:R-:W-:Y:S01]  /*10920*/  PRMT R3, R11, 0x7772, RZ ;  /* 0x000077720b037816 */ /* 0x000fe200000000ff */
[----:B------:R-:W0:Y:S01]  /*10930*/  LDC R28, c[0x0][0x3b8] ;  /* 0x0000ee00ff1c7b82 */ /* 0x000e220000000800 */
[----:B------:R-:W2:Y:S03]  /*10940*/  LDCU UR6, c[0x0][0x39c] ;  /* 0x00007380ff0677ac */ /* 0x000ea60008000800 */
[----:B------:R4:W-:Y:S04]  /*10950*/  @P5 STG.E.U8 desc[UR8][R24.64], R3 ;  /* 0x0000000318005986 */ /* 0x0009e8000c101108 */
[----:B----4-:R-:W1:Y:S01]  /*10960*/  LDL.LU R25, [R1+0x78] ;  /* 0x0000780001197983 */ /* 0x010e620000300800 */
[----:B------:R-:W-:Y:S01]  /*10970*/  IADD3 R26, P6, PT, R27, R2, RZ ;  /* 0x000000021b1a7210 */ /* 0x000fe20007fde0ff */
[----:B0-----:R-:W-:-:S03]  /*10980*/  IMAD R3, R28, 0x4, R27 ;  /* 0x000000041c037824 */ /* 0x001fc600078e021b */
[----:B------:R-:W-:Y:S01]  /*10990*/  LEA.HI.X.SX32 R27, R27, R0, 0x1, P6 ;  /* 0x000000001b1b7211 */ /* 0x000fe200030f0eff */
[----:B------:R-:W0:Y:S01]  /*109a0*/  LDC R28, c[0x0][0x3b8] ;  /* 0x0000ee00ff1c7b82 */ /* 0x000e220000000800 */
[----:B------:R-:W-:Y:S02]  /*109b0*/  IADD3 R24, P6, PT, R3, R2, RZ ;  /* 0x0000000203187210 */ /* 0x000fe40007fde0ff */
[----:B-1----:R-:W-:Y:S01]  /*109c0*/  ISETP.LT.AND P5, PT, R25, UR4, !P0 ;  /* 0x0000000419007c0c */ /* 0x002fe2000c7a1270 */
[----:B------:R-:W1:Y:S01]  /*109d0*/  LDCU UR4, c[0x0][0x39c] ;  /* 0x00007380ff0477ac */ /* 0x000e620008000800 */
[----:B------:R-:W-:-:S05]  /*109e0*/  PRMT R25, R4, 0x7772, RZ ;  /* 0x0000777204197816 */ /* 0x000fca00000000ff */
[----:B------:R4:W-:Y:S04]  /*109f0*/  @P4 STG.E.U8 desc[UR8][R26.64], R25 ;  /* 0x000000191a004986 */ /* 0x0009e8000c101108 */
[----:B----4-:R-:W3:Y:S01]  /*10a00*/  LDL.LU R26, [R1+0x7c] ;  /* 0x00007c00011a7983 */ /* 0x010ee20000300800 */
[----:B------:R-:W4:Y:S01]  /*10a10*/  LDC R27, c[0x0][0x3b8] ;  /* 0x0000ee00ff1b7b82 */ /* 0x000f220000000800 */
[----:B------:R-:W-:Y:S01]  /*10a20*/  LEA.HI.X.SX32 R25, R3, R0, 0x1, P6 ;  /* 0x0000000003197211 */ /* 0x000fe200030f0eff */
[----:B----4-:R-:W-:Y:S01]  /*10a30*/  IMAD R27, R27, 0x4, R3 ;  /* 0x000000041b1b7824 */ /* 0x010fe200078e0203 */
[----:B------:R-:W-:-:S05]  /*10a40*/  PRMT R3, R15, 0x7772, RZ ;  /* 0x000077720f037816 */ /* 0x000fca00000000ff */
[----:B------:R4:W-:Y:S02]  /*10a50*/  @P2 STG.E.U8 desc[UR8][R24.64], R3 ;  /* 0x0000000318002986 */ /* 0x0009e4000c101108 */
[----:B----4-:R-:W4:Y:S02]  /*10a60*/  LDC R25, c[0x0][0x3b8] ;  /* 0x0000ee00ff197b82 */ /* 0x010f240000000800 */
[----:B------:R-:W1:Y:S01]  /*10a70*/  LDL.LU R24, [R1+0x80] ;  /* 0x0000800001187983 */ /* 0x000e620000300800 */
[----:B----4-:R-:W-:Y:S01]  /*10a80*/  IMAD R3, R25, 0x4, R27 ;  /* 0x0000000419037824 */ /* 0x010fe200078e021b */
[----:B------:R-:W-:Y:S02]  /*10a90*/  PRMT R25, R6, 0x7772, RZ ;  /* 0x0000777206197816 */ /* 0x000fe400000000ff */
[----:B---3--:R-:W-:Y:S01]  /*10aa0*/  ISETP.LT.AND P4, PT, R26, UR5, !P0 ;  /* 0x000000051a007c0c */ /* 0x008fe2000c781270 */
[----:B------:R-:W3:Y:S01]  /*10ab0*/  LDCU UR5, c[0x0][0x39c] ;  /* 0x00007380ff0577ac */ /* 0x000ee20008000800 */
[----:B------:R-:W-:-:S04]  /*10ac0*/  IADD3 R26, P6, PT, R27, R2, RZ ;  /* 0x000000021b1a7210 */ /* 0x000fc80007fde0ff */
[----:B------:R-:W-:-:S05]  /*10ad0*/  LEA.HI.X.SX32 R27, R27, R0, 0x1, P6 ;  /* 0x000000001b1b7211 */ /* 0x000fca00030f0eff */
[----:B------:R4:W-:Y:S04]  /*10ae0*/  @P3 STG.E.U8 desc[UR8][R26.64], R25 ;  /* 0x000000191a003986 */ /* 0x0009e8000c101108 */
[----:B----4-:R-:W2:Y:S01]  /*10af0*/  LDL.LU R27, [R1+0x84] ;  /* 0x00008400011b7983 */ /* 0x010ea20000300800 */
[----:B-1----:R-:W-:Y:S01]  /*10b00*/  ISETP.LT.AND P2, PT, R24, UR4, !P0 ;  /* 0x0000000418007c0c */ /* 0x002fe2000c741270 */
[----:B------:R-:W1:Y:S01]  /*10b10*/  LDCU UR4, c[0x0][0x39c] ;  /* 0x00007380ff0477ac */ /* 0x000e620008000800 */
        /* <DEDUP_REMOVED lines=8> */
[----:B----4-:R-:W3:Y:S01]  /*10ba0*/  LDL.LU R25, [R1+0x88] ;  /* 0x0000880001197983 */ /* 0x010ee20000300800 */
[----:B------:R-:W-:Y:S01]  /*10bb0*/  IADD3 R26, P6, PT, R27, R2, RZ ;  /* 0x000000021b1a7210 */ /* 0x000fe20007fde0ff */
[----:B0-----:R-:W-:-:S03]  /*10bc0*/  IMAD R3, R28, 0x4, R27 ;  /* 0x000000041c037824 */ /* 0x001fc600078e021b */
[----:B------:R-:W-:Y:S01]  /*10bd0*/  LEA.HI.X.SX32 R27, R27, R0, 0x1, P6 ;  /* 0x000000001b1b7211 */ /* 0x000fe200030f0eff */
[----:B------:R-:W0:Y:S01]  /*10be0*/  LDC R28, c[0x0][0x3b8] ;  /* 0x0000ee00ff1c7b82 */ /* 0x000e220000000800 */
[----:B------:R-:W-:Y:S02]  /*10bf0*/  IADD3 R24, P6, PT, R3, R2, RZ ;  /* 0x0000000203187210 */ /* 0x000fe40007fde0ff */
[----:B---3--:R-:W-:Y:S01]  /*10c00*/  ISETP.LT.AND P5, PT, R25, UR5, !P0 ;  /* 0x0000000519007c0c */ /* 0x008fe2000c7a1270 */
[----:B------:R-:W3:Y:S01]  /*10c10*/  LDCU UR5, c[0x0][0x39c] ;  /* 0x00007380ff0577ac */ /* 0x000ee20008000800 */
[----:B------:R-:W-:-:S05]  /*10c20*/  PRMT R25, R7, 0x7772, RZ ;  /* 0x0000777207197816 */ /* 0x000fca00000000ff */
[----:B------:R4:W-:Y:S04]  /*10c30*/  @P4 STG.E.U8 desc[UR8][R26.64], R25 ;  /* 0x000000191a004986 */ /* 0x0009e8000c101108 */
[----:B----4-:R-:W1:Y:S01]  /*10c40*/  LDL.LU R26, [R1+0x8c] ;  /* 0x00008c00011a7983 */ /* 0x010e620000300800 */
[----:B------:R-:W4:Y:S01]  /*10c50*/  LDC R27, c[0x0][0x3b8] ;  /* 0x0000ee00ff1b7b82 */ /* 0x000f220000000800 */
[----:B------:R-:W-:Y:S01]  /*10c60*/  LEA.HI.X.SX32 R25, R3, R0, 0x1, P6 ;  /* 0x0000000003197211 */ /* 0x000fe200030f0eff */
[----:B----4-:R-:W-:Y:S01]  /*10c70*/  IMAD R27, R27, 0x4, R3 ;  /* 0x000000041b1b7824 */ /* 0x010fe200078e0203 */
[----:B------:R-:W-:-:S05]  /*10c80*/  PRMT R3, R5, 0x7772, RZ ;  /* 0x0000777205037816 */ /* 0x000fca00000000ff */
[----:B------:R4:W-:Y:S02]  /*10c90*/  @P2 STG.E.U8 desc[UR8][R24.64], R3 ;  /* 0x0000000318002986 */ /* 0x0009e4000c101108 */
[----:B----4-:R-:W4:Y:S02]  /*10ca0*/  LDC R25, c[0x0][0x3b8] ;  /* 0x0000ee00ff197b82 */ /* 0x010f240000000800 */
[----:B------:R-:W3:Y:S01]  /*10cb0*/  LDL.LU R24, [R1+0x90] ;  /* 0x0000900001187983 */ /* 0x000ee20000300800 */
[----:B----4-:R-:W-:Y:S01]  /*10cc0*/  IMAD R3, R25, 0x4, R27 ;  /* 0x0000000419037824 */ /* 0x010fe200078e021b */
[----:B------:R-:W-:Y:S02]  /*10cd0*/  PRMT R25, R8, 0x7772, RZ ;  /* 0x0000777208197816 */ /* 0x000fe400000000ff */
[----:B-1----:R-:W-:Y:S01]  /*10ce0*/  ISETP.LT.AND P4, PT, R26, UR4, !P0 ;  /* 0x000000041a007c0c */ /* 0x002fe2000c781270 */
[----:B------:R-:W1:Y:S01]  /*10cf0*/  LDCU UR4, c[0x0][0x39c] ;  /* 0x00007380ff0477ac */ /* 0x000e620008000800 */
[----:B------:R-:W-:-:S04]  /*10d00*/  IADD3 R26, P6, PT, R27, R2, RZ ;  /* 0x000000021b1a7210 */ /* 0x000fc80007fde0ff */
[----:B------:R-:W-:-:S05]  /*10d10*/  LEA.HI.X.SX32 R27, R27, R0, 0x1, P6 ;  /* 0x000000001b1b7211 */ /* 0x000fca00030f0eff */
[----:B------:R4:W-:Y:S04]  /*10d20*/  @P3 STG.E.U8 desc[UR8][R26.64], R25 ;  /* 0x000000191a003986 */ /* 0x0009e8000c101108 */
[----:B----4-:R-:W2:Y:S01]  /*10d30*/  LDL.LU R27, [R1+0x94] ;  /* 0x00009400011b7983 */ /* 0x010ea20000300800 */
        /* <DEDUP_REMOVED lines=80> */
[----:B------:R-:W2:Y:S01]  /*11240*/  LDL.LU R11, [R1+0x4c4] ;  /* 0x0004c400010b7983 */ /* 0x000ea20000300800 */
[----:B------:R-:W-:Y:S01]  /*11250*/  PRMT R4, R4, 0x7773, RZ ;  /* 0x0000777304047816 */ /* 0x000fe200000000ff */
[----:B------:R-:W4:Y:S02]  /*11260*/  LDCU UR6, c[0x0][0x39c] ;  /* 0x00007380ff0677ac */ /* 0x000f240008000800 */
[----:B------:R1:W-:Y:S04]  /*11270*/  @P5 STG.E.U8 desc[UR8][R24.64], R3 ;  /* 0x0000000318005986 */ /* 0x0003e8000c101108 */
[----:B-1----:R-:W2:Y:S01]  /*11280*/  LDL.LU R24, [R1+0xb8] ;  /* 0x0000b80001187983 */ /* 0x002ea20000300800 */
[----:B------:R-:W1:Y:S01]  /*11290*/  LDC R25, c[0x0][0x3b8] ;  /* 0x0000ee00ff197b82 */ /* 0x000e620000000800 */
[----:B------:R-:W-:Y:S01]  /*112a0*/  IADD3 R26, P6, PT, R27, R2, RZ ;  /* 0x000000021b1a7210 */ /* 0x000fe20007fde0ff */
[----:B-1----:R-:W-:-:S06]  /*112b0*/  IMAD R3, R25, 0x4, R27 ;  /* 0x0000000419037824 */ /* 0x002fcc00078e021b */
[----:B------:R-:W1:Y:S01]  /*112c0*/  LDC R25, c[0x0][0x3b8] ;  /* 0x0000ee00ff197b82 */ /* 0x000e620000000800 */
[----:B------:R-:W-:-:S05]  /*112d0*/  LEA.HI.X.SX32 R27, R27, R0, 0x1, P6 ;  /* 0x000000001b1b7211 */ /* 0x000fca00030f0eff */
[----:B------:R0:W-:Y:S04]  /*112e0*/  @P4 STG.E.U8 desc[UR8][R26.64], R4 ;  /* 0x000000041a004986 */ /* 0x0001e8000c101108 */
[----:B0-----:R-:W3:Y:S01]  /*112f0*/  LDL.LU R27, [R1+0xbc] ;  /* 0x0000bc00011b7983 */ /* 0x001ee20000300800 */
[----:B-1----:R-:W-:Y:S01]  /*11300*/  IMAD R4, R25, 0x4, R3 ;  /* 0x0000000419047824 */ /* 0x002fe200078e0203 */
[----:B--2---:R-:W-:Y:S01]  /*11310*/  ISETP.LT.AND P5, PT, R24, UR4, !P0 ;  /* 0x0000000418007c0c */ /* 0x004fe2000c7a1270 */
[----:B------:R-:W0:Y:S01]  /*11320*/  LDCU UR4, c[0x0][0x39c] ;  /* 0x00007380ff0477ac */ /* 0x000e220008000800 */
[----:B------:R-:W-:-:S04]  /*11330*/  IADD3 R24, P6, PT, R3, R2, RZ ;  /* 0x0000000203187210 */ /* 0x000fc80007fde0ff */
[----:B------:R-:W-:Y:S02]  /*11340*/  LEA.HI.X.SX32 R25, R3, R0, 0x1, P6 ;  /* 0x0000000003197211 */ /* 0x000fe400030f0eff */
[----:B------:R-:W-:Y:S02]  /*11350*/  PRMT R3, R15, 0x7773, RZ ;  /* 0x000077730f037816 */ /* 0x000fe400000000ff */
[----:B------:R-:W2:Y:S04]  /*11360*/  LDL.LU R15, [R1+0x4c0] ;  /* 0x0004c000010f7983 */ /* 0x000ea80000300800 */
[----:B------:R1:W-:Y:S04]  /*11370*/  @P2 STG.E.U8 desc[UR8][R24.64], R3 ;  /* 0x0000000318002986 */ /* 0x0003e8000c101108 */
[----:B-1----:R-:W0:Y:S01]  /*11380*/  LDL.LU R25, [R1+0xc0] ;  /* 0x0000c00001197983 */ /* 0x002e220000300800 */
[----:B------:R-:W-:Y:S01]  /*11390*/  IADD3 R26, P6, PT, R4, R2, RZ ;  /* 0x00000002041a7210 */ /* 0x000fe20007fde0ff */
[----:B------:R-:W-:Y:S01]  /*113a0*/  IMAD R3, R28, 0x4, R4 ;  /* 0x000000041c037824 */ /* 0x000fe200078e0204 */
[----:B------:R-:W-:Y:S01]  /*113b0*/  PRMT R6, R6, 0x7773, RZ ;  /* 0x0000777306067816 */ /* 0x000fe200000000ff */
[----:B------:R-:W1:Y:S01]  /*113c0*/  LDC R28, c[0x0][0x3b8] ;  /* 0x0000ee00ff1c7b82 */ /* 0x000e620000000800 */
[----:B---3--:R-:W-:Y:S01]  /*113d0*/  ISETP.LT.AND P4, PT, R27, UR5, !P0 ;  /* 0x000000051b007c0c */ /* 0x008fe2000c781270 */
[----:B------:R-:W3:Y:S01]  /*113e0*/  LDCU UR5, c[0x0][0x39c] ;  /* 0x00007380ff0577ac */ /* 0x000ee20008000800 */
[----:B------:R-:W-:-:S05]  /*113f0*/  LEA.HI.X.SX32 R27, R4, R0, 0x1, P6 ;  /* 0x00000000041b7211 */ /* 0x000fca00030f0eff */
[----:B------:R-:W0:Y:S02]  /*11400*/  LDC R4, c[0x0][0x3b8] ;  /* 0x0000ee00ff047b82 */ /* 0x000e240000000800 */
[----:B0-----:R-:W-:Y:S02]  /*11410*/  ISETP.LT.AND P2, PT, R25, UR4, !P0 ;  /* 0x0000000419007c0c */ /* 0x001fe4000c741270 */
[----:B------:R-:W-:Y:S01]  /*11420*/  IADD3 R24, P6, PT, R3, R2, RZ ;  /* 0x0000000203187210 */ /* 0x000fe20007fde0ff */
[----:B------:R-:W4:Y:S01]  /*11430*/  LDL.LU R25, [R1+0xc4] ;  /* 0x0000c40001197983 */ /* 0x000f220000300800 */
[----:B------:R-:W-:Y:S01]  /*11440*/  IMAD R4, R4, 0x4, R3 ;  /* 0x0000000404047824 */ /* 0x000fe200078e0203 */
[----:B------:R-:W0:Y:S02]  /*11450*/  LDCU UR4, c[0x0][0x39c] ;  /* 0x00007380ff0477ac */ /* 0x000e240008000800 */
[----:B------:R1:W-:Y:S02]  /*11460*/  @P3 STG.E.U8 desc[UR8][R26.64], R6 ;  /* 0x000000061a003986 */ /* 0x0003e4000c101108 */
[----:B-1----:R-:W1:Y:S01]  /*11470*/  LDC R6, c[0x0][0x3b8] ;  /* 0x0000ee00ff067b82 */ /* 0x002e620000000800 */
[----:B----4-:R-:W-:Y:S01]  /*11480*/  ISETP.LT.AND P3, PT, R25, UR6, !P0 ;  /* 0x0000000619007c0c */ /* 0x010fe2000c761270 */
[----:B------:R-:W4:Y:S01]  /*11490*/  LDCU UR6, c[0x0][0x39c] ;  /* 0x00007380ff0677ac */ /* 0x000f220008000800 */
[----:B------:R-:W-:-:S02]  /*114a0*/  LEA.HI.X.SX32 R25, R3, R0, 0x1, P6 ;  /* 0x0000000003197211 */ /* 0x000fc400030f0eff */
[----:B------:R-:W-:Y:S02]  /*114b0*/  PRMT R3, R9, 0x7773, RZ ;  /* 0x0000777309037816 */ /* 0x000fe400000000ff */
[----:B------:R-:W2:Y:S04]  /*114c0*/  LDL.LU R9, [R1+0x4bc] ;  /* 0x0004bc0001097983 */ /* 0x000ea80000300800 */
[----:B------:R-:W3:Y:S01]  /*114d0*/  LDL.LU R27, [R1+0xc8] ;  /* 0x0000c800011b7983 */ /* 0x000ee20000300800 */
[----:B------:R-:W-:-:S03]  /*114e0*/  IADD3 R26, P6, PT, R4, R2, RZ ;  /* 0x00000002041a7210 */ /* 0x000fc60007fde0ff */
[----:B------:R1:W-:Y:S02]  /*114f0*/  @P5 STG.E.U8 desc[UR8][R24.64], R3 ;  /* 0x0000000318005986 */ /* 0x0003e4000c101108 */
[----:B-1----:R-:W-:Y:S01]  /*11500*/  IMAD R3, R6, 0x4, R4 ;  /* 0x0000000406037824 */ /* 0x002fe200078e0204 */
[----:B------:R-:W-:Y:S01]  /*11510*/  PRMT R8, R8, 0x7773, RZ ;  /* 0x0000777308087816 */ /* 0x000fe200000000ff */
[----:B------:R-:W1:Y:S01]  /*11520*/  LDC R6, c[0x0][0x3b8] ;  /* 0x0000ee00ff067b82 */ /* 0x000e620000000800 */
[----:B---3--:R-:W-:Y:S01]  /*11530*/  ISETP.LT.AND P5, PT, R27, UR5, !P0 ;  /* 0x000000051b007c0c */ /* 0x008fe2000c7a1270 */
[----:B------:R-:W3:Y:S01]  /*11540*/  LDCU UR5, c[0x0][0x39c] ;  /* 0x00007380ff0577ac */ /* 0x000ee20008000800 */
[----:B------:R-:W-:Y:S02]  /*11550*/  LEA.HI.X.SX32 R27, R4, R0, 0x1, P6 ;  /* 0x00000000041b7211 */ /* 0x000fe400030f0eff */
[----:B------:R-:W-:Y:S02]  /*11560*/  PRMT R4, R7, 0x7773, RZ ;  /* 0x0000777307047816 */ /* 0x000fe400000000ff */
[----:B------:R-:W2:Y:S04]  /*11570*/  LDL.LU R7, [R1+0x4b8] ;  /* 0x0004b80001077983 */ /* 0x000ea80000300800 */
[----:B------:R0:W-:Y:S04]  /*11580*/  @P4 STG.E.U8 desc[UR8][R26.64], R4 ;  /* 0x000000041a004986 */ /* 0x0001e8000c101108 */
[----:B0-----:R-:W2:Y:S01]  /*11590*/  LDL.LU R27, [R1+0xcc] ;  /* 0x0000cc00011b7983 */ /* 0x001ea20000300800 */
[----:B------:R-:W-:Y:S01]  /*115a0*/  IADD3 R24, P6, PT, R3, R2, RZ ;  /* 0x0000000203187210 */ /* 0x000fe20007fde0ff */
[----:B------:R-:W-:-:S02]  /*115b0*/  IMAD R4, R28, 0x4, R3 ;  /* 0x000000041c047824 */ /* 0x000fc400078e0203 */
[----:B------:R-:W0:Y:S01]  /*115c0*/  LDC R28, c[0x0][0x3b8] ;  /* 0x0000ee00ff1c7b82 */ /* 0x000e220000000800 */
[----:B------:R-:W-:Y:S02]  /*115d0*/  LEA.HI.X.SX32 R25, R3, R0, 0x1, P6 ;  /* 0x0000000003197211 */ /* 0x000fe400030f0eff */
[----:B------:R-:W-:Y:S02]  /*115e0*/  PRMT R3, R5, 0x7773, RZ ;  /* 0x0000777305037816 */ /* 0x000fe400000000ff */
[C---:B------:R-:W-:Y:S01]  /*115f0*/  IADD3 R26, P6, PT, R4.reuse, R2, RZ ;  /* 0x00000002041a7210 */ /* 0x040fe20007fde0ff */
[----:B------:R-:W3:Y:S04]  /*11600*/  LDL.LU R5, [R1+0x4b4] ;  /* 0x0004b40001057983 */ /* 0x000ee80000300800 */
[----:B------:R1:W-:Y:S04]  /*11610*/  @P2 STG.E.U8 desc[UR8][R24.64], R3 ;  /* 0x0000000318002986 */ /* 0x0003e8000c101108 */
[----:B-1----:R-:W3:Y:S01]  /*11620*/  LDL.LU R25, [R1+0xd0] ;  /* 0x0000d00001197983 */ /* 0x002ee20000300800 */
[----:B--2---:R-:W-:Y:S01]  /*11630*/  ISETP.LT.AND P4, PT, R27, UR4, !P0 ;  /* 0x000000041b007c0c */ /* 0x004fe2000c781270 */
[----:B------:R-:W1:Y:S01]  /*11640*/  LDCU UR4, c[0x0][0x39c] ;  /* 0x00007380ff0477ac */ /* 0x000e620008000800 */
[----:B------:R-:W2:Y:S02]  /*11650*/  LDC R27, c[0x0][0x3b8] ;  /* 0x0000ee00ff1b7b82 */ /* 0x000ea40000000800 */
[----:B--2---:R-:W-:Y:S01]  /*11660*/  IMAD R3, R27, 0x4, R4 ;  /* 0x000000041b037824 */ /* 0x004fe200078e0204 */
[----:B------:R-:W-:-:S02]  /*11670*/  LEA.HI.X.SX32 R27, R4, R0, 0x1, P6 ;  /* 0x00000000041b7211 */ /* 0x000fc400030f0eff */
[----:B------:R-:W4:Y:S04]  /*11680*/  LDL.LU R4, [R1+0xd4] ;  /* 0x0000d40001047983 */ /* 0x000f280000300800 */
[----:B------:R2:W-:Y:S04]  /*11690*/  @P3 STG.E.U8 desc[UR8][R26.64], R8 ;  /* 0x000000081a003986 */ /* 0x0005e8000c101108 */
[----:B--2---:R-:W1:Y:S01]  /*116a0*/  LDL.LU R8, [R1+0xd8] ;  /* 0x0000d80001087983 */ /* 0x004e620000300800 */
[----:B------:R-:W-:Y:S02]  /*116b0*/  IADD3 R24, P6, PT, R3, R2, RZ ;  /* 0x0000000203187210 */ /* 0x000fe40007fde0ff */
[----:B---3--:R-:W-:Y:S01]  /*116c0*/  ISETP.LT.AND P2, PT, R25, UR5, !P0 ;  /* 0x0000000519007c0c */ /* 0x008fe2000c741270 */
[----:B------:R-:W2:Y:S01]  /*116d0*/  LDCU UR5, c[0x0][0x39c] ;  /* 0x00007380ff0577ac */ /* 0x000ea20008000800 */
[----:B------:R-:W-:-:S02]  /*116e0*/  LEA.HI.X.SX32 R25, R3, R0, 0x1, P6 ;  /* 0x0000000003197211 */ /* 0x000fc400030f0eff */
[----:B------:R-:W-:Y:S02]  /*116f0*/  PRMT R10, R10, 0x7773, RZ ;  /* 0x000077730a0a7816 */ /* 0x000fe400000000ff */
[----:B------:R-:W-:Y:S02]  /*11700*/  PRMT R12, R12, 0x7773, RZ ;  /* 0x000077730c0c7816 */ /* 0x000fe400000000ff */
[----:B----4-:R-:W-:Y:S01]  /*11710*/  ISETP.LT.AND P3, PT, R4, UR6, !P0 ;  /* 0x0000000604007c0c */ /* 0x010fe2000c761270 */
[----:B------:R-:W-:Y:S01]  /*11720*/  IMAD R4, R6, 0x4, R3 ;  /* 0x0000000406047824 */ /* 0x000fe200078e0203 */
[----:B------:R-:W-:Y:S01]  /*11730*/  PRMT R3, R29, 0x7773, RZ ;  /* 0x000077731d037816 */ /* 0x000fe200000000ff */
[----:B------:R-:W3:Y:S01]  /*11740*/  LDC R6, c[0x0][0x3b8] ;  /* 0x0000ee00ff067b82 */ /* 0x000ee20000000800 */
[----:B------:R-:W4:Y:S01]  /*11750*/  LDL.LU R29, [R1+0xe4] ;  /* 0x0000e400011d7983 */ /* 0x000f220000300800 */
[----:B------:R-:W4:Y:S01]  /*11760*/  LDCU UR6, c[0x0][0x39c] ;  /* 0x00007380ff0677ac */ /* 0x000f220008000800 */
[----:B------:R-:W-:-:S04]  /*11770*/  IADD3 R26, P6, PT, R4, R2, RZ ;  /* 0x00000002041a7210 */ /* 0x000fc80007fde0ff */
[----:B------:R-:W-:Y:S01]  /*11780*/  LEA.HI.X.SX32 R27, R4, R0, 0x1, P6 ;  /* 0x00000000041b7211 */ /* 0x000fe200030f0eff */
[----:B------:R-:W-:Y:S04]  /*11790*/  @P5 STG.E.U8 desc[UR8][R24.64], R3 ;  /* 0x0000000318005986 */ /* 0x000fe8000c101108 */
[----:B------:R0:W-:Y:S04]  /*117a0*/  @P4 STG.E.U8 desc[UR8][R26.64], R10 ;  /* 0x0000000a1a004986 */ /* 0x0001e8000c101108 */
[----:B0-----:R-:W2:Y:S04]  /*117b0*/  LDL.LU R27, [R1+0xdc] ;  /* 0x0000dc00011b7983 */ /* 0x001ea80000300800 */
[----:B------:R-:W4:Y:S01]  /*117c0*/  LDL.LU R10, [R1+0xe0] ;  /* 0x0000e000010a7983 */ /* 0x000f220000300800 */
[----:B------:R-:W-:Y:S01]  /*117d0*/  IMAD R3, R28, 0x4, R4 ;  /* 0x000000041c037824 */ /* 0x000fe200078e0204 */
[----:B-1----:R-:W-:Y:S01]  /*117e0*/  ISETP.LT.AND P5, PT, R8, UR4, !P0 ;  /* 0x0000000408007c0c */ /* 0x002fe2000c7a1270 */
[----:B------:R-:W0:Y:S01]  /*117f0*/  LDC R28, c[0x0][0x3b8] ;  /* 0x0000ee00ff1c7b82 */ /* 0x000e220000000800 */
[----:B------:R-:W4:Y:S02]  /*11800*/  LDCU UR4, c[0x0][0x39c] ;  /* 0x00007380ff0477ac */ /* 0x000f240008000800 */
[----:B------:R-:W-:-:S04]  /*11810*/  IADD3 R24, P6, PT, R3, R2, RZ ;  /* 0x0000000203187210 */ /* 0x000fc80007fde0ff */
[----:B------:R-:W-:Y:S01]  /*11820*/  LEA.HI.X.SX32 R25, R3, R0, 0x1, P6 ;  /* 0x0000000003197211 */ /* 0x000fe200030f0eff */
[----:B------:R-:W1:Y:S04]  /*11830*/  LDC R8, c[0x0][0x3b8] ;  /* 0x0000ee00ff087b82 */ /* 0x000e680000000800 */
[----:B------:R3:W-:Y:S04]  /*11840*/  @P2 STG.E.U8 desc[UR8][R24.64], R12 ;  /* 0x0000000c18002986 */ /* 0x0007e8000c101108 */
[----:B---3--:R-:W3:Y:S01]  /*11850*/  LDL.LU R12, [R1+0xec] ;  /* 0x0000ec00010c7983 */ /* 0x008ee20000300800 */
[----:B-1----:R-:W-:-:S02]  /*11860*/  IMAD R4, R8, 0x4, R3 ;  /* 0x0000000408047824 */ /* 0x002fc400078e0203 */
[----:B------:R-:W1:Y:S02]  /*11870*/  LDC R8, c[0x0][0x3b8] ;  /* 0x0000ee00ff087b82 */ /* 0x000e640000000800 */
[----:B------:R-:W-:-:S06]  /*11880*/  IMAD R3, R6, 0x4, R4 ;  /* 0x0000000406037824 */ /* 0x000fcc00078e0204 */
[----:B------:R-:W0:Y:S01]  /*11890*/  LDC R6, c[0x0][0x3b8] ;  /* 0x0000ee00ff067b82 */ /* 0x000e220000000800 */
[----:B------:R-:W-:Y:S02]  /*118a0*/  IADD3 R26, P6, PT, R4, R2, RZ ;  /* 0x00000002041a7210 */ /* 0x000fe40007fde0ff */
[----:B------:R-:W-:Y:S02]  /*118b0*/  PRMT R14, R14, 0x7773, RZ ;  /* 0x000077730e0e7816 */ /* 0x000fe400000000ff */
[----:B------:R-:W-:Y:S02]  /*118c0*/  PRMT R16, R16, 0x7773, RZ ;  /* 0x0000777310107816 */ /* 0x000fe400000000ff */
[----:B------:R-:W-:Y:S02]  /*118d0*/  PRMT R18, R18, 0x7773, RZ ;  /* 0x0000777312127816 */ /* 0x000fe400000000ff */
[----:B------:R-:W-:Y:S02]  /*118e0*/  PRMT R20, R20, 0x7773, RZ ;  /* 0x0000777314147816 */ /* 0x000fe400000000ff */
[----:B------:R-:W-:-:S02]  /*118f0*/  PRMT R22, R22, 0x7773, RZ ;  /* 0x0000777316167816 */ /* 0x000fc400000000ff */
[----:B--2---:R-:W-:Y:S01]  /*11900*/  ISETP.LT.AND P4, PT, R27, UR5, !P0 ;  /* 0x000000051b007c0c */ /* 0x004fe2000c781270 */
[----:B------:R-:W2:Y:S01]  /*11910*/  LDCU UR5, c[0x0][0x39c] ;  /* 0x00007380ff0577ac */ /* 0x000ea20008000800 */
[----:B------:R-:W-:Y:S01]  /*11920*/  LEA.HI.X.SX32 R27, R4, R0, 0x1, P6 ;  /* 0x00000000041b7211 */ /* 0x000fe200030f0eff */
[----:B0-----:R-:W-:Y:S01]  /*11930*/  IMAD R4, R28, 0x4, R3 ;  /* 0x000000041c047824 */ /* 0x001fe200078e0203 */
[C---:B------:R-:W-:Y:S02]  /*11940*/  IADD3 R24, P6, PT, R3.reuse, R2, RZ ;  /* 0x0000000203187210 */ /* 0x040fe40007fde0ff */
[----:B----4-:R-:W-:Y:S01]  /*11950*/  ISETP.LT.AND P2, PT, R10, UR4, !P0 ;  /* 0x000000040a007c0c */ /* 0x010fe2000c741270 */
[----:B------:R0:W-:Y:S01]  /*11960*/  @P3 STG.E.U8 desc[UR8][R26.64], R14 ;  /* 0x0000000e1a003986 */ /* 0x0001e2000c101108 */
[----:B------:R-:W-:Y:S01]  /*11970*/  LEA.HI.X.SX32 R25, R3, R0, 0x1, P6 ;  /* 0x0000000003197211 */ /* 0x000fe200030f0eff */
[----:B------:R-:W3:Y:S01]  /*11980*/  LDCU UR4, c[0x0][0x39c] ;  /* 0x00007380ff0477ac */ /* 0x000ee20008000800 */
[----:B-1----:R-:W-:Y:S01]  /*11990*/  IMAD R3, R8, 0x4, R4 ;  /* 0x0000000408037824 */ /* 0x002fe200078e0204 */
[----:B------:R-:W-:Y:S01]  /*119a0*/  ISETP.LT.AND P3, PT, R29, UR6, !P0 ;  /* 0x000000061d007c0c */ /* 0x000fe2000c761270 */
[----:B------:R-:W1:Y:S01]  /*119b0*/  LDC R10, c[0x0][0x3b8] ;  /* 0x0000ee00ff0a7b82 */ /* 0x000e620000000800 */
[----:B------:R4:W-:Y:S01]  /*119c0*/  @P5 STG.E.U8 desc[UR8][R24.64], R16 ;  /* 0x0000001018005986 */ /* 0x0009e2000c101108 */
[----:B------:R-:W1:Y:S01]  /*119d0*/  LDCU UR6, c[0x0][0x39c] ;  /* 0x00007380ff0677ac */ /* 0x000e620008000800 */
[----:B0-----:R-:W-:-:S02]  /*119e0*/  IADD3 R26, P6, PT, R4, R2, RZ ;  /* 0x00000002041a7210 */ /* 0x001fc40007fde0ff */
[----:B------:R-:W2:Y:S03]  /*119f0*/  LDL.LU R14, [R1+0xe8] ;  /* 0x0000e800010e7983 */ /* 0x000ea60000300800 */
[----:B------:R-:W0:Y:S01]  /*11a00*/  LDC R8, c[0x0][0x3b8] ;  /* 0x0000ee00ff087b82 */ /* 0x000e220000000800 */
[----:B------:R-:W-:Y:S01]  /*11a10*/  LEA.HI.X.SX32 R27, R4, R0, 0x1, P6 ;  /* 0x00000000041b7211 */ /* 0x000fe200030f0eff */
[----:B------:R-:W-:Y:S01]  /*11a20*/  IMAD R4, R6, 0x4, R3 ;  /* 0x0000000406047824 */ /* 0x000fe200078e0203 */
[C---:B----4-:R-:W-:Y:S01]  /*11a30*/  IADD3 R24, P6, PT, R3.reuse, R2, RZ ;  /* 0x0000000203187210 */ /* 0x050fe20007fde0ff */
[----:B------:R-:W4:Y:S03]  /*11a40*/  LDL.LU R29, [R1+0xf0] ;  /* 0x0000f000011d7983 */ /* 0x000f260000300800 */
[----:B------:R-:W-:Y:S01]  /*11a50*/  LEA.HI.X.SX32 R25, R3, R0, 0x1, P6 ;  /* 0x0000000003197211 */ /* 0x000fe200030f0eff */
[----:B------:R3:W-:Y:S02]  /*11a60*/  @P4 STG.E.U8 desc[UR8][R26.64], R18 ;  /* 0x000000121a004986 */ /* 0x0007e4000c101108 */
[----:B---3--:R-:W-:Y:S01]  /*11a70*/  ISETP.LT.AND P4, PT, R12, UR4, !P0 ;  /* 0x000000040c007c0c */ /* 0x008fe2000c781270 */
[----:B------:R-:W3:Y:S01]  /*11a80*/  LDCU UR4, c[0x0][0x39c] ;  /* 0x00007380ff0477ac */ /* 0x000ee20008000800 */
[----:B------:R-:W2:Y:S01]  /*11a90*/  LDC R6, c[0x0][0x3b8] ;  /* 0x0000ee00ff067b82 */ /* 0x000ea20000000800 */
[----:B------:R-:W3:Y:S01]  /*11aa0*/  LDL R12, [R1+0x24] ;  /* 0x00002400010c7983 */ /* 0x000ee20000100800 */
[----:B------:R-:W-:-:S03]  /*11ab0*/  IADD3 R26, P6, PT, R4, R2, RZ ;  /* 0x00000002041a7210 */ /* 0x000fc60007fde0ff */
[----:B------:R-:W-:Y:S01]  /*11ac0*/  @P2 STG.E.U8 desc[UR8][R24.64], R20 ;  /* 0x0000001418002986 */ /* 0x000fe2000c101108 */
[----:B------:R-:W-:-:S03]  /*11ad0*/  LEA.HI.X.SX32 R27, R4, R0, 0x1, P6 ;  /* 0x00000000041b7211 */ /* 0x000fc600030f0eff */
[----:B------:R-:W3:Y:S04]  /*11ae0*/  LDL.LU R28, [R1+0xfc] ;  /* 0x0000fc00011c7983 */ /* 0x000ee80000300800 */
[----:B------:R1:W-:Y:S04]  /*11af0*/  @P3 STG.E.U8 desc[UR8][R26.64], R22 ;  /* 0x000000161a003986 */ /* 0x0003e8000c101108 */
[----:B-1----:R-:W3:Y:S01]  /*11b00*/  LDL R22, [R1+0x14] ;  /* 0x0000140001167983 */ /* 0x002ee20000100800 */
[----:B------:R-:W-:Y:S01]  /*11b10*/  IMAD R3, R10, 0x4, R4 ;  /* 0x000000040a037824 */ /* 0x000fe200078e0204 */
[----:B------:R-:W-:Y:S01]  /*11b20*/  ISETP.LT.AND P3, PT, R5, UR6, !P0 ;  /* 0x0000000605007c0c */ /* 0x000fe2000c761270 */
[----:B------:R-:W1:Y:S01]  /*11b30*/  LDC R10, c[0x0][0x3b8] ;  /* 0x0000ee00ff0a7b82 */ /* 0x000e620000000800 */
[----:B------:R-:W3:Y:S01]  /*11b40*/  LDL.LU R5, [R1+0x4b0] ;  /* 0x0004b00001057983 */ /* 0x000ee20000300800 */
[----:B0-----:R-:W-:Y:S01]  /*11b50*/  IMAD R4, R8, 0x4, R3 ;  /* 0x0000000408047824 */ /* 0x001fe200078e0203 */
[C---:B------:R-:W-:Y:S01]  /*11b60*/  IADD3 R24, P6, PT, R3.reuse, R2, RZ ;  /* 0x0000000203187210 */ /* 0x040fe20007fde0ff */
[----:B------:R-:W0:Y:S01]  /*11b70*/  LDCU UR6, c[0x0][0x39c] ;  /* 0x00007380ff0677ac */ /* 0x000e220008000800 */
[----:B------:R-:W3:Y:S02]  /*11b80*/  LDL.LU R20, [R1+0x100] ;  /* 0x0001000001147983 */ /* 0x000ee40000300800 */
[----:B------:R-:W-:Y:S01]  /*11b90*/  LEA.HI.X.SX32 R25, R3, R0, 0x1, P6 ;  /* 0x0000000003197211 */ /* 0x000fe200030f0eff */
[----:B------:R-:W0:Y:S01]  /*11ba0*/  LDC R8, c[0x0][0x3b8] ;  /* 0x0000ee00ff087b82 */ /* 0x000e220000000800 */
[----:B------:R-:W3:Y:S01]  /*11bb0*/  LDL.LU R18, [R1+0x104] ;  /* 0x0001040001127983 */ /* 0x000ee20000300800 */
[----:B--2---:R-:W-:Y:S01]  /*11bc0*/  ISETP.LT.AND P5, PT, R14, UR5, !P0 ;  /* 0x000000050e007c0c */ /* 0x004fe2000c7a1270 */
[----:B------:R-:W4:Y:S02]  /*11bd0*/  LDCU UR5, c[0x0][0x39c] ;  /* 0x00007380ff0577ac */ /* 0x000f240008000800 */
[----:B----4-:R-:W-:Y:S01]  /*11be0*/  ISETP.LT.AND P2, PT, R29, UR5, !P0 ;  /* 0x000000051d007c0c */ /* 0x010fe2000c741270 */
[----:B------:R-:W2:Y:S01]  /*11bf0*/  LDCU UR5, c[0x0][0x39c] ;  /* 0x00007380ff0577ac */ /* 0x000ea20008000800 */
[----:B------:R-:W4:Y:S01]  /*11c00*/  LDL.LU R29, [R1+0x34] ;  /* 0x00003400011d7983 */ /* 0x000f220000300800 */
[----:B---3--:R-:W-:-:S07]  /*11c10*/  PRMT R3, R22, 0x7770, RZ ;  /* 0x0000777016037816 */ /* 0x008fce00000000ff */
[----:B------:R3:W-:Y:S01]  /*11c20*/  @P5 STG.E.U8 desc[UR8][R24.64], R3 ;  /* 0x0000000318005986 */ /* 0x0007e2000c101108 */
[----:B------:R-:W-:Y:S01]  /*11c30*/  ISETP.LT.AND P5, PT, R7, UR4, !P0 ;  /* 0x0000000407007c0c */ /* 0x000fe2000c7a1270 */
[----:B------:R-:W0:Y:S02]  /*11c40*/  LDCU UR4, c[0x0][0x39c] ;  /* 0x00007380ff0477ac */ /* 0x000e240008000800 */
[----:B------:R-:W4:Y:S01]  /*11c50*/  LDL.LU R7, [R1+0x4ac] ;  /* 0x0004ac0001077983 */ /* 0x000f220000300800 */
[----:B------:R-:W-:-:S03]  /*11c60*/  IADD3 R26, P6, PT, R4, R2, RZ ;  /* 0x00000002041a7210 */ /* 0x000fc60007fde0ff */
[----:B------:R-:W4:Y:S01]  /*11c70*/  LDL.LU R14, [R1+0x44] ;  /* 0x00004400010e7983 */ /* 0x000f220000300800 */
[----:B------:R-:W-:Y:S01]  /*11c80*/  LEA.HI.X.SX32 R27, R4, R0, 0x1, P6 ;  /* 0x00000000041b7211 */ /* 0x000fe200030f0eff */
[----:B---3--:R-:W-:Y:S02]  /*11c90*/  IMAD R3, R6, 0x4, R4 ;  /* 0x0000000406037824 */ /* 0x008fe400078e0204 */
[----:B------:R-:W3:Y:S01]  /*11ca0*/  LDL.LU R16, [R1+0x10c] ;  /* 0x00010c0001107983 */ /* 0x000ee20000300800 */
[----:B------:R-:W3:Y:S01]  /*11cb0*/  LDC R6, c[0x0][0x3b8] ;  /* 0x0000ee00ff067b82 */ /* 0x000ee20000000800 */
[----:B------:R-:W-:Y:S02]  /*11cc0*/  PRMT R4, R5, 0x7770, RZ ;  /* 0x0000777005047816 */ /* 0x000fe400000000ff */
[----:B------:R-:W-:-:S03]  /*11cd0*/  IADD3 R24, P6, PT, R3, R2, RZ ;  /* 0x0000000203187210 */ /* 0x000fc60007fde0ff */
[----:B------:R1:W-:Y:S01]  /*11ce0*/  @P4 STG.E.U8 desc[UR8][R26.64], R4 ;  /* 0x000000041a004986 */ /* 0x0003e2000c101108 */
[----:B------:R-:W-:Y:S02]  /*11cf0*/  LEA.HI.X.SX32 R25, R3, R0, 0x1, P6 ;  /* 0x0000000003197211 */ /* 0x000fe400030f0eff */
[----:B--2---:R-:W-:Y:S01]  /*11d00*/  ISETP.LT.AND P4, PT, R28, UR5, !P0 ;  /* 0x000000051c007c0c */ /* 0x004fe2000c781270 */
[----:B------:R-:W2:Y:S01]  /*11d10*/  LDCU UR5, c[0x0][0x39c] ;  /* 0x00007380ff0577ac */ /* 0x000ea20008000800 */
[----:B------:R-:W2:Y:S01]  /*11d20*/  LDL.LU R28, [R1+0x2c] ;  /* 0x00002c00011c7983 */ /* 0x000ea20000300800 */
[----:B-1----:R-:W-:Y:S01]  /*11d30*/  IMAD R4, R10, 0x4, R3 ;  /* 0x000000040a047824 */ /* 0x002fe200078e0203 */
[----:B------:R-:W-:Y:S01]  /*11d40*/  PRMT R3, R12, 0x7770, RZ ;  /* 0x000077700c037816 */ /* 0x000fe200000000ff */
[----:B------:R-:W1:Y:S03]  /*11d50*/  LDC R10, c[0x0][0x3b8] ;  /* 0x0000ee00ff0a7b82 */ /* 0x000e660000000800 */
[C---:B------:R-:W-:Y:S01]  /*11d60*/  IADD3 R26, P6, PT, R4.reuse, R2, RZ ;  /* 0x00000002041a7210 */ /* 0x040fe20007fde0ff */
[----:B------:R0:W-:Y:S03]  /*11d70*/  @P2 STG.E.U8 desc[UR8][R24.64], R3 ;  /* 0x0000000318002986 */ /* 0x0001e6000c101108 */
[----:B------:R-:W-:Y:S01]  /*11d80*/  LEA.HI.X.SX32 R27, R4, R0, 0x1, P6 ;  /* 0x00000000041b7211 */ /* 0x000fe200030f0eff */
[----:B------:R-:W1:Y:S01]  /*11d90*/  LDC R12, c[0x0][0x3b8] ;  /* 0x0000ee00ff0c7b82 */ /* 0x000e620000000800 */
[----:B0-----:R-:W-:-:S07]  /*11da0*/  IMAD R3, R8, 0x4, R4 ;  /* 0x0000000408037824 */ /* 0x001fce00078e0204 */
[----:B------:R-:W0:Y:S01]  /*11db0*/  LDC R8, c[0x0][0x3b8] ;  /* 0x0000ee00ff087b82 */ /* 0x000e220000000800 */
[----:B------:R-:W-:-:S04]  /*11dc0*/  IADD3 R24, P6, PT, R3, R2, RZ ;  /* 0x0000000203187210 */ /* 0x000fc80007fde0ff */
[----:B------:R-:W-:Y:S02]  /*11dd0*/  LEA.HI.X.SX32 R25, R3, R0, 0x1, P6 ;  /* 0x0000000003197211 */ /* 0x000fe400030f0eff */
[----:B----4-:R-:W-:-:S05]  /*11de0*/  PRMT R4, R7, 0x7770, RZ ;  /* 0x0000777007047816 */ /* 0x010fca00000000ff */
[----:B------:R3:W-:Y:S01]  /*11df0*/  @P3 STG.E.U8 desc[UR8][R26.64], R4 ;  /* 0x000000041a003986 */ /* 0x0007e2000c101108 */
[----:B------:R-:W-:Y:S01]  /*11e00*/  ISETP.LT.AND P3, PT, R18, UR6, !P0 ;  /* 0x0000000612007c0c */ /* 0x000fe2000c761270 */
[----:B------:R-:W4:Y:S02]  /*11e10*/  LDCU UR6, c[0x0][0x39c] ;  /* 0x00007380ff0677ac */ /* 0x000f240008000800 */
[----:B------:R-:W4:Y:S01]  /*11e20*/  LDL.LU R18, [R1+0x1c] ;  /* 0x00001c0001127983 */ /* 0x000f220000300800 */
[----:B---3--:R-:W-:Y:S01]  /*11e30*/  IMAD R4, R6, 0x4, R3 ;  /* 0x0000000406047824 */ /* 0x008fe200078e0203 */
[----:B------:R-:W-:Y:S01]  /*11e40*/  PRMT R3, R29, 0x7770, RZ ;  /* 0x000077701d037816 */ /* 0x000fe200000000ff */
[----:B------:R-:W3:Y:S04]  /*11e50*/  LDC R6, c[0x0][0x3b8] ;  /* 0x0000ee00ff067b82 */ /* 0x000ee80000000800 */
[----:B------:R1:W-:Y:S01]  /*11e60*/  @P5 STG.E.U8 desc[UR8][R24.64], R3 ;  /* 0x0000000318005986 */ /* 0x0003e2000c101108 */
[----:B--2---:R-:W-:Y:S01]  /*11e70*/  ISETP.LT.AND P5, PT, R9, UR5, !P0 ;  /* 0x0000000509007c0c */ /* 0x004fe2000c7a1270 */
[----:B------:R-:W2:Y:S02]  /*11e80*/  LDCU UR5, c[0x0][0x39c] ;  /* 0x00007380ff0577ac */ /* 0x000ea40008000800 */
[----:B------:R-:W3:Y:S01]  /*11e90*/  LDL.LU R9, [R1+0x4a8] ;  /* 0x0004a80001097983 */ /* 0x000ee20000300800 */
[----:B------:R-:W-:-:S02]  /*11ea0*/  IADD3 R26, P6, PT, R4, R2, RZ ;  /* 0x00000002041a7210 */ /* 0x000fc40007fde0ff */
[----:B------:R-:W-:Y:S01]  /*11eb0*/  ISETP.LT.AND P2, PT, R20, UR4, !P0 ;  /* 0x0000000414007c0c */ /* 0x000fe2000c741270 */
[----:B------:R-:W0:Y:S01]  /*11ec0*/  LDCU UR4, c[0x0][0x39c] ;  /* 0x00007380ff0477ac */ /* 0x000e220008000800 */
[----:B------:R-:W-:Y:S01]  /*11ed0*/  LEA.HI.X.SX32 R27, R4, R0, 0x1, P6 ;  /* 0x00000000041b7211 */ /* 0x000fe200030f0eff */
[----:B-1----:R-:W-:Y:S01]  /*11ee0*/  IMAD R3, R12, 0x4, R4 ;  /* 0x000000040c037824 */ /* 0x002fe200078e0204 */
[----:B------:R-:W-:Y:S01]  /*11ef0*/  PRMT R4, R14, 0x7770, RZ ;  /* 0x000077700e047816 */ /* 0x000fe200000000ff */
[----:B------:R-:W1:Y:S03]  /*11f00*/  LDC R12, c[0x0][0x3b8] ;  /* 0x0000ee00ff0c7b82 */ /* 0x000e660000000800 */
[C---:B------:R-:W-:Y:S01]  /*11f10*/  IADD3 R24, P6, PT, R3.reuse, R2, RZ ;  /* 0x0000000203187210 */ /* 0x040fe20007fde0ff */
[----:B------:R0:W-:Y:S03]  /*11f20*/  @P4 STG.E.U8 desc[UR8][R26.64], R4 ;  /* 0x000000041a004986 */ /* 0x0001e6000c101108 */
[----:B------:R-:W-:Y:S01]  /*11f30*/  LEA.HI.X.SX32 R25, R3, R0, 0x1, P6 ;  /* 0x0000000003197211 */ /* 0x000fe200030f0eff */
[----:B0-----:R-:W-:Y:S01]  /*11f40*/  IMAD R4, R10, 0x4, R3 ;  /* 0x000000040a047824 */ /* 0x001fe200078e0203 */
[----:B------:R-:W-:Y:S01]  /*11f50*/  PRMT R3, R28, 0x7770, RZ ;  /* 0x000077701c037816 */ /* 0x000fe200000000ff */
[----:B------:R-:W0:Y:S03]  /*11f60*/  LDC R10, c[0x0][0x3b8] ;  /* 0x0000ee00ff0a7b82 */ /* 0x000e260000000800 */
[C---:B------:R-:W-:Y:S01]  /*11f70*/  IADD3 R26, P6, PT, R4.reuse, R2, RZ ;  /* 0x00000002041a7210 */ /* 0x040fe20007fde0ff */
[----:B------:R2:W-:Y:S03]  /*11f80*/  @P2 STG.E.U8 desc[UR8][R24.64], R3 ;  /* 0x0000000318002986 */ /* 0x0005e6000c101108 */
[----:B------:R-:W-:-:S02]  /*11f90*/  LEA.HI.X.SX32 R27, R4, R0, 0x1, P6 ;  /* 0x00000000041b7211 */ /* 0x000fc400030f0eff */
[----:B--2---:R-:W-:Y:S01]  /*11fa0*/  ISETP.LT.AND P2, PT, R15, UR5, !P0 ;  /* 0x000000050f007c0c */ /* 0x004fe2000c741270 */
[----:B------:R-:W2:Y:S01]  /*11fb0*/  LDCU UR5, c[0x0][0x39c] ;  /* 0x00007380ff0577ac */ /* 0x000ea20008000800 */
[----:B------:R-:W2:Y:S04]  /*11fc0*/  LDL.LU R15, [R1+0x4a4] ;  /* 0x0004a400010f7983 */ /* 0x000ea80000300800 */
[----:B------:R-:W2:Y:S01]  /*11fd0*/  LDL.LU R20, [R1+0x120] ;  /* 0x0001200001147983 */ /* 0x000ea20000300800 */
[----:B------:R-:W-:Y:S01]  /*11fe0*/  IMAD R3, R8, 0x4, R4 ;  /* 0x0000000408037824 */ /* 0x000fe200078e0204 */
[----:B------:R-:W-:Y:S01]  /*11ff0*/  ISETP.LT.AND P4, PT, R16, UR4, !P0 ;  /* 0x0000000410007c0c */ /* 0x000fe2000c781270 */
[----:B------:R-:W0:Y:S01]  /*12000*/  LDCU UR4, c[0x0][0x39c] ;  /* 0x00007380ff0477ac */ /* 0x000e220008000800 */
[----:B------:R-:W0:Y:S01]  /*12010*/  LDC R8, c[0x0][0x3b8] ;  /* 0x0000ee00ff087b82 */ /* 0x000e220000000800 */
[----:B---3--:R-:W-:-:S05]  /*12020*/  PRMT R4, R9, 0x7770, RZ ;  /* 0x0000777009047816 */ /* 0x008fca00000000ff */
[----:B------:R3:W-:Y:S01]  /*12030*/  @P3 STG.E.U8 desc[UR8][R26.64], R4 ;  /* 0x000000041a003986 */ /* 0x0007e2000c101108 */
[----:B----4-:R-:W-:Y:S01]  /*12040*/  ISETP.LT.AND P3, PT, R11, UR6, !P0 ;  /* 0x000000060b007c0c */ /* 0x010fe2000c761270 */
[----:B------:R-:W4:Y:S02]  /*12050*/  LDCU UR6, c[0x0][0x39c] ;  /* 0x00007380ff0677ac */ /* 0x000f240008000800 */
[----:B------:R-:W2:Y:S01]  /*12060*/  LDL.LU R11, [R1+0x4a0] ;  /* 0x0004a000010b7983 */ /* 0x000ea20000300800 */
[----:B------:R-:W-:-:S04]  /*12070*/  IADD3 R24, P6, PT, R3, R2, RZ ;  /* 0x0000000203187210 */ /* 0x000fc80007fde0ff */
[----:B------:R-:W-:Y:S01]  /*12080*/  LEA.HI.X.SX32 R25, R3, R0, 0x1, P6 ;  /* 0x0000000003197211 */ /* 0x000fe200030f0eff */
[----:B---3--:R-:W-:Y:S01]  /*12090*/  IMAD R4, R6, 0x4, R3 ;  /* 0x0000000406047824 */ /* 0x008fe200078e0203 */
[----:B------:R-:W-:Y:S01]  /*120a0*/  PRMT R3, R18, 0x7770, RZ ;  /* 0x0000777012037816 */ /* 0x000fe200000000ff */
[----:B------:R-:W3:Y:S04]  /*120b0*/  LDC R6, c[0x0][0x3b8] ;  /* 0x0000ee00ff067b82 */ /* 0x000ee80000000800 */
[----:B------:R1:W-:Y:S01]  /*120c0*/  @P5 STG.E.U8 desc[UR8][R24.64], R3 ;  /* 0x0000000318005986 */ /* 0x0003e2000c101108 */
[----:B0-----:R-:W-:Y:S01]  /*120d0*/  ISETP.LT.AND P5, PT, R13, UR4, !P0 ;  /* 0x000000040d007c0c */ /* 0x001fe2000c7a1270 */
[----:B------:R-:W0:Y:S02]  /*120e0*/  LDCU UR4, c[0x0][0x39c] ;  /* 0x00007380ff0477ac */ /* 0x000e240008000800 */
[----:B------:R-:W3:Y:S01]  /*120f0*/  LDL.LU R13, [R1+0x49c] ;  /* 0x00049c00010d7983 */ /* 0x000ee20000300800 */
[----:B------:R-:W-:-:S04]  /*12100*/  IADD3 R26, P6, PT, R4, R2, RZ ;  /* 0x00000002041a7210 */ /* 0x000fc80007fde0ff */
[----:B------:R-:W-:Y:S01]  /*12110*/  LEA.HI.X.SX32 R27, R4, R0, 0x1, P6 ;  /* 0x00000000041b7211 */ /* 0x000fe200030f0eff */
[----:B-1----:R-:W-:Y:S02]  /*12120*/  IMAD R3, R12, 0x4, R4 ;  /* 0x000000040c037824 */ /* 0x002fe400078e0204 */
[----:B------:R-:W1:Y:S01]  /*12130*/  LDC R12, c[0x0][0x3b8] ;  /* 0x0000ee00ff0c7b82 */ /* 0x000e620000000800 */
[----:B--2---:R-:W-:-:S05]  /*12140*/  PRMT R4, R11, 0x7770, RZ ;  /* 0x000077700b047816 */ /* 0x004fca00000000ff */
[----:B------:R2:W-:Y:S01]  /*12150*/  @P4 STG.E.U8 desc[UR8][R26.64], R4 ;  /* 0x000000041a004986 */ /* 0x0005e2000c101108 */
[----:B------:R-:W-:Y:S01]  /*12160*/  ISETP.LT.AND P4, PT, R17, UR5, !P0 ;  /* 0x0000000511007c0c */ /* 0x000fe2000c781270 */
[----:B------:R-:W0:Y:S02]  /*12170*/  LDCU UR5, c[0x0][0x39c] ;  /* 0x00007380ff0577ac */ /* 0x000e240008000800 */
[----:B------:R-:W4:Y:S01]  /*12180*/  LDL.LU R17, [R1+0x498] ;  /* 0x0004980001117983 */ /* 0x000f220000300800 */
[----:B------:R-:W-:-:S03]  /*12190*/  IADD3 R24, P6, PT, R3, R2, RZ ;  /* 0x0000000203187210 */ /* 0x000fc60007fde0ff */
[----:B------:R-:W4:Y:S01]  /*121a0*/  LDL.LU R16, [R1+0x12c] ;  /* 0x00012c0001107983 */ /* 0x000f220000300800 */
[----:B------:R-:W-:Y:S01]  /*121b0*/  LEA.HI.X.SX32 R25, R3, R0, 0x1, P6 ;  /* 0x0000000003197211 */ /* 0x000fe200030f0eff */
[----:B--2---:R-:W-:Y:S01]  /*121c0*/  IMAD R4, R10, 0x4, R3 ;  /* 0x000000040a047824 */ /* 0x004fe200078e0203 */
[----:B---3--:R-:W-:Y:S01]  /*121d0*/  PRMT R3, R13, 0x7770, RZ ;  /* 0x000077700d037816 */ /* 0x008fe200000000ff */
[----:B------:R-:W2:Y:S03]  /*121e0*/  LDC R10, c[0x0][0x3b8] ;  /* 0x0000ee00ff0a7b82 */ /* 0x000ea60000000800 */
[C---:B------:R-:W-:Y:S01]  /*121f0*/  IADD3 R26, P6, PT, R4.reuse, R2, RZ ;  /* 0x00000002041a7210 */ /* 0x040fe20007fde0ff */
[----:B------:R3:W-:Y:S03]  /*12200*/  @P2 STG.E.U8 desc[UR8][R24.64], R3 ;  /* 0x0000000318002986 */ /* 0x0007e6000c101108 */
[----:B------:R-:W-:Y:S01]  /*12210*/  LEA.HI.X.SX32 R27, R4, R0, 0x1, P6 ;  /* 0x00000000041b7211 */ /* 0x000fe200030f0eff */
[----:B---3--:R-:W-:Y:S01]  /*12220*/  IMAD R3, R8, 0x4, R4 ;  /* 0x0000000408037824 */ /* 0x008fe200078e0204 */
[----:B------:R-:W-:Y:S01]  /*12230*/  PRMT R4, R15, 0x7770, RZ ;  /* 0x000077700f047816 */ /* 0x000fe200000000ff */
[----:B------:R-:W3:Y:S03]  /*12240*/  LDC R8, c[0x0][0x3b8] ;  /* 0x0000ee00ff087b82 */ /* 0x000ee60000000800 */
[----:B------:R-:W-:Y:S01]  /*12250*/  IADD3 R24, P6, PT, R3, R2, RZ ;  /* 0x0000000203187210 */ /* 0x000fe20007fde0ff */
[----:B------:R0:W-:Y:S01]  /*12260*/  @P3 STG.E.U8 desc[UR8][R26.64], R4 ;  /* 0x000000041a003986 */ /* 0x0001e2000c101108 */
[----:B----4-:R-:W-:Y:S01]  /*12270*/  ISETP.LT.AND P3, PT, R19, UR6, !P0 ;  /* 0x0000000613007c0c */ /* 0x010fe2000c761270 */
[----:B------:R-:W4:Y:S01]  /*12280*/  LDCU UR6, c[0x0][0x39c] ;  /* 0x00007380ff0677ac */ /* 0x000f220008000800 */
[----:B------:R-:W-:Y:S01]  /*12290*/  LEA.HI.X.SX32 R25, R3, R0, 0x1, P6 ;  /* 0x0000000003197211 */ /* 0x000fe200030f0eff */
[----:B------:R-:W2:Y:S01]  /*122a0*/  LDL.LU R19, [R1+0x494] ;  /* 0x0004940001137983 */ /* 0x000ea20000300800 */
[----:B0-----:R-:W-:Y:S01]  /*122b0*/  IMAD R4, R6, 0x4, R3 ;  /* 0x0000000406047824 */ /* 0x001fe200078e0203 */
[----:B------:R-:W-:Y:S01]  /*122c0*/  ISETP.LT.AND P2, PT, R20, UR4, !P0 ;  /* 0x0000000414007c0c */ /* 0x000fe2000c741270 */
[----:B------:R-:W0:Y:S01]  /*122d0*/  LDCU UR4, c[0x0][0x39c] ;  /* 0x00007380ff0477ac */ /* 0x000e220008000800 */
[----:B------:R-:W0:Y:S01]  /*122e0*/  LDC R6, c[0x0][0x3b8] ;  /* 0x0000ee00ff067b82 */ /* 0x000e220000000800 */
[----:B------:R-:W-:-:S05]  /*122f0*/  PRMT R3, R17, 0x7770, RZ ;  /* 0x0000777011037816 */ /* 0x000fca00000000ff */
[----:B------:R1:W-:Y:S01]  /*12300*/  @P5 STG.E.U8 desc[UR8][R24.64], R3 ;  /* 0x0000000318005986 */ /* 0x0003e2000c101108 */
[----:B------:R-:W-:Y:S01]  /*12310*/  ISETP.LT.AND P5, PT, R21, UR5, !P0 ;  /* 0x0000000515007c0c */ /* 0x000fe2000c7a1270 */
[----:B------:R-:W0:Y:S02]  /*12320*/  LDCU UR5, c[0x0][0x39c] ;  /* 0x00007380ff0577ac */ /* 0x000e240008000800 */
[----:B------:R-:W3:Y:S01]  /*12330*/  LDL.LU R21, [R1+0x490] ;  /* 0x0004900001157983 */ /* 0x000ee20000300800 */
[----:B------:R-:W-:-:S03]  /*12340*/  IADD3 R26, P6, PT, R4, R2, RZ ;  /* 0x00000002041a7210 */ /* 0x000fc60007fde0ff */
[----:B------:R-:W4:Y:S01]  /*12350*/  LDL.LU R20, [R1+0x138] ;  /* 0x0001380001147983 */ /* 0x000f220000300800 */
[----:B------:R-:W-:Y:S01]  /*12360*/  LEA.HI.X.SX32 R27, R4, R0, 0x1, P6 ;  /* 0x00000000041b7211 */ /* 0x000fe200030f0eff */
[----:B-1----:R-:W-:Y:S02]  /*12370*/  IMAD R3, R12, 0x4, R4 ;  /* 0x000000040c037824 */ /* 0x002fe400078e0204 */
[----:B------:R-:W1:Y:S03]  /*12380*/  LDC R12, c[0x0][0x3b8] ;  /* 0x0000ee00ff0c7b82 */ /* 0x000e660000000800 */
[----:B------:R-:W-:-:S04]  /*12390*/  IADD3 R24, P6, PT, R3, R2, RZ ;  /* 0x0000000203187210 */ /* 0x000fc80007fde0ff */
[----:B------:R-:W-:Y:S02]  /*123a0*/  LEA.HI.X.SX32 R25, R3, R0, 0x1, P6 ;  /* 0x0000000003197211 */ /* 0x000fe400030f0eff */
[----:B--2---:R-:W-:-:S05]  /*123b0*/  PRMT R4, R19, 0x7770, RZ ;  /* 0x0000777013047816 */ /* 0x004fca00000000ff */
[----:B------:R2:W-:Y:S01]  /*123c0*/  @P4 STG.E.U8 desc[UR8][R26.64], R4 ;  /* 0x000000041a004986 */ /* 0x0005e2000c101108 */
[----:B0-----:R-:W-:Y:S01]  /*123d0*/  ISETP.LT.AND P4, PT, R16, UR4, !P0 ;  /* 0x0000000410007c0c */ /* 0x001fe2000c781270 */
[----:B------:R-:W4:Y:S02]  /*123e0*/  LDCU UR4, c[0x0][0x39c] ;  /* 0x00007380ff0477ac */ /* 0x000f240008000800 */
[----:B------:R-:W4:Y:S01]  /*123f0*/  LDL.LU R16, [R1+0x13c] ;  /* 0x00013c0001107983 */ /* 0x000f220000300800 */
[----:B--2---:R-:W-:Y:S02]  /*12400*/  IMAD R4, R10, 0x4, R3 ;  /* 0x000000040a047824 */ /* 0x004fe400078e0203 */
[----:B------:R-:W0:Y:S01]  /*12410*/  LDC R10, c[0x0][0x3b8] ;  /* 0x0000ee00ff0a7b82 */ /* 0x000e220000000800 */
[----:B---3--:R-:W-:-:S05]  /*12420*/  PRMT R3, R21, 0x7770, RZ ;  /* 0x0000777015037816 */ /* 0x008fca00000000ff */
[----:B------:R2:W-:Y:S04]  /*12430*/  @P2 STG.E.U8 desc[UR8][R24.64], R3 ;  /* 0x0000000318002986 */ /* 0x0005e8000c101108 */
[----:B--2---:R-:W2:Y:S01]  /*12440*/  LDL.LU R25, [R1+0x130] ;  /* 0x0001300001197983 */ /* 0x004ea20000300800 */
[----:B------:R-:W-:Y:S01]  /*12450*/  IADD3 R26, P6, PT, R4, R2, RZ ;  /* 0x00000002041a7210 */ /* 0x000fe20007fde0ff */
[----:B------:R-:W-:Y:S02]  /*12460*/  IMAD R3, R8, 0x4, R4 ;  /* 0x0000000408037824 */ /* 0x000fe400078e0204 */
[----:B------:R-:W3:Y:S01]  /*12470*/  LDL.LU R8, [R1+0x134] ;  /* 0x0001340001087983 */ /* 0x000ee20000300800 */
[----:B------:R-:W-:Y:S02]  /*12480*/  LEA.HI.X.SX32 R27, R4, R0, 0x1, P6 ;  /* 0x00000000041b7211 */ /* 0x000fe400030f0eff */
[----:B------:R-:W-:-:S02]  /*12490*/  PRMT R4, R23, 0x7770, RZ ;  /* 0x0000777017047816 */ /* 0x000fc400000000ff */
[----:B------:R-:W-:-:S03]  /*124a0*/  IADD3 R24, P6, PT, R3, R2, RZ ;  /* 0x0000000203187210 */ /* 0x000fc60007fde0ff */
[----:B------:R0:W-:Y:S02]  /*124b0*/  @P3 STG.E.U8 desc[UR8][R26.64], R4 ;  /* 0x000000041a003986 */ /* 0x0001e4000c101108 */
[----:B0-----:R-:W-:Y:S02]  /*124c0*/  IMAD R4, R6, 0x4, R3 ;  /* 0x0000000406047824 */ /* 0x001fe400078e0203 */
[----:B------:R-:W0:Y:S01]  /*124d0*/  LDC R6, c[0x0][0x3b8] ;  /* 0x0000ee00ff067b82 */ /* 0x000e220000000800 */
[----:B--2---:R-:W-:Y:S01]  /*124e0*/  ISETP.LT.AND P2, PT, R25, UR5, !P0 ;  /* 0x0000000519007c0c */ /* 0x004fe2000c741270 */
[----:B------:R-:W2:Y:S01]  /*124f0*/  LDCU UR5, c[0x0][0x39c] ;  /* 0x00007380ff0577ac */ /* 0x000ea20008000800 */
[----:B------:R-:W-:Y:S02]  /*12500*/  LEA.HI.X.SX32 R25, R3, R0, 0x1, P6 ;  /* 0x0000000003197211 */ /* 0x000fe400030f0eff */
[----:B------:R-:W-:-:S05]  /*12510*/  PRMT R3, R22, 0x7771, RZ ;  /* 0x0000777116037816 */ /* 0x000fca00000000ff */
[----:B------:R1:W-:Y:S01]  /*12520*/  @P5 STG.E.U8 desc[UR8][R24.64], R3 ;  /* 0x0000000318005986 */ /* 0x0003e2000c101108 */
[----:B----4-:R-:W-:Y:S01]  /*12530*/  ISETP.LT.AND P5, PT, R20, UR4, !P0 ;  /* 0x0000000414007c0c */ /* 0x010fe2000c7a1270 */
[----:B------:R-:W4:Y:S02]  /*12540*/  LDCU UR4, c[0x0][0x39c] ;  /* 0x00007380ff0477ac */ /* 0x000f240008000800 */
[----:B------:R-:W4:Y:S01]  /*12550*/  LDL.LU R20, [R1+0x148] ;  /* 0x0001480001147983 */ /* 0x000f220000300800 */
[----:B-1----:R-:W-:-:S03]  /*12560*/  IMAD R3, R12, 0x4, R4 ;  /* 0x000000040c037824 */ /* 0x002fc600078e0204 */
[----:B------:R-:W4:Y:S01]  /*12570*/  LDL R12, [R1+0x24] ;  /* 0x00002400010c7983 */ /* 0x000f220000100800 */
[----:B------:R-:W-:-:S04]  /*12580*/  IADD3 R26, P6, PT, R4, R2, RZ ;  /* 0x00000002041a7210 */ /* 0x000fc80007fde0ff */
[----:B------:R-:W-:Y:S02]  /*12590*/  LEA.HI.X.SX32 R27, R4, R0, 0x1, P6 ;  /* 0x00000000041b7211 */ /* 0x000fe400030f0eff */
        /* <DEDUP_REMOVED lines=8> */
[----:B---3--:R-:W-:Y:S01]  /*12620*/  ISETP.LT.AND P3, PT, R8, UR6, !P0 ;  /* 0x0000000608007c0c */ /* 0x008fe2000c761270 */
[----:B------:R-:W1:Y:S01]  /*12630*/  LDC R10, c[0x0][0x3b8] ;  /* 0x0000ee00ff0a7b82 */ /* 0x000e620000000800 */
[----:B------:R-:W3:Y:S07]  /*12640*/  LDCU UR6, c[0x0][0x39c] ;  /* 0x00007380ff0677ac */ /* 0x000eee0008000800 */
[----:B------:R-:W0:Y:S01]  /*12650*/  LDC R8, c[0x0][0x3b8] ;  /* 0x0000ee00ff087b82 */ /* 0x000e220000000800 */
[----:B----4-:R-:W-:-:S07]  /*12660*/  PRMT R3, R12, 0x7771, RZ ;  /* 0x000077710c037816 */ /* 0x010fce00000000ff */
[----:B------:R-:W4:Y:S01]  /*12670*/  LDC R12, c[0x0][0x3b8] ;  /* 0x0000ee00ff0c7b82 */ /* 0x000f220000000800 */
[----:B------:R0:W-:Y:S04]  /*12680*/  @P2 STG.E.U8 desc[UR8][R24.64], R3 ;  /* 0x0000000318002986 */ /* 0x0001e8000c101108 */
[----:B0-----:R-:W2:Y:S01]  /*12690*/  LDL.LU R25, [R1+0x140] ;  /* 0x0001400001197983 */ /* 0x001ea20000300800 */
[----:B------:R-:W-:-:S03]  /*126a0*/  IMAD R3, R8, 0x4, R4 ;  /* 0x0000000408037824 */ /* 0x000fc600078e0204 */
[----:B------:R-:W3:Y:S01]  /*126b0*/  LDL.LU R8, [R1+0x144] ;  /* 0x0001440001087983 */ /* 0x000ee20000300800 */
[----:B------:R-:W-:-:S04]  /*126c0*/  IADD3 R26, P6, PT, R4, R2, RZ ;  /* 0x00000002041a7210 */ /* 0x000fc80007fde0ff */
[----:B------:R-:W-:Y:S02]  /*126d0*/  LEA.HI.X.SX32 R27, R4, R0, 0x1, P6 ;  /* 0x00000000041b7211 */ /* 0x000fe400030f0eff */
[----:B------:R-:W-:Y:S02]  /*126e0*/  PRMT R4, R7, 0x7771, RZ ;  /* 0x0000777107047816 */ /* 0x000fe400000000ff */
[----:B------:R-:W-:-:S03]  /*126f0*/  IADD3 R24, P6, PT, R3, R2, RZ ;  /* 0x0000000203187210 */ /* 0x000fc60007fde0ff */
[----:B------:R0:W-:Y:S02]  /*12700*/  @P3 STG.E.U8 desc[UR8][R26.64], R4 ;  /* 0x000000041a003986 */ /* 0x0001e4000c101108 */
[----:B0-----:R-:W-:Y:S02]  /*12710*/  IMAD R4, R6, 0x4, R3 ;  /* 0x0000000406047824 */ /* 0x001fe400078e0203 */
[----:B------:R-:W0:Y:S01]  /*12720*/  LDC R6, c[0x0][0x3b8] ;  /* 0x0000ee00ff067b82 */ /* 0x000e220000000800 */
[----:B--2---:R-:W-:Y:S01]  /*12730*/  ISETP.LT.AND P2, PT, R25, UR4, !P0 ;  /* 0x0000000419007c0c */ /* 0x004fe2000c741270 */
[----:B------:R-:W2:Y:S01]  /*12740*/  LDCU UR4, c[0x0][0x39c] ;  /* 0x00007380ff0477ac */ /* 0x000ea20008000800 */
[----:B------:R-:W-:Y:S02]  /*12750*/  LEA.HI.X.SX32 R25, R3, R0, 0x1, P6 ;  /* 0x0000000003197211 */ /* 0x000fe400030f0eff */
[----:B------:R-:W-:Y:S02]  /*12760*/  PRMT R3, R29, 0x7771, RZ ;  /* 0x000077711d037816 */ /* 0x000fe400000000ff */
[----:B------:R-:W-:-:S03]  /*12770*/  IADD3 R26, P6, PT, R4, R2, RZ ;  /* 0x00000002041a7210 */ /* 0x000fc60007fde0ff */
[----:B------:R4:W-:Y:S01]  /*12780*/  @P5 STG.E.U8 desc[UR8][R24.64], R3 ;  /* 0x0000000318005986 */ /* 0x0009e2000c101108 */
[----:B------:R-:W-:Y:S01]  /*12790*/  LEA.HI.X.SX32 R27, R4, R0, 0x1, P6 ;  /* 0x00000000041b7211 */ /* 0x000fe200030f0eff */
[----:B----4-:R-:W-:Y:S01]  /*127a0*/  IMAD R3, R12, 0x4, R4 ;  /* 0x000000040c037824 */ /* 0x010fe200078e0204 */
[----:B------:R-:W-:Y:S01]  /*127b0*/  PRMT R4, R14, 0x7771, RZ ;  /* 0x000077710e047816 */ /* 0x000fe200000000ff */
[----:B------:R-:W4:Y:S03]  /*127c0*/  LDC R12, c[0x0][0x3b8] ;  /* 0x0000ee00ff0c7b82 */ /* 0x000f260000000800 */
[C---:B------:R-:W-:Y:S01]  /*127d0*/  IADD3 R24, P6, PT, R3.reuse, R2, RZ ;  /* 0x0000000203187210 */ /* 0x040fe20007fde0ff */
[----:B------:R1:W-:Y:S03]  /*127e0*/  @P4 STG.E.U8 desc[UR8][R26.64], R4 ;  /* 0x000000041a004986 */ /* 0x0003e6000c101108 */
[----:B------:R-:W-:-:S02]  /*127f0*/  LEA.HI.X.SX32 R25, R3, R0, 0x1, P6 ;  /* 0x0000000003197211 */ /* 0x000fc400030f0eff */
[----:B------:R-:W-:Y:S01]  /*12800*/  ISETP.LT.AND P5, PT, R20, UR5, !P0 ;  /* 0x0000000514007c0c */ /* 0x000fe2000c7a1270 */
[----:B------:R-:W0:Y:S01]  /*12810*/  LDCU UR5, c[0x0][0x39c] ;  /* 0x00007380ff0577ac */ /* 0x000e220008000800 */
[----:B------:R-:W4:Y:S01]  /*12820*/  LDL.LU R20, [R1+0x158] ;  /* 0x0001580001147983 */ /* 0x000f220000300800 */
[----:B-1----:R-:W-:Y:S01]  /*12830*/  IMAD R4, R10, 0x4, R3 ;  /* 0x000000040a047824 */ /* 0x002fe200078e0203 */
[----:B------:R-:W-:Y:S01]  /*12840*/  PRMT R3, R28, 0x7771, RZ ;  /* 0x000077711c037816 */ /* 0x000fe200000000ff */
[----:B------:R-:W1:Y:S01]  /*12850*/  LDC R10, c[0x0][0x3b8] ;  /* 0x0000ee00ff0a7b82 */ /* 0x000e620000000800 */
[----:B--2---:R-:W-:Y:S01]  /*12860*/  ISETP.LT.AND P4, PT, R16, UR4, !P0 ;  /* 0x0000000410007c0c */ /* 0x004fe2000c781270 */
[----:B------:R-:W2:Y:S01]  /*12870*/  LDCU UR4, c[0x0][0x39c] ;  /* 0x00007380ff0477ac */ /* 0x000ea20008000800 */
[----:B------:R-:W2:Y:S04]  /*12880*/  LDL.LU R16, [R1+0x15c] ;  /* 0x00015c0001107983 */ /* 0x000ea80000300800 */
[----:B------:R0:W-:Y:S04]  /*12890*/  @P2 STG.E.U8 desc[UR8][R24.64], R3 ;  /* 0x0000000318002986 */ /* 0x0001e8000c101108 */
[----:B0-----:R-:W2:Y:S01]  /*128a0*/  LDL.LU R25, [R1+0x150] ;  /* 0x0001500001197983 */ /* 0x001ea20000300800 */
[----:B---3--:R-:W-:Y:S01]  /*128b0*/  ISETP.LT.AND P3, PT, R8, UR6, !P0 ;  /* 0x0000000608007c0c */ /* 0x008fe2000c761270 */
[----:B------:R-:W0:Y:S01]  /*128c0*/  LDCU UR6, c[0x0][0x39c] ;  /* 0x00007380ff0677ac */ /* 0x000e220008000800 */
[----:B------:R-:W3:Y:S01]  /*128d0*/  LDC R8, c[0x0][0x3b8] ;  /* 0x0000ee00ff087b82 */ /* 0x000ee20000000800 */
[----:B------:R-:W-:-:S04]  /*128e0*/  IADD3 R26, P6, PT, R4, R2, RZ ;  /* 0x00000002041a7210 */ /* 0x000fc80007fde0ff */
[----:B------:R-:W-:Y:S01]  /*128f0*/  LEA.HI.X.SX32 R27, R4, R0, 0x1, P6 ;  /* 0x00000000041b7211 */ /* 0x000fe200030f0eff */
[----:B---3--:R-:W-:Y:S02]  /*12900*/  IMAD R3, R8, 0x4, R4 ;  /* 0x0000000408037824 */ /* 0x008fe400078e0204 */
[----:B------:R-:W0:Y:S01]  /*12910*/  LDL.LU R8, [R1+0x154] ;  /* 0x0001540001087983 */ /* 0x000e220000300800 */
[----:B------:R-:W-:Y:S02]  /*12920*/  PRMT R4, R9, 0x7771, RZ ;  /* 0x0000777109047816 */ /* 0x000fe400000000ff */
[----:B------:R-:W-:-:S03]  /*12930*/  IADD3 R24, P6, PT, R3, R2, RZ ;  /* 0x0000000203187210 */ /* 0x000fc60007fde0ff */
[----:B------:R3:W-:Y:S02]  /*12940*/  @P3 STG.E.U8 desc[UR8][R26.64], R4 ;  /* 0x000000041a003986 */ /* 0x0007e4000c101108 */
[----:B---3--:R-:W-:Y:S02]  /*12950*/  IMAD R4, R6, 0x4, R3 ;  /* 0x0000000406047824 */ /* 0x008fe400078e0203 */
[----:B------:R-:W3:Y:S01]  /*12960*/  LDC R6, c[0x0][0x3b8] ;  /* 0x0000ee00ff067b82 */ /* 0x000ee20000000800 */
        /* <DEDUP_REMOVED lines=24> */
[----:B------:R-:W-:Y:S01]  /*12af0*/  ISETP.LT.AND P3, PT, R8, UR6, !P0 ;  /* 0x0000000608007c0c */ /* 0x000fe2000c761270 */
[----:B------:R-:W0:Y:S01]  /*12b00*/  LDCU UR6, c[0x0][0x39c] ;  /* 0x00007380ff0677ac */ /* 0x000e220008000800 */
[----:B------:R-:W0:Y:S01]  /*12b10*/  LDC R8, c[0x0][0x3b8] ;  /* 0x0000ee00ff087b82 */ /* 0x000e220000000800 */
[----:B------:R-:W-:-:S04]  /*12b20*/  IADD3 R26, P6, PT, R4, R2, RZ ;  /* 0x00000002041a7210 */ /* 0x000fc80007fde0ff */
[----:B------:R-:W-:Y:S01]  /*12b30*/  LEA.HI.X.SX32 R27, R4, R0, 0x1, P6 ;  /* 0x00000000041b7211 */ /* 0x000fe200030f0eff */
[----:B0-----:R-:W-:Y:S02]  /*12b40*/  IMAD R3, R8, 0x4, R4 ;  /* 0x0000000408037824 */ /* 0x001fe400078e0204 */
[----:B------:R-:W4:Y:S01]  /*12b50*/  LDL.LU R8, [R1+0x164] ;  /* 0x0001640001087983 */ /* 0x000f220000300800 */
[----:B------:R-:W-:Y:S02]  /*12b60*/  PRMT R4, R15, 0x7771, RZ ;  /* 0x000077710f047816 */ /* 0x000fe400000000ff */
[----:B------:R-:W-:-:S03]  /*12b70*/  IADD3 R24, P6, PT, R3, R2, RZ ;  /* 0x0000000203187210 */ /* 0x000fc60007fde0ff */
[----:B------:R3:W-:Y:S02]  /*12b80*/  @P3 STG.E.U8 desc[UR8][R26.64], R4 ;  /* 0x000000041a003986 */ /* 0x0007e4000c101108 */
[----:B---3--:R-:W-:Y:S02]  /*12b90*/  IMAD R4, R6, 0x4, R3 ;  /* 0x0000000406047824 */ /* 0x008fe400078e0203 */
        /* <DEDUP_REMOVED lines=10> */
[----:B------:R-:W3:Y:S03]  /*12c40*/  LDC R12, c[0x0][0x3b8] ;  /* 0x0000ee00ff0c7b82 */ /* 0x000ee60000000800 */
[C---:B------:R-:W-:Y:S01]  /*12c50*/  IADD3 R24, P6, PT, R3.reuse, R2, RZ ;  /* 0x0000000203187210 */ /* 0x040fe20007fde0ff */
[----:B------:R1:W-:Y:S03]  /*12c60*/  @P4 STG.E.U8 desc[UR8][R26.64], R4 ;  /* 0x000000041a004986 */ /* 0x0003e6000c101108 */
[----:B------:R-:W-:-:S02]  /*12c70*/  LEA.HI.X.SX32 R25, R3, R0, 0x1, P6 ;  /* 0x0000000003197211 */ /* 0x000fc400030f0eff */
[----:B------:R-:W-:Y:S01]  /*12c80*/  ISETP.LT.AND P5, PT, R20, UR5, !P0 ;  /* 0x0000000514007c0c */ /* 0x000fe2000c7a1270 */
[----:B------:R-:W4:Y:S01]  /*12c90*/  LDCU UR5, c[0x0][0x39c] ;  /* 0x00007380ff0577ac */ /* 0x000f220008000800 */
[----:B------:R-:W3:Y:S01]  /*12ca0*/  LDL.LU R20, [R1+0x178] ;  /* 0x0001780001147983 */ /* 0x000ee20000300800 */
[----:B-1----:R-:W-:Y:S01]  /*12cb0*/  IMAD R4, R10, 0x4, R3 ;  /* 0x000000040a047824 */ /* 0x002fe200078e0203 */
[----:B------:R-:W-:Y:S01]  /*12cc0*/  PRMT R3, R21, 0x7771, RZ ;  /* 0x0000777115037816 */ /* 0x000fe200000000ff */
[----:B------:R-:W1:Y:S01]  /*12cd0*/  LDC R10, c[0x0][0x3b8] ;  /* 0x0000ee00ff0a7b82 */ /* 0x000e620000000800 */
[----:B--2---:R-:W-:Y:S01]  /*12ce0*/  ISETP.LT.AND P4, PT, R16, UR4, !P0 ;  /* 0x0000000410007c0c */ /* 0x004fe2000c781270 */
[----:B------:R-:W3:Y:S01]  /*12cf0*/  LDCU UR4, c[0x0][0x39c] ;  /* 0x00007380ff0477ac */ /* 0x000ee20008000800 */
[----:B------:R-:W2:Y:S04]  /*12d00*/  LDL.LU R16, [R1+0x17c] ;  /* 0x00017c0001107983 */ /* 0x000ea80000300800 */
[----:B------:R0:W-:Y:S04]  /*12d10*/  @P2 STG.E.U8 desc[UR8][R24.64], R3 ;  /* 0x0000000318002986 */ /* 0x0001e8000c101108 */
[----:B0-----:R-:W4:Y:S01]  /*12d20*/  LDL.LU R25, [R1+0x170] ;  /* 0x0001700001197983 */ /* 0x001f220000300800 */
[----:B------:R-:W-:Y:S01]  /*12d30*/  ISETP.LT.AND P3, PT, R8, UR6, !P0 ;  /* 0x0000000608007c0c */ /* 0x000fe2000c761270 */
[----:B------:R-:W0:Y:S01]  /*12d40*/  LDCU UR6, c[0x0][0x39c] ;  /* 0x00007380ff0677ac */ /* 0x000e220008000800 */
[----:B------:R-:W0:Y:S01]  /*12d50*/  LDC R8, c[0x0][0x3b8] ;  /* 0x0000ee00ff087b82 */ /* 0x000e220000000800 */
[----:B------:R-:W-:-:S04]  /*12d60*/  IADD3 R26, P6, PT, R4, R2, RZ ;  /* 0x00000002041a7210 */ /* 0x000fc80007fde0ff */
[----:B------:R-:W-:Y:S01]  /*12d70*/  LEA.HI.X.SX32 R27, R4, R0, 0x1, P6 ;  /* 0x00000000041b7211 */ /* 0x000fe200030f0eff */
[----:B0-----:R-:W-:Y:S01]  /*12d80*/  IMAD R3, R8, 0x4, R4 ;  /* 0x0000000408037824 */ /* 0x001fe200078e0204 */
[----:B------:R-:W-:Y:S01]  /*12d90*/  PRMT R4, R23, 0x7771, RZ ;  /* 0x0000777117047816 */ /* 0x000fe200000000ff */
[----:B------:R-:W2:Y:S03]  /*12da0*/  LDL.LU R8, [R1+0x174] ;  /* 0x0001740001087983 */ /* 0x000ea60000300800 */
[----:B------:R-:W-:Y:S01]  /*12db0*/  IADD3 R24, P6, PT, R3, R2, RZ ;  /* 0x0000000203187210 */ /* 0x000fe20007fde0ff */
[----:B------:R0:W-:Y:S02]  /*12dc0*/  @P3 STG.E.U8 desc[UR8][R26.64], R4 ;  /* 0x000000041a003986 */ /* 0x0001e4000c101108 */
[----:B0-----:R-:W-:Y:S02]  /*12dd0*/  IMAD R4, R6, 0x4, R3 ;  /* 0x0000000406047824 */ /* 0x001fe400078e0203 */
[----:B------:R-:W0:Y:S01]  /*12de0*/  LDC R6, c[0x0][0x3b8] ;  /* 0x0000ee00ff067b82 */ /* 0x000e220000000800 */
[----:B----4-:R-:W-:Y:S01]  /*12df0*/  ISETP.LT.AND P2, PT, R25, UR5, !P0 ;  /* 0x0000000519007c0c */ /* 0x010fe2000c741270 */
[----:B------:R-:W2:Y:S01]  /*12e00*/  LDCU UR5, c[0x0][0x39c] ;  /* 0x00007380ff0577ac */ /* 0x000ea20008000800 */
[----:B------:R-:W-:-:S02]  /*12e10*/  LEA.HI.X.SX32 R25, R3, R0, 0x1, P6 ;  /* 0x0000000003197211 */ /* 0x000fc400030f0eff */
[----:B------:R-:W-:Y:S02]  /*12e20*/  PRMT R3, R22, 0x7772, RZ ;  /* 0x0000777216037816 */ /* 0x000fe400000000ff */
[----:B------:R-:W4:Y:S04]  /*12e30*/  LDL.LU R22, [R1+0x184] ;  /* 0x0001840001167983 */ /* 0x000f280000300800 */
[----:B------:R0:W-:Y:S01]  /*12e40*/  @P5 STG.E.U8 desc[UR8][R24.64], R3 ;  /* 0x0000000318005986 */ /* 0x0001e2000c101108 */
[----:B---3--:R-:W-:Y:S01]  /*12e50*/  ISETP.LT.AND P5, PT, R20, UR4, !P0 ;  /* 0x0000000414007c0c */ /* 0x008fe2000c7a1270 */
[----:B------:R-:W3:Y:S02]  /*12e60*/  LDCU UR4, c[0x0][0x39c] ;  /* 0x00007380ff0477ac */ /* 0x000ee40008000800 */
[----:B------:R-:W3:Y:S01]  /*12e70*/  LDL.LU R20, [R1+0x188] ;  /* 0x0001880001147983 */ /* 0x000ee20000300800 */
[----:B0-----:R-:W-:-:S03]  /*12e80*/  IMAD R3, R12, 0x4, R4 ;  /* 0x000000040c037824 */ /* 0x001fc600078e0204 */
[----:B------:R-:W3:Y:S01]  /*12e90*/  LDL R12, [R1+0x24] ;  /* 0x00002400010c7983 */ /* 0x000ee20000100800 */
[----:B------:R-:W-:-:S04]  /*12ea0*/  IADD3 R26, P6, PT, R4, R2, RZ ;  /* 0x00000002041a7210 */ /* 0x000fc80007fde0ff */
[----:B------:R-:W-:Y:S02]  /*12eb0*/  LEA.HI.X.SX32 R27, R4, R0, 0x1, P6 ;  /* 0x00000000041b7211 */ /* 0x000fe400030f0eff */
[----:B------:R-:W-:Y:S02]  /*12ec0*/  PRMT R4, R5, 0x7772, RZ ;  /* 0x0000777205047816 */ /* 0x000fe400000000ff */
[----:B------:R-:W-:-:S03]  /*12ed0*/  IADD3 R24, P6, PT, R3, R2, RZ ;  /* 0x0000000203187210 */ /* 0x000fc60007fde0ff */
[----:B------:R1:W-:Y:S01]  /*12ee0*/  @P4 STG.E.U8 desc[UR8][R26.64], R4 ;  /* 0x000000041a004986 */ /* 0x0003e2000c101108 */
[----:B------:R-:W-:Y:S02]  /*12ef0*/  LEA.HI.X.SX32 R25, R3, R0, 0x1, P6 ;  /* 0x0000000003197211 */ /* 0x000fe400030f0eff */
[----:B--2---:R-:W-:Y:S01]  /*12f00*/  ISETP.LT.AND P4, PT, R16, UR5, !P0 ;  /* 0x0000000510007c0c */ /* 0x004fe2000c781270 */
[----:B------:R-:W0:Y:S01]  /*12f10*/  LDCU UR5, c[0x0][0x39c] ;  /* 0x00007380ff0577ac */ /* 0x000e220008000800 */
[----:B------:R-:W2:Y:S01]  /*12f20*/  LDL.LU R16, [R1+0x18c] ;  /* 0x00018c0001107983 */ /* 0x000ea20000300800 */
[----:B-1----:R-:W-:Y:S01]  /*12f30*/  IMAD R4, R10, 0x4, R3 ;  /* 0x000000040a047824 */ /* 0x002fe200078e0203 */
[----:B------:R-:W-:Y:S01]  /*12f40*/  ISETP.LT.AND P3, PT, R8, UR6, !P0 ;  /* 0x0000000608007c0c */ /* 0x000fe2000c761270 */
[----:B------:R-:W1:Y:S01]  /*12f50*/  LDC R10, c[0x0][0x3b8] ;  /* 0x0000ee00ff0a7b82 */ /* 0x000e620000000800 */
[----:B------:R-:W4:Y:S07]  /*12f60*/  LDCU UR6, c[0x0][0x39c] ;  /* 0x00007380ff0677ac */ /* 0x000f2e0008000800 */
[----:B------:R-:W0:Y:S01]  /*12f70*/  LDC R8, c[0x0][0x3b8] ;  /* 0x0000ee00ff087b82 */ /* 0x000e220000000800 */
[----:B---3--:R-:W-:-:S07]  /*12f80*/  PRMT R3, R12, 0x7772, RZ ;  /* 0x000077720c037816 */ /* 0x008fce00000000ff */
[----:B------:R-:W3:Y:S01]  /*12f90*/  LDC R12, c[0x0][0x3b8] ;  /* 0x0000ee00ff0c7b82 */ /* 0x000ee20000000800 */
[----:B------:R0:W-:Y:S04]  /*12fa0*/  @P2 STG.E.U8 desc[UR8][R24.64], R3 ;  /* 0x0000000318002986 */ /* 0x0001e8000c101108 */
[----:B0-----:R-:W2:Y:S01]  /*12fb0*/  LDL.LU R25, [R1+0x180] ;  /* 0x0001800001197983 */ /* 0x001ea20000300800 */
[----:B------:R-:W-:Y:S01]  /*12fc0*/  IADD3 R26, P6, PT, R4, R2, RZ ;  /* 0x00000002041a7210 */ /* 0x000fe20007fde0ff */
[----:B------:R-:W-:Y:S02]  /*12fd0*/  IMAD R3, R8, 0x4, R4 ;  /* 0x0000000408037824 */ /* 0x000fe400078e0204 */
[----:B------:R-:W0:Y:S01]  /*12fe0*/  LDC R8, c[0x0][0x3b8] ;  /* 0x0000ee00ff087b82 */ /* 0x000e220000000800 */
[----:B------:R-:W-:-:S02]  /*12ff0*/  LEA.HI.X.SX32 R27, R4, R0, 0x1, P6 ;  /* 0x00000000041b7211 */ /* 0x000fc400030f0eff */
[----:B------:R-:W-:Y:S02]  /*13000*/  PRMT R4, R7, 0x7772, RZ ;  /* 0x0000777207047816 */ /* 0x000fe400000000ff */
[----:B------:R-:W-:-:S03]  /*13010*/  IADD3 R24, P6, PT, R3, R2, RZ ;  /* 0x0000000203187210 */ /* 0x000fc60007fde0ff */
[----:B------:R1:W-:Y:S02]  /*13020*/  @P3 STG.E.U8 desc[UR8][R26.64], R4 ;  /* 0x000000041a003986 */ /* 0x0003e4000c101108 */
[----:B-1----:R-:W-:Y:S01]  /*13030*/  IMAD R4, R6, 0x4, R3 ;  /* 0x0000000406047824 */ /* 0x002fe200078e0203 */
[----:B----4-:R-:W-:Y:S01]  /*13040*/  ISETP.LT.AND P3, PT, R22, UR6, !P0 ;  /* 0x0000000616007c0c */ /* 0x010fe2000c761270 */
[----:B------:R-:W1:Y:S01]  /*13050*/  LDC R6, c[0x0][0x3b8] ;  /* 0x0000ee00ff067b82 */ /* 0x000e620000000800 */
[----:B------:R-:W4:Y:S01]  /*13060*/  LDL.LU R22, [R1+0x194] ;  /* 0x0001940001167983 */ /* 0x000f220000300800 */
[----:B------:R-:W4:Y:S01]  /*13070*/  LDCU UR6, c[0x0][0x39c] ;  /* 0x00007380ff0677ac */ /* 0x000f220008000800 */
[----:B--2---:R-:W-:Y:S01]  /*13080*/  ISETP.LT.AND P2, PT, R25, UR4, !P0 ;  /* 0x0000000419007c0c */ /* 0x004fe2000c741270 */
[----:B------:R-:W2:Y:S01]  /*13090*/  LDCU UR4, c[0x0][0x39c] ;  /* 0x00007380ff0477ac */ /* 0x000ea20008000800 */
[----:B------:R-:W-:Y:S02]  /*130a0*/  LEA.HI.X.SX32 R25, R3, R0, 0x1, P6 ;  /* 0x0000000003197211 */ /* 0x000fe400030f0eff */
[----:B------:R-:W-:-:S02]  /*130b0*/  PRMT R3, R29, 0x7772, RZ ;  /* 0x000077721d037816 */ /* 0x000fc400000000ff */
[----:B------:R-:W-:-:S03]  /*130c0*/  IADD3 R26, P6, PT, R4, R2, RZ ;  /* 0x00000002041a7210 */ /* 0x000fc60007fde0ff */
[----:B------:R3:W-:Y:S01]  /*130d0*/  @P5 STG.E.U8 desc[UR8][R24.64], R3 ;  /* 0x0000000318005986 */ /* 0x0007e2000c101108 */
[----:B------:R-:W-:Y:S01]  /*130e0*/  LEA.HI.X.SX32 R27, R4, R0, 0x1, P6 ;  /* 0x00000000041b7211 */ /* 0x000fe200030f0eff */
[----:B---3--:R-:W-:Y:S01]  /*130f0*/  IMAD R3, R12, 0x4, R4 ;  /* 0x000000040c037824 */ /* 0x008fe200078e0204 */
[----:B------:R-:W-:Y:S01]  /*13100*/  PRMT R4, R14, 0x7772, RZ ;  /* 0x000077720e047816 */ /* 0x000fe200000000ff */
[----:B------:R-:W3:Y:S03]  /*13110*/  LDC R12, c[0x0][0x3b8] ;  /* 0x0000ee00ff0c7b82 */ /* 0x000ee60000000800 */
[C---:B------:R-:W-:Y:S01]  /*13120*/  IADD3 R24, P6, PT, R3.reuse, R2, RZ ;  /* 0x0000000203187210 */ /* 0x040fe20007fde0ff */
[----:B------:R0:W-:Y:S03]  /*13130*/  @P4 STG.E.U8 desc[UR8][R26.64], R4 ;  /* 0x000000041a004986 */ /* 0x0001e6000c101108 */
[----:B------:R-:W-:-:S02]  /*13140*/  LEA.HI.X.SX32 R25, R3, R0, 0x1, P6 ;  /* 0x0000000003197211 */ /* 0x000fc400030f0eff */
[----:B------:R-:W-:Y:S01]  /*13150*/  ISETP.LT.AND P5, PT, R20, UR5, !P0 ;  /* 0x0000000514007c0c */ /* 0x000fe2000c7a1270 */
[----:B------:R-:W1:Y:S01]  /*13160*/  LDCU UR5, c[0x0][0x39c] ;  /* 0x00007380ff0577ac */ /* 0x000e620008000800 */
[----:B------:R-:W3:Y:S01]  /*13170*/  LDL.LU R20, [R1+0x198] ;  /* 0x0001980001147983 */ /* 0x000ee20000300800 */
[----:B0-----:R-:W-:Y:S01]  /*13180*/  IMAD R4, R10, 0x4, R3 ;  /* 0x000000040a047824 */ /* 0x001fe200078e0203 */
[----:B------:R-:W-:Y:S01]  /*13190*/  PRMT R3, R28, 0x7772, RZ ;  /* 0x000077721c037816 */ /* 0x000fe200000000ff */
[----:B------:R-:W0:Y:S01]  /*131a0*/  LDC R10, c[0x0][0x3b8] ;  /* 0x0000ee00ff0a7b82 */ /* 0x000e220000000800 */
[----:B--2---:R-:W-:Y:S01]  /*131b0*/  ISETP.LT.AND P4, PT, R16, UR4, !P0 ;  /* 0x0000000410007c0c */ /* 0x004fe2000c781270 */
[----:B------:R-:W2:Y:S01]  /*131c0*/  LDCU UR4, c[0x0][0x39c] ;  /* 0x00007380ff0477ac */ /* 0x000ea20008000800 */
[----:B------:R-:W2:Y:S04]  /*131d0*/  LDL.LU R16, [R1+0x19c] ;  /* 0x00019c0001107983 */ /* 0x000ea80000300800 */
[----:B------:R1:W-:Y:S04]  /*131e0*/  @P2 STG.E.U8 desc[UR8][R24.64], R3 ;  /* 0x0000000318002986 */ /* 0x0003e8000c101108 */
[----:B-1----:R-:W2:Y:S01]  /*131f0*/  LDL.LU R25, [R1+0x190] ;  /* 0x0001900001197983 */ /* 0x002ea20000300800 */
[----:B------:R-:W-:Y:S01]  /*13200*/  IADD3 R26, P6, PT, R4, R2, RZ ;  /* 0x00000002041a7210 */ /* 0x000fe20007fde0ff */
[----:B------:R-:W-:-:S02]  /*13210*/  IMAD R3, R8, 0x4, R4 ;  /* 0x0000000408037824 */ /* 0x000fc400078e0204 */
[----:B------:R-:W1:Y:S01]  /*13220*/  LDC R8, c[0x0][0x3b8] ;  /* 0x0000ee00ff087b82 */ /* 0x000e620000000800 */
[----:B------:R-:W-:Y:S02]  /*13230*/  LEA.HI.X.SX32 R27, R4, R0, 0x1, P6 ;  /* 0x00000000041b7211 */ /* 0x000fe400030f0eff */
[----:B------:R-:W-:Y:S02]  /*13240*/  PRMT R4, R9, 0x7772, RZ ;  /* 0x0000777209047816 */ /* 0x000fe400000000ff */
[----:B------:R-:W-:-:S03]  /*13250*/  IADD3 R24, P6, PT, R3, R2, RZ ;  /* 0x0000000203187210 */ /* 0x000fc60007fde0ff */
[----:B------:R4:W-:Y:S02]  /*13260*/  @P3 STG.E.U8 desc[UR8][R26.64], R4 ;  /* 0x000000041a003986 */ /* 0x0009e4000c101108 */
[----:B----4-:R-:W-:Y:S01]  /*13270*/  IMAD R4, R6, 0x4, R3 ;  /* 0x0000000406047824 */ /* 0x010fe200078e0203 */
[----:B------:R-:W-:Y:S01]  /*13280*/  ISETP.LT.AND P3, PT, R22, UR6, !P0 ;  /* 0x0000000616007c0c */ /* 0x000fe2000c761270 */
[----:B------:R-:W4:Y:S01]  /*13290*/  LDC R6, c[0x0][0x3b8] ;  /* 0x0000ee00ff067b82 */ /* 0x000f220000000800 */
[----:B------:R-:W4:Y:S01]  /*132a0*/  LDL.LU R22, [R1+0x1a4] ;  /* 0x0001a40001167983 */ /* 0x000f220000300800 */
[----:B------:R-:W0:Y:S01]  /*132b0*/  LDCU UR6, c[0x0][0x39c] ;  /* 0x00007380ff0677ac */ /* 0x000e220008000800 */
        /* <DEDUP_REMOVED lines=52> */
[----:B------:R-:W-:Y:S02]  /*13600*/  PRMT R3, R21, 0x7772, RZ ;  /* 0x0000777215037816 */ /* 0x000fe400000000ff */
[----:B------:R-:W3:Y:S01]  /*13610*/  LDL.LU R22, [R1+0x1bc] ;  /* 0x0001bc0001167983 */ /* 0x000ee20000300800 */
[----:B--2---:R-:W-:Y:S01]  /*13620*/  ISETP.LT.AND P4, PT, R16, UR4, !P0 ;  /* 0x0000000410007c0c */ /* 0x004fe2000c781270 */
[----:B------:R-:W3:Y:S01]  /*13630*/  LDCU UR4, c[0x0][0x39c] ;  /* 0x00007380ff0477ac */ /* 0x000ee20008000800 */
[----:B------:R-:W-:Y:S01]  /*13640*/  PRMT R5, R5, 0x7773, RZ ;  /* 0x0000777305057816 */ /* 0x000fe200000000ff */
[----:B------:R-:W2:Y:S01]  /*13650*/  LDL.LU R16, [R1+0x1c0] ;  /* 0x0001c00001107983 */ /* 0x000ea20000300800 */
[----:B------:R-:W0:Y:S03]  /*13660*/  LDC R10, c[0x0][0x3b8] ;  /* 0x0000ee00ff0a7b82 */ /* 0x000e260000000800 */
[----:B------:R1:W-:Y:S04]  /*13670*/  @P2 STG.E.U8 desc[UR8][R24.64], R3 ;  /* 0x0000000318002986 */ /* 0x0003e8000c101108 */
[----:B-1----:R-:W2:Y:S01]  /*13680*/  LDL.LU R25, [R1+0x1b0] ;  /* 0x0001b00001197983 */ /* 0x002ea20000300800 */
[----:B------:R-:W-:-:S03]  /*13690*/  IMAD R3, R8, 0x4, R4 ;  /* 0x0000000408037824 */ /* 0x000fc600078e0204 */
[----:B------:R-:W3:Y:S01]  /*136a0*/  LDL.LU R8, [R1+0x14] ;  /* 0x0000140001087983 */ /* 0x000ee20000300800 */
[C---:B------:R-:W-:Y:S02]  /*136b0*/  IADD3 R26, P6, PT, R4.reuse, R2, RZ ;  /* 0x00000002041a7210 */ /* 0x040fe40007fde0ff */
[----:B--2---:R-:W-:Y:S01]  /*136c0*/  ISETP.LT.AND P2, PT, R25, UR5, !P0 ;  /* 0x0000000519007c0c */ /* 0x004fe2000c741270 */
[----:B------:R-:W1:Y:S01]  /*136d0*/  LDCU UR5, c[0x0][0x39c] ;  /* 0x00007380ff0577ac */ /* 0x000e620008000800 */
[----:B------:R-:W2:Y:S01]  /*136e0*/  LDL.LU R25, [R1+0x1b4] ;  /* 0x0001b40001197983 */ /* 0x000ea20000300800 */
[----:B------:R-:W-:Y:S02]  /*136f0*/  LEA.HI.X.SX32 R27, R4, R0, 0x1, P6 ;  /* 0x00000000041b7211 */ /* 0x000fe400030f0eff */
[----:B------:R-:W-:Y:S02]  /*13700*/  PRMT R4, R23, 0x7772, RZ ;  /* 0x0000777217047816 */ /* 0x000fe400000000ff */
[----:B------:R-:W-:-:S03]  /*13710*/  IADD3 R24, P6, PT, R3, R2, RZ ;  /* 0x0000000203187210 */ /* 0x000fc60007fde0ff */
[----:B------:R4:W-:Y:S02]  /*13720*/  @P3 STG.E.U8 desc[UR8][R26.64], R4 ;  /* 0x000000041a003986 */ /* 0x0009e4000c101108 */
[----:B----4-:R-:W-:Y:S01]  /*13730*/  IMAD R4, R6, 0x4, R3 ;  /* 0x0000000406047824 */ /* 0x010fe200078e0203 */
[----:B--2---:R-:W-:Y:S01]  /*13740*/  ISETP.LT.AND P3, PT, R25, UR6, !P0 ;  /* 0x0000000619007c0c */ /* 0x004fe2000c761270 */
[----:B------:R-:W2:Y:S01]  /*13750*/  LDCU UR6, c[0x0][0x39c] ;  /* 0x00007380ff0677ac */ /* 0x000ea20008000800 */
[----:B------:R-:W-:Y:S02]  /*13760*/  LEA.HI.X.SX32 R25, R3, R0, 0x1, P6 ;  /* 0x0000000003197211 */ /* 0x000fe400030f0eff */
[----:B---3--:R-:W-:Y:S02]  /*13770*/  PRMT R3, R8, 0x7773, RZ ;  /* 0x0000777308037816 */ /* 0x008fe400000000ff */
[----:B------:R-:W-:Y:S01]  /*13780*/  IADD3 R26, P6, PT, R4, R2, RZ ;  /* 0x00000002041a7210 */ /* 0x000fe20007fde0ff */
[----:B------:R-:W3:Y:S02]  /*13790*/  LDC R8, c[0x0][0x3b8] ;  /* 0x0000ee00ff087b82 */ /* 0x000ee40000000800 */
[----:B------:R4:W-:Y:S04]  /*137a0*/  @P5 STG.E.U8 desc[UR8][R24.64], R3 ;  /* 0x0000000318005986 */ /* 0x0009e8000c101108 */
[----:B----4-:R-:W4:Y:S01]  /*137b0*/  LDL.LU R25, [R1+0x24] ;  /* 0x0000240001197983 */ /* 0x010f220000300800 */
[----:B------:R-:W-:-:S02]  /*137c0*/  ISETP.LT.AND P5, PT, R20, UR4, !P0 ;  /* 0x0000000414007c0c */ /* 0x000fc4000c7a1270 */
[----:B------:R-:W-:Y:S01]  /*137d0*/  LEA.HI.X.SX32 R27, R4, R0, 0x1, P6 ;  /* 0x00000000041b7211 */ /* 0x000fe200030f0eff */
[----:B------:R-:W2:Y:S01]  /*137e0*/  LDL.LU R20, [R1+0x1c8] ;  /* 0x0001c80001147983 */ /* 0x000ea20000300800 */
[----:B------:R-:W-:Y:S01]  /*137f0*/  IMAD R3, R12, 0x4, R4 ;  /* 0x000000040c037824 */ /* 0x000fe200078e0204 */
[----:B------:R-:W-:Y:S01]  /*13800*/  PRMT R7, R7, 0x7773, RZ ;  /* 0x0000777307077816 */ /* 0x000fe200000000ff */
[----:B------:R-:W2:Y:S01]  /*13810*/  LDC R12, c[0x0][0x3b8] ;  /* 0x0000ee00ff0c7b82 */ /* 0x000ea20000000800 */
[----:B------:R0:W-:Y:S01]  /*13820*/  @P4 STG.E.U8 desc[UR8][R26.64], R5 ;  /* 0x000000051a004986 */ /* 0x0001e2000c101108 */
[----:B------:R-:W2:Y:S03]  /*13830*/  LDCU UR4, c[0x0][0x39c] ;  /* 0x00007380ff0477ac */ /* 0x000ea60008000800 */
[----:B0-----:R-:W3:Y:S01]  /*13840*/  LDL.LU R27, [R1+0x1c4] ;  /* 0x0001c400011b7983 */ /* 0x001ee20000300800 */
[C---:B------:R-:W-:Y:S01]  /*13850*/  IADD3 R4, P6, PT, R3.reuse, R2, RZ ;  /* 0x0000000203047210 */ /* 0x040fe20007fde0ff */
[----:B------:R-:W-:Y:S01]  /*13860*/  IMAD R6, R10, 0x4, R3 ;  /* 0x000000040a067824 */ /* 0x000fe200078e0203 */
[----:B-1----:R-:W-:Y:S01]  /*13870*/  ISETP.LT.AND P4, PT, R22, UR5, !P0 ;  /* 0x0000000516007c0c */ /* 0x002fe2000c781270 */
[----:B------:R-:W0:Y:S01]  /*13880*/  LDC R10, c[0x0][0x3b8] ;  /* 0x0000ee00ff0a7b82 */ /* 0x000e220000000800 */
[----:B------:R-:W-:Y:S01]  /*13890*/  LEA.HI.X.SX32 R5, R3, R0, 0x1, P6 ;  /* 0x0000000003057211 */ /* 0x000fe200030f0eff */
[----:B------:R-:W3:Y:S01]  /*138a0*/  LDL.LU R26, [R1+0x1cc] ;  /* 0x0001cc00011a7983 */ /* 0x000ee20000300800 */
[----:B------:R-:W-:Y:S01]  /*138b0*/  IADD3 R24, P6, PT, R6, R2, RZ ;  /* 0x0000000206187210 */ /* 0x000fe20007fde0ff */
[----:B------:R-:W1:Y:S02]  /*138c0*/  LDCU UR5, c[0x0][0x39c] ;  /* 0x00007380ff0577ac */ /* 0x000e640008000800 */
[----:B------:R-:W3:Y:S01]  /*138d0*/  LDL.LU R22, [R1+0x1d0] ;  /* 0x0001d00001167983 */ /* 0x000ee20000300800 */
[----:B----4-:R-:W-:-:S05]  /*138e0*/  PRMT R3, R25, 0x7773, RZ ;  /* 0x0000777319037816 */ /* 0x010fca00000000ff */
[----:B------:R4:W-:Y:S01]  /*138f0*/  @P2 STG.E.U8 desc[UR8][R4.64], R3 ;  /* 0x0000000304002986 */ /* 0x0009e2000c101108 */
[----:B--2---:R-:W-:Y:S01]  /*13900*/  ISETP.LT.AND P2, PT, R16, UR6, !P0 ;  /* 0x0000000610007c0c */ /* 0x004fe2000c741270 */
[----:B------:R-:W2:Y:S02]  /*13910*/  LDCU UR6, c[0x0][0x39c] ;  /* 0x00007380ff0677ac */ /* 0x000ea40008000800 */
[----:B------:R-:W2:Y:S01]  /*13920*/  LDL.LU R16, [R1+0x1d4] ;  /* 0x0001d40001107983 */ /* 0x000ea20000300800 */
[----:B------:R-:W-:Y:S01]  /*13930*/  LEA.HI.X.SX32 R25, R6, R0, 0x1, P6 ;  /* 0x0000000006197211 */ /* 0x000fe200030f0eff */
[----:B---3--:R-:W-:Y:S02]  /*13940*/  IMAD R6, R8, 0x4, R6 ;  /* 0x0000000408067824 */ /* 0x008fe400078e0206 */
[----:B------:R-:W3:Y:S02]  /*13950*/  LDC R8, c[0x0][0x3b8] ;  /* 0x0000ee00ff087b82 */ /* 0x000ee40000000800 */
[----:B------:R0:W-:Y:S01]  /*13960*/  @P3 STG.E.U8 desc[UR8][R24.64], R7 ;  /* 0x0000000718003986 */ /* 0x0001e2000c101108 */
[----:B----4-:R-:W-:-:S04]  /*13970*/  IADD3 R4, P6, PT, R6, R2, RZ ;  /* 0x0000000206047210 */ /* 0x010fc80007fde0ff */
[----:B------:R-:W-:Y:S01]  /*13980*/  LEA.HI.X.SX32 R5, R6, R0, 0x1, P6 ;  /* 0x0000000006057211 */ /* 0x000fe200030f0eff */
[----:B------:R-:W4:Y:S01]  /*13990*/  LDC R3, c[0x0][0x3b8] ;  /* 0x0000ee00ff037b82 */ /* 0x000f220000000800 */
[----:B0-----:R-:W-:Y:S01]  /*139a0*/  IMAD R7, R12, 0x4, R6 ;  /* 0x000000040c077824 */ /* 0x001fe200078e0206 */
[----:B------:R-:W-:Y:S02]  /*139b0*/  PRMT R12, R29, 0x7773, RZ ;  /* 0x000077731d0c7816 */ /* 0x000fe400000000ff */
[----:B------:R-:W2:Y:S02]  /*139c0*/  LDL.LU R29, [R1+0x48c] ;  /* 0x00048c00011d7983 */ /* 0x000ea40000300800 */
[----:B------:R-:W-:Y:S01]  /*139d0*/  IADD3 R6, P6, PT, R7, R2, RZ ;  /* 0x0000000207067210 */ /* 0x000fe20007fde0ff */
[----:B------:R-:W-:Y:S01]  /*139e0*/  IMAD R25, R10, 0x4, R7 ;  /* 0x000000040a197824 */ /* 0x000fe200078e0207 */
[----:B------:R0:W-:Y:S01]  /*139f0*/  @P5 STG.E.U8 desc[UR8][R4.64], R12 ;  /* 0x0000000c04005986 */ /* 0x0001e2000c101108 */
[----:B------:R-:W-:Y:S01]  /*13a00*/  ISETP.LT.AND P3, PT, R27, UR4, !P0 ;  /* 0x000000041b007c0c */ /* 0x000fe2000c761270 */
[----:B------:R-:W4:Y:S01]  /*13a10*/  LDC R10, c[0x0][0x3b8] ;  /* 0x0000ee00ff0a7b82 */ /* 0x000f220000000800 */
[----:B------:R-:W-:Y:S01]  /*13a20*/  LEA.HI.X.SX32 R7, R7, R0, 0x1, P6 ;  /* 0x0000000007077211 */ /* 0x000fe200030f0eff */
[----:B---3--:R-:W-:Y:S01]  /*13a30*/  IMAD R27, R8, 0x4, R25 ;  /* 0x00000004081b7824 */ /* 0x008fe200078e0219 */
[----:B-1----:R-:W-:Y:S01]  /*13a40*/  ISETP.LT.AND P6, PT, R20, UR5, !P0 ;  /* 0x0000000514007c0c */ /* 0x002fe2000c7c1270 */
[----:B------:R-:W1:Y:S01]  /*13a50*/  LDCU UR4, c[0x0][0x39c] ;  /* 0x00007380ff0477ac */ /* 0x000e620008000800 */
[----:B------:R-:W3:Y:S01]  /*13a60*/  LDL.LU R20, [R1+0x1d8] ;  /* 0x0001d80001147983 */ /* 0x000ee20000300800 */
[----:B------:R-:W-:Y:S01]  /*13a70*/  PRMT R14, R14, 0x7773, RZ ;  /* 0x000077730e0e7816 */ /* 0x000fe200000000ff */
[----:B------:R-:W1:Y:S01]  /*13a80*/  LDCU UR5, c[0x0][0x39c] ;  /* 0x00007380ff0577ac */ /* 0x000e620008000800 */
[C---:B0-----:R-:W-:Y:S01]  /*13a90*/  IADD3 R4, P5, PT, R25.reuse, R2, RZ ;  /* 0x0000000219047210 */ /* 0x041fe20007fbe0ff */
[----:B------:R-:W0:Y:S03]  /*13aa0*/  LDC R12, c[0x0][0x3b8] ;  /* 0x0000ee00ff0c7b82 */ /* 0x000e260000000800 */
[----:B------:R-:W-:-:S02]  /*13ab0*/  LEA.HI.X.SX32 R5, R25, R0, 0x1, P5 ;  /* 0x0000000019057211 */ /* 0x000fc400028f0eff */
[----:B------:R-:W-:Y:S02]  /*13ac0*/  PRMT R25, R28, 0x7773, RZ ;  /* 0x000077731c197816 */ /* 0x000fe400000000ff */
[----:B------:R-:W3:Y:S04]  /*13ad0*/  LDL.LU R28, [R1+0x1dc] ;  /* 0x0001dc00011c7983 */ /* 0x000ee80000300800 */
[----:B------:R1:W-:Y:S02]  /*13ae0*/  @P4 STG.E.U8 desc[UR8][R6.64], R14 ;  /* 0x0000000e06004986 */ /* 0x0003e4000c101108 */
[C---:B-1----:R-:W-:Y:S01]  /*13af0*/  IADD3 R6, P4, PT, R27.reuse, R2, RZ ;  /* 0x000000021b067210 */ /* 0x042fe20007f9e0ff */
[----:B------:R-:W1:Y:S03]  /*13b00*/  LDC R14, c[0x0][0x3b8] ;  /* 0x0000ee00ff0e7b82 */ /* 0x000e660000000800 */
[----:B------:R-:W-:Y:S01]  /*13b10*/  LEA.HI.X.SX32 R7, R27, R0, 0x1, P4 ;  /* 0x000000001b077211 */ /* 0x000fe200020f0eff */
[----:B----4-:R-:W-:-:S04]  /*13b20*/  IMAD R27, R3, 0x4, R27 ;  /* 0x00000004031b7824 */ /* 0x010fc800078e021b */
[----:B------:R-:W4:Y:S01]  /*13b30*/  LDC R3, c[0x0][0x3b8] ;  /* 0x0000ee00ff037b82 */ /* 0x000f220000000800 */
[----:B------:R0:W-:Y:S01]  /*13b40*/  @P2 STG.E.U8 desc[UR8][R4.64], R25 ;  /* 0x0000001904002986 */ /* 0x0001e2000c101108 */
[----:B------:R-:W-:Y:S01]  /*13b50*/  ISETP.LT.AND P5, PT, R26, UR4, !P0 ;  /* 0x000000041a007c0c */ /* 0x000fe2000c7a1270 */
[----:B------:R-:W3:Y:S01]  /*13b60*/  LDCU UR4, c[0x0][0x39c] ;  /* 0x00007380ff0477ac */ /* 0x000ee20008000800 */
[----:B0-----:R-:W-:-:S04]  /*13b70*/  IMAD R5, R10, 0x4, R27 ;  /* 0x000000040a057824 */ /* 0x001fc800078e021b */
[----:B------:R-:W0:Y:S01]  /*13b80*/  LDC R10, c[0x0][0x3b8] ;  /* 0x0000ee00ff0a7b82 */ /* 0x000e220000000800 */
[----:B--2---:R-:W-:Y:S01]  /*13b90*/  ISETP.LT.AND P2, PT, R22, UR6, !P0 ;  /* 0x0000000616007c0c */ /* 0x004fe2000c741270 */
[----:B------:R-:W2:Y:S01]  /*13ba0*/  LDCU UR6, c[0x0][0x39c] ;  /* 0x00007380ff0677ac */ /* 0x000ea20008000800 */
[----:B------:R-:W-:Y:S02]  /*13bb0*/  PRMT R15, R15, 0x7773, RZ ;  /* 0x000077730f0f7816 */ /* 0x000fe400000000ff */
[----:B------:R-:W-:Y:S02]  /*13bc0*/  PRMT R17, R17, 0x7773, RZ ;  /* 0x0000777311117816 */ /* 0x000fe400000000ff */
[----:B------:R-:W-:Y:S02]  /*13bd0*/  PRMT R19, R19, 0x7773, RZ ;  /* 0x0000777313137816 */ /* 0x000fe400000000ff */
[----:B------:R-:W-:Y:S02]  /*13be0*/  PRMT R21, R21, 0x7773, RZ ;  /* 0x0000777315157816 */ /* 0x000fe400000000ff */
[----:B------:R-:W-:-:S02]  /*13bf0*/  PRMT R23, R23, 0x7773, RZ ;  /* 0x0000777317177816 */ /* 0x000fc400000000ff */
[----:B------:R-:W-:Y:S02]  /*13c00*/  ISETP.LT.AND P4, PT, R16, UR7, !P0 ;  /* 0x0000000710007c0c */ /* 0x000fe4000c781270 */
[----:B------:R-:W-:-:S05]  /*13c10*/  PRMT R16, R9, 0x7773, RZ ;  /* 0x0000777309107816 */ /* 0x000fca00000000ff */
[----:B------:R0:W-:Y:S01]  /*13c20*/  @P3 STG.E.U8 desc[UR8][R6.64], R16 ;  /* 0x0000001006003986 */ /* 0x0001e2000c101108 */
[----:B------:R-:W-:-:S04]  /*13c30*/  IADD3 R8, P3, PT, R27, R2, RZ ;  /* 0x000000021b087210 */ /* 0x000fc80007f7e0ff */
[----:B------:R-:W-:Y:S02]  /*13c40*/  LEA.HI.X.SX32 R9, R27, R0, 0x1, P3 ;  /* 0x000000001b097211 */ /* 0x000fe400018f0eff */
[----:B------:R-:W-:Y:S01]  /*13c50*/  PRMT R27, R18, 0x7773, RZ ;  /* 0x00007773121b7816 */ /* 0x000fe200000000ff */
[----:B0-----:R-:W0:Y:S01]  /*13c60*/  LDC R16, c[0x0][0x3b8] ;  /* 0x0000ee00ff107b82 */ /* 0x001e220000000800 */
[----:B------:R-:W-:Y:S01]  /*13c70*/  IMAD R7, R12, 0x4, R5 ;  /* 0x000000040c077824 */ /* 0x000fe200078e0205 */
[----:B------:R-:W-:Y:S02]  /*13c80*/  PRMT R18, R11, 0x7773, RZ ;  /* 0x000077730b127816 */ /* 0x000fe400000000ff */
[----:B------:R2:W-:Y:S01]  /*13c90*/  @P6 STG.E.U8 desc[UR8][R8.64], R27 ;  /* 0x0000001b08006986 */ /* 0x0005e2000c101108 */
[-C--:B------:R-:W-:Y:S01]  /*13ca0*/  IADD3 R4, P3, PT, R5, R2.reuse, RZ ;  /* 0x0000000205047210 */ /* 0x080fe20007f7e0ff */
[----:B-1----:R-:W-:Y:S01]  /*13cb0*/  IMAD R25, R14, 0x4, R7 ;  /* 0x000000040e197824 */ /* 0x002fe200078e0207 */
[----:B------:R-:W-:Y:S01]  /*13cc0*/  IADD3 R6, P6, PT, R7, R2, RZ ;  /* 0x0000000207067210 */ /* 0x000fe20007fde0ff */
[----:B------:R-:W1:Y:S01]  /*13cd0*/  LDC R11, c[0x0][0x3b8] ;  /* 0x0000ee00ff0b7b82 */ /* 0x000e620000000800 */
[-C--:B------:R-:W-:Y:S01]  /*13ce0*/  LEA.HI.X.SX32 R5, R5, R0.reuse, 0x1, P3 ;  /* 0x0000000005057211 */ /* 0x080fe200018f0eff */
[----:B----4-:R-:W-:Y:S01]  /*13cf0*/  IMAD R3, R3, 0x4, R25 ;  /* 0x0000000403037824 */ /* 0x010fe200078e0219 */
[----:B------:R-:W-:-:S02]  /*13d00*/  LEA.HI.X.SX32 R7, R7, R0, 0x1, P6 ;  /* 0x0000000007077211 */ /* 0x000fc400030f0eff */
[----:B---3--:R-:W-:Y:S02]  /*13d10*/  ISETP.LT.AND P3, PT, R20, UR4, !P0 ;  /* 0x0000000414007c0c */ /* 0x008fe4000c761270 */
[----:B--2---:R-:W-:Y:S01]  /*13d20*/  PRMT R27, R13, 0x7773, RZ ;  /* 0x000077730d1b7816 */ /* 0x004fe200000000ff */
[----:B------:R2:W-:Y:S01]  /*13d30*/  @P5 STG.E.U8 desc[UR8][R4.64], R18 ;  /* 0x0000001204005986 */ /* 0x0005e2000c101108 */
[----:B------:R-:W-:-:S03]  /*13d40*/  IADD3 R8, P6, PT, R25, R2, RZ ;  /* 0x0000000219087210 */ /* 0x000fc60007fde0ff */
[----:B------:R3:W-:Y:S01]  /*13d50*/  @P2 STG.E.U8 desc[UR8][R6.64], R27 ;  /* 0x0000001b06002986 */ /* 0x0007e2000c101108 */
[----:B------:R-:W-:Y:S02]  /*13d60*/  IADD3 R12, P2, PT, R3, R2, RZ ;  /* 0x00000002030c7210 */ /* 0x000fe40007f5e0ff */
[-C--:B------:R-:W-:Y:S02]  /*13d70*/  LEA.HI.X.SX32 R9, R25, R0.reuse, 0x1, P6 ;  /* 0x0000000019097211 */ /* 0x080fe400030f0eff */
[----:B------:R-:W-:Y:S01]  /*13d80*/  LEA.HI.X.SX32 R13, R3, R0, 0x1, P2 ;  /* 0x00000000030d7211 */ /* 0x000fe200010f0eff */
[----:B--2---:R-:W-:Y:S01]  /*13d90*/  IMAD R5, R10, 0x4, R3 ;  /* 0x000000040a057824 */ /* 0x004fe200078e0203 */
[----:B------:R-:W-:Y:S02]  /*13da0*/  ISETP.LT.AND P5, PT, R28, UR5, !P0 ;  /* 0x000000051c007c0c */ /* 0x000fe4000c7a1270 */
[----:B------:R-:W-:Y:S01]  /*13db0*/  ISETP.LT.AND P0, PT, R29, UR6, !P0 ;  /* 0x000000061d007c0c */ /* 0x000fe2000c701270 */
[----:B0-----:R-:W-:Y:S01]  /*13dc0*/  IMAD R3, R16, 0x4, R5 ;  /* 0x0000000410037824 */ /* 0x001fe200078e0205 */
[----:B------:R0:W-:Y:S01]  /*13dd0*/  @P4 STG.E.U8 desc[UR8][R8.64], R15 ;  /* 0x0000000f08004986 */ /* 0x0001e2000c101108 */
[----:B------:R-:W-:-:S03]  /*13de0*/  IADD3 R4, P2, PT, R5, R2, RZ ;  /* 0x0000000205047210 */ /* 0x000fc60007f5e0ff */
[----:B------:R0:W-:Y:S01]  /*13df0*/  @P3 STG.E.U8 desc[UR8][R12.64], R17 ;  /* 0x000000110c003986 */ /* 0x0001e2000c101108 */
[----:B---3--:R-:W-:Y:S01]  /*13e00*/  IADD3 R6, P3, PT, R3, R2, RZ ;  /* 0x0000000203067210 */ /* 0x008fe20007f7e0ff */
[----:B-1----:R-:W-:Y:S01]  /*13e10*/  IMAD R11, R11, 0x4, R3 ;  /* 0x000000040b0b7824 */ /* 0x002fe200078e0203 */
[-C--:B------:R-:W-:Y:S02]  /*13e20*/  LEA.HI.X.SX32 R5, R5, R0.reuse, 0x1, P2 ;  /* 0x0000000005057211 */ /* 0x080fe400010f0eff */
[----:B------:R-:W-:Y:S02]  /*13e30*/  LEA.HI.X.SX32 R7, R3, R0, 0x1, P3 ;  /* 0x0000000003077211 */ /* 0x000fe400018f0eff */
[C---:B------:R-:W-:Y:S01]  /*13e40*/  IADD3 R2, P2, PT, R11.reuse, R2, RZ ;  /* 0x000000020b027210 */ /* 0x040fe20007f5e0ff */
[----:B------:R0:W-:Y:S04]  /*13e50*/  @P5 STG.E.U8 desc[UR8][R4.64], R19 ;  /* 0x0000001304005986 */ /* 0x0001e8000c101108 */
[----:B------:R0:W-:Y:S01]  /*13e60*/  @P0 STG.E.U8 desc[UR8][R6.64], R21 ;  /* 0x0000001506000986 */ /* 0x0001e2000c101108 */
[----:B------:R-:W-:Y:S01]  /*13e70*/  LEA.HI.X.SX32 R3, R11, R0, 0x1, P2 ;  /* 0x000000000b037211 */ /* 0x000fe200010f0eff */
[----:B------:R-:W-:Y:S06]  /*13e80*/  @!P1 EXIT ;  /* 0x000000000000994d */ /* 0x000fec0003800000 */
[----:B------:R-:W-:Y:S01]  /*13e90*/  STG.E.U8 desc[UR8][R2.64], R23 ;  /* 0x0000001702007986 */ /* 0x000fe2000c101108 */
[----:B------:R-:W-:Y:S05]  /*13ea0*/  EXIT ;  /* 0x000000000000794d */ /* 0x000fea0003800000 */
.L_x_3:
[----:B------:R-:W-:-:S00]  /*13eb0*/  BRA `(.L_x_3) ;  /* 0xfffffffc00fc7947 */ /* 0x000fc0000383ffff */
[----:B------:R-:W-:-:S00]  /*13ec0*/  NOP ;  /* 0x0000000000007918 */ /* 0x000fc00000000000 */
        /* <DEDUP_REMOVED lines=11> */
.L_x_4:


//--------------------- .nv.shared.matmul_kernel  --------------------------
	.section	.nv.shared.matmul_kernel,"aw",@nobits
	.sectionflags	@""
	.align	16
	.zero		1024


//--------------------- .nv.shared.reserved.0     --------------------------
	.section	.nv.shared.reserved.0,"aw",@nobits
	.weak		__nv_reservedSMEM_offset_0_alias
	.size		__nv_reservedSMEM_offset_0_alias, 0, 64
	.other		__nv_reservedSMEM_offset_0_alias,@"STO_CUDA_RESERVED_SHARED STV_DEFAULT"
__nv_reservedSMEM_offset_0_alias:
	.zero		0
	.zero		64


//--------------------- .nv.constant0.matmul_kernel --------------------------
	.section	.nv.constant0.matmul_kernel,"a",@progbits
	.sectionflags	@""
	.align	4
.nv.constant0.matmul_kernel:
	.zero		976


//--------------------- SYMBOLS --------------------------

	.type		.nv.reservedSmem.offset0,@object
	.size		.nv.reservedSmem.offset0,0x4
	.type		.nv.reservedSmem.cap,@object
	.size		.nv.reservedSmem.cap,0x4
